def attn_fwd(
    Q,
    K,
    V,
    Out,
    Lse,
    sm_scale,
    stride_qz,
    stride_qh,
    stride_qm,
    stride_qk,
    stride_kz,
    stride_kh,
    stride_kn,
    stride_kk,
    stride_vz,
    stride_vh,
    stride_vn,
    stride_vk,
    stride_oz,
    stride_oh,
    stride_om,
    stride_ok,
    seqlen_q,
    seqlen_k,
    BLOCK_M: tl.constexpr,
    BLOCK_N: tl.constexpr,
    HEAD_DIM: tl.constexpr,
    CAUSAL: tl.constexpr,
):
    start_m = tl.program_id(0)
    off_hz = tl.program_id(1)
    q_off = off_hz * stride_qh
    k_off = off_hz * stride_kh
    v_off = off_hz * stride_vh
    offs_m = start_m * BLOCK_M + tl.arange(0, BLOCK_M)
    offs_d = tl.arange(0, HEAD_DIM)
    offs_n = tl.arange(0, BLOCK_N)
    q_ptrs = Q + q_off + offs_m[:, None] * stride_qm + offs_d[None, :] * stride_qk
    k_ptrs = K + k_off + offs_d[:, None] * stride_kk + offs_n[None, :] * stride_kn
    v_ptrs = V + v_off + offs_n[:, None] * stride_vn + offs_d[None, :] * stride_vk
    m_i = tl.full([BLOCK_M], float("-inf"), dtype=tl.float32)
    l_i = tl.zeros([BLOCK_M], dtype=tl.float32) + 1.0
    acc = tl.zeros([BLOCK_M, HEAD_DIM], dtype=tl.float32)
    q = tl.load(q_ptrs)
    acc, l_i, m_i = _attn_fwd_inner(
        acc,
        l_i,
        m_i,
        q,
        k_ptrs,
        v_ptrs,
        sm_scale,
        stride_kn,
        stride_vn,
        start_m,
        seqlen_k,
        BLOCK_M,
        BLOCK_N,
        HEAD_DIM,
        CAUSAL,
    )
    acc = acc / l_i[:, None]
    lse = m_i + tl.math.log2(l_i) / 1.4426950408889634
    o_ptrs = (
        Out
        + off_hz * stride_oh
        + offs_m[:, None] * stride_om
        + offs_d[None, :] * stride_ok
    )
    tl.store(o_ptrs, acc.to(Out.dtype.element_ty))
    tl.store(Lse + off_hz * seqlen_q + offs_m, lse)

# config = {"BLOCK_M": 64, "BLOCK_N": 32, "HEAD_DIM": 512, "arch": "sm_100", "causal": true, "dtype": "bf16", "num_stages": 4, "num_warps": 8}
# arch = sm_100


// ===== COMPILED SASS (sm_100a) =====

	.target	sm_100a

	.elftype	@"ET_EXEC"


//--------------------- .note.nv.tkinfo           --------------------------
	.section	.note.nv.tkinfo,"",@"SHT_NOTE"
	.sectionflags	@"SHF_NOTE_NV_TKINFO"
	.tkinfo
        /*0018*/ 	.word	0x00000081
        /*0030*/ 	.string	""
        /*0030*/ 	.string	"ptxas-blackwell"
        /*0030*/ 	.string	"Cuda compilation tools, release 12.9, V12.9.86"
        /*0030*/ 	.string	"Build cuda_12.9.r12.9/compiler.36037853_0"
        /*0030*/ 	.string	"-v  -suppress-debug-info  -lineinfo  -arch sm_100a "



//--------------------- .note.nv.cuver            --------------------------
	.section	.note.nv.cuver,"",@"SHT_NOTE"
	.sectionflags	@"SHF_NOTE_NV_CUVER"
        /*0018*/ 	.short	0x0001
        /*001a*/ 	.short	0x0064
        /*001c*/ 	.short	0x0001
        /*001e*/ 	.short	0x0000
        /*0020*/ 	.short	0x0001
        /*0022*/ 	.short	0x0000


//--------------------- .nv.info                  --------------------------
	.section	.nv.info,"",@"SHT_CUDA_INFO"
	.align	4


	//----- nvinfo : EIATTR_REGCOUNT
	.align		4
        /*0000*/ 	.byte	0x04, 0x2f
        /*0002*/ 	.short	(.L_5 - .L_4)
	.align		4
.L_4:
        /*0004*/ 	.word	index@(attn_fwd)
        /*0008*/ 	.word	0x000000ff


	//----- nvinfo : EIATTR_FRAME_SIZE
	.align		4
.L_5:
        /*000c*/ 	.byte	0x04, 0x11
        /*000e*/ 	.short	(.L_7 - .L_6)
	.align		4
.L_6:
        /*0010*/ 	.word	index@($__internal_2_$__cuda_sm10x_tcgen05_guardrail_trap_unallocated_columns_being_dealloced)
        /*0014*/ 	.word	0x00000348


	//----- nvinfo : EIATTR_FRAME_SIZE
	.align		4
.L_7:
        /*0018*/ 	.byte	0x04, 0x11
        /*001a*/ 	.short	(.L_9 - .L_8)
	.align		4
.L_8:
        /*001c*/ 	.word	index@($__internal_1_$__cuda_sm10x_tcgen05_guardrail_trap_phase_invalid_during_alloc)
        /*0020*/ 	.word	0x00000348


	//----- nvinfo : EIATTR_FRAME_SIZE
	.align		4
.L_9:
        /*0024*/ 	.byte	0x04, 0x11
        /*0026*/ 	.short	(.L_11 - .L_10)
	.align		4
.L_10:
        /*0028*/ 	.word	index@($__internal_0_$__cuda_sm10x_tcgen05_guardrail_trap_col_being_dealloced_not_returned_by_alloc)
        /*002c*/ 	.word	0x00000348


	//----- nvinfo : EIATTR_FRAME_SIZE
	.align		4
.L_11:
        /*0030*/ 	.byte	0x04, 0x11
        /*0032*/ 	.short	(.L_13 - .L_12)
	.align		4
.L_12:
        /*0034*/ 	.word	index@(attn_fwd)
        /*0038*/ 	.word	0x00000348


	//----- nvinfo : EIATTR_MIN_STACK_SIZE
	.align		4
.L_13:
        /*003c*/ 	.byte	0x04, 0x12
        /*003e*/ 	.short	(.L_15 - .L_14)
	.align		4
.L_14:
        /*0040*/ 	.word	index@(attn_fwd)
        /*0044*/ 	.word	0x00000348
.L_15:


//--------------------- .nv.info.attn_fwd         --------------------------
	.section	.nv.info.attn_fwd,"",@"SHT_CUDA_INFO"
	.sectionflags	@""
	.align	4


	//----- nvinfo : EIATTR_CUDA_API_VERSION
	.align		4
        /*0000*/ 	.byte	0x04, 0x37
        /*0002*/ 	.short	(.L_17 - .L_16)
.L_16:
        /*0004*/ 	.word	0x00000081


	//----- nvinfo : EIATTR_KPARAM_INFO
	.align		4
.L_17:
        /*0008*/ 	.byte	0x04, 0x17
        /*000a*/ 	.short	(.L_19 - .L_18)
.L_18:
        /*000c*/ 	.word	0x00000000
        /*0010*/ 	.short	0x0019
        /*0012*/ 	.short	0x0080
        /*0014*/ 	.byte	0x00, 0xf4, 0x21, 0x00


	//----- nvinfo : EIATTR_KPARAM_INFO
	.align		4
.L_19:
        /*0018*/ 	.byte	0x04, 0x17
        /*001a*/ 	.short	(.L_21 - .L_20)
.L_20:
        /*001c*/ 	.word	0x00000000
        /*0020*/ 	.short	0x0018
        /*0022*/ 	.short	0x0078
        /*0024*/ 	.byte	0x00, 0xf4, 0x21, 0x00


	//----- nvinfo : EIATTR_KPARAM_INFO
	.align		4
.L_21:
        /*0028*/ 	.byte	0x04, 0x17
        /*002a*/ 	.short	(.L_23 - .L_22)
.L_22:
        /*002c*/ 	.word	0x00000000
        /*0030*/ 	.short	0x0017
        /*0032*/ 	.short	0x0070
        /*0034*/ 	.byte	0x00, 0xf0, 0x11, 0x00


	//----- nvinfo : EIATTR_KPARAM_INFO
	.align		4
.L_23:
        /*0038*/ 	.byte	0x04, 0x17
        /*003a*/ 	.short	(.L_25 - .L_24)
.L_24:
        /*003c*/ 	.word	0x00000000
        /*0040*/ 	.short	0x0016
        /*0042*/ 	.short	0x006c
        /*0044*/ 	.byte	0x00, 0xf0, 0x11, 0x00


	//----- nvinfo : EIATTR_KPARAM_INFO
	.align		4
.L_25:
        /*0048*/ 	.byte	0x04, 0x17
        /*004a*/ 	.short	(.L_27 - .L_26)
.L_26:
        /*004c*/ 	.word	0x00000000
        /*0050*/ 	.short	0x0015
        /*0052*/ 	.short	0x0068
        /*0054*/ 	.byte	0x00, 0xf0, 0x11, 0x00


	//----- nvinfo : EIATTR_KPARAM_INFO
	.align		4
.L_27:
        /*0058*/ 	.byte	0x04, 0x17
        /*005a*/ 	.short	(.L_29 - .L_28)
.L_28:
        /*005c*/ 	.word	0x00000000
        /*0060*/ 	.short	0x0014
        /*0062*/ 	.short	0x0064
        /*0064*/ 	.byte	0x00, 0xf0, 0x11, 0x00


	//----- nvinfo : EIATTR_KPARAM_INFO
	.align		4
.L_29:
        /*0068*/ 	.byte	0x04, 0x17
        /*006a*/ 	.short	(.L_31 - .L_30)
.L_30:
        /*006c*/ 	.word	0x00000000
        /*0070*/ 	.short	0x0013
        /*0072*/ 	.short	0x0060
        /*0074*/ 	.byte	0x00, 0xf0, 0x11, 0x00


	//----- nvinfo : EIATTR_KPARAM_INFO
	.align		4
.L_31:
        /*0078*/ 	.byte	0x04, 0x17
        /*007a*/ 	.short	(.L_33 - .L_32)
.L_32:
        /*007c*/ 	.word	0x00000000
        /*0080*/ 	.short	0x0012
        /*0082*/ 	.short	0x005c
        /*0084*/ 	.byte	0x00, 0xf0, 0x11, 0x00


	//----- nvinfo : EIATTR_KPARAM_INFO
	.align		4
.L_33:
        /*0088*/ 	.byte	0x04, 0x17
        /*008a*/ 	.short	(.L_35 - .L_34)
.L_34:
        /*008c*/ 	.word	0x00000000
        /*0090*/ 	.short	0x0011
        /*0092*/ 	.short	0x0058
        /*0094*/ 	.byte	0x00, 0xf0, 0x11, 0x00


	//----- nvinfo : EIATTR_KPARAM_INFO
	.align		4
.L_35:
        /*0098*/ 	.byte	0x04, 0x17
        /*009a*/ 	.short	(.L_37 - .L_36)
.L_36:
        /*009c*/ 	.word	0x00000000
        /*00a0*/ 	.short	0x0010
        /*00a2*/ 	.short	0x0054
        /*00a4*/ 	.byte	0x00, 0xf0, 0x11, 0x00


	//----- nvinfo : EIATTR_KPARAM_INFO
	.align		4
.L_37:
        /*00a8*/ 	.byte	0x04, 0x17
        /*00aa*/ 	.short	(.L_39 - .L_38)
.L_38:
        /*00ac*/ 	.word	0x00000000
        /*00b0*/ 	.short	0x000f
        /*00b2*/ 	.short	0x0050
        /*00b4*/ 	.byte	0x00, 0xf0, 0x11, 0x00


	//----- nvinfo : EIATTR_KPARAM_INFO
	.align		4
.L_39:
        /*00b8*/ 	.byte	0x04, 0x17
        /*00ba*/ 	.short	(.L_41 - .L_40)
.L_40:
        /*00bc*/ 	.word	0x00000000
        /*00c0*/ 	.short	0x000e
        /*00c2*/ 	.short	0x004c
        /*00c4*/ 	.byte	0x00, 0xf0, 0x11, 0x00


	//----- nvinfo : EIATTR_KPARAM_INFO
	.align		4
.L_41:
        /*00c8*/ 	.byte	0x04, 0x17
        /*00ca*/ 	.short	(.L_43 - .L_42)
.L_42:
        /*00cc*/ 	.word	0x00000000
        /*00d0*/ 	.short	0x000d
        /*00d2*/ 	.short	0x0048
        /*00d4*/ 	.byte	0x00, 0xf0, 0x11, 0x00


	//----- nvinfo : EIATTR_KPARAM_INFO
	.align		4
.L_43:
        /*00d8*/ 	.byte	0x04, 0x17
        /*00da*/ 	.short	(.L_45 - .L_44)
.L_44:
        /*00dc*/ 	.word	0x00000000
        /*00e0*/ 	.short	0x000c
        /*00e2*/ 	.short	0x0044
        /*00e4*/ 	.byte	0x00, 0xf0, 0x11, 0x00


	//----- nvinfo : EIATTR_KPARAM_INFO
	.align		4
.L_45:
        /*00e8*/ 	.byte	0x04, 0x17
        /*00ea*/ 	.short	(.L_47 - .L_46)
.L_46:
        /*00ec*/ 	.word	0x00000000
        /*00f0*/ 	.short	0x000b
        /*00f2*/ 	.short	0x0040
        /*00f4*/ 	.byte	0x00, 0xf0, 0x11, 0x00


	//----- nvinfo : EIATTR_KPARAM_INFO
	.align		4
.L_47:
        /*00f8*/ 	.byte	0x04, 0x17
        /*00fa*/ 	.short	(.L_49 - .L_48)
.L_48:
        /*00fc*/ 	.word	0x00000000
        /*0100*/ 	.short	0x000a
        /*0102*/ 	.short	0x003c
        /*0104*/ 	.byte	0x00, 0xf0, 0x11, 0x00


	//----- nvinfo : EIATTR_KPARAM_INFO
	.align		4
.L_49:
        /*0108*/ 	.byte	0x04, 0x17
        /*010a*/ 	.short	(.L_51 - .L_50)
.L_50:
        /*010c*/ 	.word	0x00000000
        /*0110*/ 	.short	0x0009
        /*0112*/ 	.short	0x0038
        /*0114*/ 	.byte	0x00, 0xf0, 0x11, 0x00


	//----- nvinfo : EIATTR_KPARAM_INFO
	.align		4
.L_51:
        /*0118*/ 	.byte	0x04, 0x17
        /*011a*/ 	.short	(.L_53 - .L_52)
.L_52:
        /*011c*/ 	.word	0x00000000
        /*0120*/ 	.short	0x0008
        /*0122*/ 	.short	0x0034
        /*0124*/ 	.byte	0x00, 0xf0, 0x11, 0x00


	//----- nvinfo : EIATTR_KPARAM_INFO
	.align		4
.L_53:
        /*0128*/ 	.byte	0x04, 0x17
        /*012a*/ 	.short	(.L_55 - .L_54)
.L_54:
        /*012c*/ 	.word	0x00000000
        /*0130*/ 	.short	0x0007
        /*0132*/ 	.short	0x0030
        /*0134*/ 	.byte	0x00, 0xf0, 0x11, 0x00


	//----- nvinfo : EIATTR_KPARAM_INFO
	.align		4
.L_55:
        /*0138*/ 	.byte	0x04, 0x17
        /*013a*/ 	.short	(.L_57 - .L_56)
.L_56:
        /*013c*/ 	.word	0x00000000
        /*0140*/ 	.short	0x0006
        /*0142*/ 	.short	0x002c
        /*0144*/ 	.byte	0x00, 0xf0, 0x11, 0x00


	//----- nvinfo : EIATTR_KPARAM_INFO
	.align		4
.L_57:
        /*0148*/ 	.byte	0x04, 0x17
        /*014a*/ 	.short	(.L_59 - .L_58)
.L_58:
        /*014c*/ 	.word	0x00000000
        /*0150*/ 	.short	0x0005
        /*0152*/ 	.short	0x0028
        /*0154*/ 	.byte	0x00, 0xf0, 0x11, 0x00


	//----- nvinfo : EIATTR_KPARAM_INFO
	.align		4
.L_59:
        /*0158*/ 	.byte	0x04, 0x17
        /*015a*/ 	.short	(.L_61 - .L_60)
.L_60:
        /*015c*/ 	.word	0x00000000
        /*0160*/ 	.short	0x0004
        /*0162*/ 	.short	0x0020
        /*0164*/ 	.byte	0x00, 0xf4, 0x21, 0x00


	//----- nvinfo : EIATTR_KPARAM_INFO
	.align		4
.L_61:
        /*0168*/ 	.byte	0x04, 0x17
        /*016a*/ 	.short	(.L_63 - .L_62)
.L_62:
        /*016c*/ 	.word	0x00000000
        /*0170*/ 	.short	0x0003
        /*0172*/ 	.short	0x0018
        /*0174*/ 	.byte	0x00, 0xf4, 0x21, 0x00


	//----- nvinfo : EIATTR_KPARAM_INFO
	.align		4
.L_63:
        /*0178*/ 	.byte	0x04, 0x17
        /*017a*/ 	.short	(.L_65 - .L_64)
.L_64:
        /*017c*/ 	.word	0x00000000
        /*0180*/ 	.short	0x0002
        /*0182*/ 	.short	0x0010
        /*0184*/ 	.byte	0x00, 0xf4, 0x21, 0x00


	//----- nvinfo : EIATTR_KPARAM_INFO
	.align		4
.L_65:
        /*0188*/ 	.byte	0x04, 0x17
        /*018a*/ 	.short	(.L_67 - .L_66)
.L_66:
        /*018c*/ 	.word	0x00000000
        /*0190*/ 	.short	0x0001
        /*0192*/ 	.short	0x0008
        /*0194*/ 	.byte	0x00, 0xf4, 0x21, 0x00


	//----- nvinfo : EIATTR_KPARAM_INFO
	.align		4
.L_67:
        /*0198*/ 	.byte	0x04, 0x17
        /*019a*/ 	.short	(.L_69 - .L_68)
.L_68:
        /*019c*/ 	.word	0x00000000
        /*01a0*/ 	.short	0x0000
        /*01a2*/ 	.short	0x0000
        /*01a4*/ 	.byte	0x00, 0xf4, 0x21, 0x00


	//----- nvinfo : EIATTR_AT_ENTRY_FRAGMENTS
	.align		4
.L_69:
        /*01a8*/ 	.byte	0x04, 0x4f
        /*01aa*/ 	.short	(.L_71 - .L_70)


	//   ....[0]....
.L_70:
        /*01ac*/ 	.word	0x00000004


	//----- nvinfo : EIATTR_RESERVED_SMEM_USED
	.align		4
.L_71:
        /*01b0*/ 	.byte	0x01, 0x41
	.zero		2


	//----- nvinfo : EIATTR_SPARSE_MMA_MASK
	.align		4
        /*01b4*/ 	.byte	0x03, 0x50
        /*01b6*/ 	.short	0x0000


	//----- nvinfo : EIATTR_TCGEN05_1CTA_USED
	.align		4
        /*01b8*/ 	.byte	0x01, 0x51
	.zero		2


	//----- nvinfo : EIATTR_MAXREG_COUNT
	.align		4
        /*01bc*/ 	.byte	0x03, 0x1b
        /*01be*/ 	.short	0x00ff


	//----- nvinfo : EIATTR_NUM_BARRIERS
	.align		4
        /*01c0*/ 	.byte	0x02, 0x4c
        /*01c2*/ 	.byte	0x01
	.zero		1


	//----- nvinfo : EIATTR_ANNOTATIONS
	.align		4
        /*01c4*/ 	.byte	0x04, 0x55
        /*01c6*/ 	.short	(.L_73 - .L_72)


	//   ....[0]....
.L_72:
        /*01c8*/ 	.word	0x00000001
        /*01cc*/ 	.byte	0xf0, 0x33, 0x00, 0x00, 0x01, 0x00, 0x00, 0x00, 0x20, 0x34, 0x00, 0x00, 0x01, 0x00, 0x00, 0x00
        /* <DEDUP_REMOVED lines=106> */
        /*087c*/ 	.byte	0xb0, 0xc4, 0x00, 0x00, 0x01, 0x00, 0x00, 0x00, 0x00, 0xd7, 0x00, 0x00


	//----- nvinfo : EIATTR_INT_WARP_WIDE_INSTR_OFFSETS
	.align		4
.L_73:
        /*0888*/ 	.byte	0x04, 0x31
        /*088a*/ 	.short	(.L_75 - .L_74)


	//   ....[0]....
.L_74:
        /*088c*/ 	.word	0x00002700


	//   ....[1]....
        /*0890*/ 	.word	0x00002710


	//   ....[2]....
        /*0894*/ 	.word	0x00004280


	//   ....[3]....
        /*0898*/ 	.word	0x00004930


	//   ....[4]....
        /*089c*/ 	.word	0x0000aba0


	//   ....[5]....
        /*08a0*/ 	.word	0x000124e0


	//   ....[6]....
        /*08a4*/ 	.word	0x00012520


	//----- nvinfo : EIATTR_COOP_GROUP_MASK_REGIDS
	.align		4
.L_75:
        /*08a8*/ 	.byte	0x04, 0x29
        /*08aa*/ 	.short	(.L_77 - .L_76)


	//   ....[0]....
.L_76:
        /*08ac*/ 	.word	0xffffffff


	//   ....[1]....
        /*08b0*/ 	.word	0xffffffff


	//   ....[2]....
        /*08b4*/ 	.word	0xffffffff


	//   ....[3]....
        /*08b8*/ 	.word	0xffffffff


	//   ....[4]....
        /*08bc*/ 	.word	0xffffffff


	//   ....[5]....
        /*08c0*/ 	.word	0xffffffff


	//   ....[6]....
        /*08c4*/ 	.word	0xffffffff


	//   ....[7]....
        /*08c8*/ 	.word	0xffffffff


	//   ....[8]....
        /*08cc*/ 	.word	0xffffffff


	//   ....[9]....
        /*08d0*/ 	.word	0xffffffff


	//   ....[10]....
        /*08d4*/ 	.word	0xffffffff


	//   ....[11]....
        /*08d8*/ 	.word	0xffffffff


	//----- nvinfo : EIATTR_COOP_GROUP_INSTR_OFFSETS
	.align		4
.L_77:
        /*08dc*/ 	.byte	0x04, 0x28
        /*08de*/ 	.short	(.L_79 - .L_78)


	//   ....[0]....
.L_78:
        /*08e0*/ 	.word	0x00000060


	//   ....[1]....
        /*08e4*/ 	.word	0x00000320


	//   ....[2]....
        /*08e8*/ 	.word	0x00006450


	//   ....[3]....
        /*08ec*/ 	.word	0x00007040


	//   ....[4]....
        /*08f0*/ 	.word	0x000074b0


	//   ....[5]....
        /*08f4*/ 	.word	0x00007520


	//   ....[6]....
        /*08f8*/ 	.word	0x0000bb30


	//   ....[7]....
        /*08fc*/ 	.word	0x0000bbb0


	//   ....[8]....
        /*0900*/ 	.word	0x0000be00


	//   ....[9]....
        /*0904*/ 	.word	0x0000be60


	//   ....[10]....
        /*0908*/ 	.word	0x00012360


	//   ....[11]....
        /*090c*/ 	.word	0x000125d0


	//----- nvinfo : EIATTR_VRC_CTA_INIT_COUNT
	.align		4
.L_79:
        /*0910*/ 	.byte	0x02, 0x4a
        /*0912*/ 	.byte	0x80
	.zero		1


	//----- nvinfo : EIATTR_MBARRIER_INSTR_OFFSETS
	.align		4
        /*0914*/ 	.byte	0x04, 0x39
        /*0916*/ 	.short	(.L_81 - .L_80)


	//   ....[0]....
.L_80:
        /*0918*/ 	.word	0x000034e0
        /*091c*/ 	.word	0x000000ff
        /*0920*/ 	.word	0x00028000
        /*0924*/ 	.short	0x0100
        /*0926*/ 	.byte	0x04
	.zero		1


	//   ....[1]....
        /*0928*/ 	.word	0x000042d0
        /*092c*/ 	.word	0x000000ff
        /*0930*/ 	.word	0x00028008
        /*0934*/ 	.short	0x0100
        /*0936*/ 	.byte	0x04
	.zero		1


	//   ....[2]....
        /*0938*/ 	.word	0x000049e0
        /*093c*/ 	.word	0x000000ff
        /*0940*/ 	.word	0x00018000
        /*0944*/ 	.short	0x0100
        /*0946*/ 	.byte	0x04
	.zero		1


	//   ....[3]....
        /*0948*/ 	.word	0x000055f0
        /*094c*/ 	.word	0x000000ff
        /*0950*/ 	.word	0x00018000
        /*0954*/ 	.short	0x010a
        /*0956*/ 	.byte	0x04
	.zero		1


	//   ....[4]....
        /*0958*/ 	.word	0x00006380
        /*095c*/ 	.word	0x000000ff
        /*0960*/ 	.word	0x00018000
        /*0964*/ 	.short	0x0108
        /*0966*/ 	.byte	0x04
	.zero		1


	//   ....[5]....
        /*0968*/ 	.word	0x0000ac80
        /*096c*/ 	.word	0x000000ff
        /*0970*/ 	.word	0x00028010
        /*0974*/ 	.short	0x0100
        /*0976*/ 	.byte	0x04
	.zero		1


	//   ....[6]....
        /*0978*/ 	.word	0x0000b740
        /*097c*/ 	.word	0x000000ff
        /*0980*/ 	.word	0x00028010
        /*0984*/ 	.short	0x010a
        /*0986*/ 	.byte	0x04
	.zero		1


	//   ....[7]....
        /*0988*/ 	.word	0x0000b7f0
        /*098c*/ 	.word	0x000000ff
        /*0990*/ 	.word	0x00028010
        /*0994*/ 	.short	0x0108
        /*0996*/ 	.byte	0x04
	.zero		1


	//   ....[8]....
        /*0998*/ 	.word	0x0000bec0
        /*099c*/ 	.word	0x0000000c
        /*09a0*/ 	.word	0x00000000
        /*09a4*/ 	.short	0x010a
        /*09a6*/ 	.byte	0xff
	.zero		1


	//   ....[9]....
        /*09a8*/ 	.word	0x0000da90
        /*09ac*/ 	.word	0x0000000c
        /*09b0*/ 	.word	0x00000000
        /*09b4*/ 	.short	0x010a
        /*09b6*/ 	.byte	0xff
	.zero		1


	//   ....[10]....
        /*09b8*/ 	.word	0x0000dbc0
        /*09bc*/ 	.word	0x000000ff
        /*09c0*/ 	.word	0x00028000
        /*09c4*/ 	.short	0x0108
        /*09c6*/ 	.byte	0x04
	.zero		1


	//   ....[11]....
        /*09c8*/ 	.word	0x0000dd30
        /*09cc*/ 	.word	0x000000ff
        /*09d0*/ 	.word	0x00028008
        /*09d4*/ 	.short	0x0108
        /*09d6*/ 	.byte	0x04
	.zero		1


	//   ....[12]....
        /*09d8*/ 	.word	0x000125f0
        /*09dc*/ 	.word	0x000000ff
        /*09e0*/ 	.word	0x00018000
        /*09e4*/ 	.short	0x010a
        /*09e6*/ 	.byte	0x04
	.zero		1


	//   ....[13]....
        /*09e8*/ 	.word	0x00012620
        /*09ec*/ 	.word	0x000000ff
        /*09f0*/ 	.word	0x00028010
        /*09f4*/ 	.short	0x010a
        /*09f6*/ 	.byte	0x04
	.zero		1


	//   ....[14]....
        /*09f8*/ 	.word	0x00012650
        /*09fc*/ 	.word	0x0000000c
        /*0a00*/ 	.word	0x00000000
        /*0a04*/ 	.short	0x010a
        /*0a06*/ 	.byte	0xff
	.zero		1


	//   ....[15]....
        /*0a08*/ 	.word	0x00012680
        /*0a0c*/ 	.word	0x0000000c
        /*0a10*/ 	.word	0x00000000
        /*0a14*/ 	.short	0x010a
        /*0a16*/ 	.byte	0xff
	.zero		1


	//----- nvinfo : EIATTR_NUM_MBARRIERS
	.align		4
.L_81:
        /*0a18*/ 	.byte	0x03, 0x38
        /*0a1a*/ 	.short	0xffff


	//----- nvinfo : EIATTR_EXIT_INSTR_OFFSETS
	.align		4
        /*0a1c*/ 	.byte	0x04, 0x1c
        /*0a1e*/ 	.short	(.L_83 - .L_82)


	//   ....[0]....
.L_82:
        /*0a20*/ 	.word	0x000125e0


	//----- nvinfo : EIATTR_REQNTID
	.align		4
.L_83:
        /*0a24*/ 	.byte	0x04, 0x10
        /*0a26*/ 	.short	(.L_85 - .L_84)
.L_84:
        /*0a28*/ 	.word	0x00000100
        /*0a2c*/ 	.word	0x00000001
        /*0a30*/ 	.word	0x00000001


	//----- nvinfo : EIATTR_CRS_STACK_SIZE
	.align		4
.L_85:
        /*0a34*/ 	.byte	0x04, 0x1e
        /*0a36*/ 	.short	(.L_87 - .L_86)
.L_86:
        /*0a38*/ 	.word	0x00000000


	//----- nvinfo : EIATTR_CBANK_PARAM_SIZE
	.align		4
.L_87:
        /*0a3c*/ 	.byte	0x03, 0x19
        /*0a3e*/ 	.short	0x0088


	//----- nvinfo : EIATTR_PARAM_CBANK
	.align		4
        /*0a40*/ 	.byte	0x04, 0x0a
        /*0a42*/ 	.short	(.L_89 - .L_88)
	.align		4
.L_88:
        /*0a44*/ 	.word	index@(.nv.constant0.attn_fwd)
        /*0a48*/ 	.short	0x0380
        /*0a4a*/ 	.short	0x0088


	//----- nvinfo : EIATTR_SW_WAR
	.align		4
.L_89:
        /*0a4c*/ 	.byte	0x04, 0x36
        /*0a4e*/ 	.short	(.L_91 - .L_90)
.L_90:
        /*0a50*/ 	.word	0x00000008
.L_91:


//--------------------- .nv.compat                --------------------------
	.section	.nv.compat,"",@"SHT_CUDA_COMPAT_INFO"
	.align	4
        /*0000*/ 	.byte	0x02, 0x02, 0x02, 0x00, 0x02, 0x05, 0x05, 0x00, 0x02, 0x03, 0x00, 0x00, 0x02, 0x06, 0x01, 0x00


//--------------------- .nv.callgraph             --------------------------
	.section	.nv.callgraph,"",@"SHT_CUDA_CALLGRAPH"
	.align	4
	.sectionentsize	8
	.align		4
        /*0000*/ 	.word	0x00000000
	.align		4
        /*0004*/ 	.word	0xffffffff
	.align		4
        /*0008*/ 	.word	0x00000000
	.align		4
        /*000c*/ 	.word	0xfffffffe
	.align		4
        /*0010*/ 	.word	0x00000000
	.align		4
        /*0014*/ 	.word	0xfffffffd
	.align		4
        /*0018*/ 	.word	0x00000000
	.align		4
        /*001c*/ 	.word	0xfffffffc


//--------------------- .nv.constant4             --------------------------
	.section	.nv.constant4,"a",@progbits
	.align	8
	.align		8
.nv.constant4:
        /*0000*/ 	.dword	_$_str


//--------------------- .text.attn_fwd            --------------------------
	.section	.text.attn_fwd,"ax",@progbits
	.align	128
        .global         attn_fwd
        .type           attn_fwd,@function
        .size           attn_fwd,(.L_x_31 - attn_fwd)
        .other          attn_fwd,@"STO_CUDA_ENTRY STV_DEFAULT"
attn_fwd:
.text.attn_fwd:
[----:B------:R-:W0:Y:S01]  /*0000*/  LDC R1, c[0x0][0x37c] ;  /* 0x0000df00ff017b82 */ /* 0x000e220000000800 */
[----:B------:R-:W1:Y:S01]  /*0010*/  S2R R0, SR_TID.X ;  /* 0x0000000000007919 */ /* 0x000e620000002100 */
[----:B0-----:R-:W-:Y:S01]  /*0020*/  VIADD R1, R1, 0xfffffcb8 ;  /* 0xfffffcb801017836 */ /* 0x001fe20000000000 */
[----:B-1----:R-:W-:-:S13]  /*0030*/  ISETP.GE.U32.AND P0, PT, R0, 0x20, PT ;  /* 0x000000200000780c */ /* 0x002fda0003f06070 */
[----:B------:R-:W-:Y:S05]  /*0040*/  @P0 BRA `(.L_x_0) ;  /* 0x0000000000b80947 */ /* 0x000fea0003800000 */
[----:B------:R-:W0:Y:S01]  /*0050*/  S2R R7, SR_CgaCtaId ;  /* 0x0000000000077919 */ /* 0x000e220000008800 */
[----:B------:R-:W-:Y:S01]  /*0060*/  NOP ;  /* 0x0000000000007918 */ /* 0x000fe20000000000 */
[----:B------:R-:W-:-:S04]  /*0070*/  MOV R0, 0x40 ;  /* 0x0000004000007802 */ /* 0x000fc80000000f00 */
[----:B0-----:R-:W-:Y:S02]  /*0080*/  LEA R2, R7, R0, 0x18 ;  /* 0x0000000007027211 */ /* 0x001fe400078ec0ff */
[----:B------:R-:W-:-:S04]  /*0090*/  MOV R0, 0x400 ;  /* 0x0000040000007802 */ /* 0x000fc80000000f00 */
[----:B------:R-:W0:Y:S01]  /*00a0*/  LDS.U8 R2, [R2] ;  /* 0x0000000002027984 */ /* 0x000e220000000000 */
[----:B------:R-:W-:Y:S02]  /*00b0*/  LEA R0, R7, R0, 0x18 ;  /* 0x0000000007007211 */ /* 0x000fe400078ec0ff */
[----:B0-----:R-:W-:-:S13]  /*00c0*/  ISETP.NE.AND P0, PT, R2, RZ, PT ;  /* 0x000000ff0200720c */ /* 0x001fda0003f05270 */
[----:B------:R-:W-:Y:S05]  /*00d0*/  @P0 BRA `(.L_x_1) ;  /* 0x00000000007c0947 */ /* 0x000fea0003800000 */
[----:B------:R-:W-:-:S13]  /*00e0*/  ELECT P0, URZ, PT ;  /* 0x0000000000ff782f */ /* 0x000fda0003800000 */
[----:B------:R-:W-:Y:S05]  /*00f0*/  @!P0 BRA `(.L_x_2) ;  /* 0x0000000000848947 */ /* 0x000fea0003800000 */
[----:B------:R-:W-:Y:S01]  /*0100*/  UMOV UR4, 0x10 ;  /* 0x0000001000047882 */ /* 0x000fe20000000000 */
[----:B------:R-:W-:Y:S02]  /*0110*/  IMAD.MOV.U32 R9, RZ, RZ, 0x1 ;  /* 0x00000001ff097424 */ /* 0x000fe400078e00ff */
[----:B------:R-:W-:Y:S02]  /*0120*/  IMAD.MOV.U32 R3, RZ, RZ, 0xffff ;  /* 0x0000ffffff037424 */ /* 0x000fe400078e00ff */
[----:B------:R-:W-:Y:S04]  /*0130*/  DEPBAR.LE SB0, 0x36 ;  /* 0x00008d800000791a */ /* 0x000fe80000000000 */
[----:B------:R-:W0:Y:S02]  /*0140*/  UTCATOMSWS.FIND_AND_SET.ALIGN UP0, UR4, UR4 ;  /* 0x00000004000475e3 */ /* 0x000e240008000800 */
[----:B0-----:R-:W-:-:S04]  /*0150*/  PLOP3.LUT P0, PT, PT, PT, UP0, 0x80, 0x8 ;  /* 0x000000000008781c */ /* 0x001fc80003f0f008 */
[----:B------:R-:W-:-:S04]  /*0160*/  SEL R2, RZ, 0xffffffff, !P0 ;  /* 0xffffffffff027807 */ /* 0x000fc80004000000 */
[----:B------:R-:W-:Y:S01]  /*0170*/  ISETP.NE.AND P0, PT, R2, RZ, PT ;  /* 0x000000ff0200720c */ /* 0x000fe20003f05270 */
[----:B------:R-:W-:-:S12]  /*0180*/  IMAD.U32 R2, RZ, RZ, UR4 ;  /* 0x00000004ff027e24 */ /* 0x000fd8000f8e00ff */
[----:B------:R-:W-:Y:S05]  /*0190*/  @P0 BRA `(.L_x_3) ;  /* 0x0000000000240947 */ /* 0x000fea0003800000 */
.L_x_4:
[----:B------:R-:W-:Y:S05]  /*01a0*/  NANOSLEEP 0x64 ;  /* 0x000000640000795d */ /* 0x000fea0003800000 */
[----:B------:R-:W-:-:S05]  /*01b0*/  UMOV UR4, 0x10 ;  /* 0x0000001000047882 */ /* 0x000fca0000000000 */
[----:B------:R-:W-:Y:S04]  /*01c0*/  DEPBAR.LE SB0, 0x36 ;  /* 0x00008d800000791a */ /* 0x000fe80000000000 */
[----:B------:R-:W0:Y:S02]  /*01d0*/  UTCATOMSWS.FIND_AND_SET.ALIGN UP0, UR4, UR4 ;  /* 0x00000004000475e3 */ /* 0x000e240008000800 */
[----:B0-----:R-:W-:-:S04]  /*01e0*/  PLOP3.LUT P0, PT, PT, PT, UP0, 0x80, 0x8 ;  /* 0x000000000008781c */ /* 0x001fc80003f0f008 */
[----:B------:R-:W-:-:S04]  /*01f0*/  SEL R2, RZ, 0xffffffff, !P0 ;  /* 0xffffffffff027807 */ /* 0x000fc80004000000 */
[----:B------:R-:W-:Y:S01]  /*0200*/  ISETP.NE.AND P0, PT, R2, RZ, PT ;  /* 0x000000ff0200720c */ /* 0x000fe20003f05270 */
[----:B------:R-:W-:-:S12]  /*0210*/  IMAD.U32 R2, RZ, RZ, UR4 ;  /* 0x00000004ff027e24 */ /* 0x000fd8000f8e00ff */
[----:B------:R-:W-:Y:S05]  /*0220*/  @!P0 BRA `(.L_x_4) ;  /* 0xfffffffc00dc8947 */ /* 0x000fea000383ffff */
.L_x_3:
[C---:B------:R-:W-:Y:S01]  /*0230*/  VIADD R4, R2.reuse, 0x10 ;  /* 0x0000001002047836 */ /* 0x040fe20000000000 */
[----:B------:R-:W-:Y:S02]  /*0240*/  SHF.L.U32 R3, R3, R2, RZ ;  /* 0x0000000203037219 */ /* 0x000fe400000006ff */
[----:B------:R-:W-:Y:S02]  /*0250*/  MOV R5, 0x50 ;  /* 0x0000005000057802 */ /* 0x000fe40000000f00 */
[----:B------:R-:W-:Y:S02]  /*0260*/  SHF.L.U32 R4, R9, R4, RZ ;  /* 0x0000000409047219 */ /* 0x000fe400000006ff */
[----:B------:R-:W-:Y:S01]  /*0270*/  LEA R6, R7, R5, 0x18 ;  /* 0x0000000507067211 */ /* 0x000fe200078ec0ff */
[----:B------:R-:W-:Y:S01]  /*0280*/  IMAD.SHL.U32 R5, R2, 0x20, RZ ;  /* 0x0000002002057824 */ /* 0x000fe200078e00ff */
[----:B------:R-:W-:-:S05]  /*0290*/  LOP3.LUT R3, R4, R3, RZ, 0xfc, !PT ;  /* 0x0000000304037212 */ /* 0x000fca00078efcff */
[----:B------:R0:W-:Y:S04]  /*02a0*/  ATOMS.OR RZ, [R6], R3 ;  /* 0x0000000306ff738c */ /* 0x0001e80003000000 */
[----:B------:R0:W-:Y:S01]  /*02b0*/  STS [R0], R5 ;  /* 0x0000000500007388 */ /* 0x0001e20000000800 */
[----:B------:R-:W-:Y:S05]  /*02c0*/  BRA `(.L_x_2) ;  /* 0x0000000000107947 */ /* 0x000fea0003800000 */
.L_x_1:
[----:B------:R-:W-:Y:S02]  /*02d0*/  MOV R3, 0xffffffff ;  /* 0xffffffff00037802 */ /* 0x000fe40000000f00 */
[----:B------:R-:W-:-:S03]  /*02e0*/  MOV R2, 0x310 ;  /* 0x0000031000027802 */ /* 0x000fc60000000f00 */
[----:B------:R0:W-:Y:S04]  /*02f0*/  STS [R0], R3 ;  /* 0x0000000300007388 */ /* 0x0001e80000000800 */
[----:B0-----:R-:W-:Y:S05]  /*0300*/  CALL.REL.NOINC `($__internal_1_$__cuda_sm10x_tcgen05_guardrail_trap_phase_invalid_during_alloc) ;  /* 0x0000012000f47944 */ /* 0x001fea0003c00000 */
.L_x_2:
[----:B------:R-:W-:Y:S05]  /*0310*/  WARPSYNC.ALL ;  /* 0x0000000000007948 */ /* 0x000fea0003800000 */
[----:B------:R-:W-:Y:S01]  /*0320*/  NOP ;  /* 0x0000000000007918 */ /* 0x000fe20000000000 */
.L_x_0:
[----:B------:R-:W1:Y:S01]  /*0330*/  S2R R252, SR_CTAID.X ;  /* 0x0000000000fc7919 */ /* 0x000e620000002500 */
[----:B0-----:R-:W0:Y:S01]  /*0340*/  LDC.64 R2, c[0x0][0x3b0] ;  /* 0x0000ec00ff027b82 */ /* 0x001e220000000a00 */
[----:B------:R-:W-:Y:S01]  /*0350*/  MOV R0, 0x400 ;  /* 0x0000040000007802 */ /* 0x000fe20000000f00 */
[----:B------:R-:W2:Y:S01]  /*0360*/  LDCU.64 UR8, c[0x0][0x358] ;  /* 0x00006b00ff0877ac */ /* 0x000ea20008000a00 */
[----:B------:R-:W3:Y:S02]  /*0370*/  S2R R142, SR_TID.X ;  /* 0x00000000008e7919 */ /* 0x000ee40000002100 */
[----:B------:R-:W-:Y:S01]  /*0380*/  R2UR UR4, R0 ;  /* 0x00000000000472ca */ /* 0x000fe200000e0000 */
[----:B------:R-:W0:Y:S02]  /*0390*/  S2R R144, SR_CTAID.Y ;  /* 0x0000000000907919 */ /* 0x000e240000002600 */
[----:B------:R-:W4:Y:S08]  /*03a0*/  S2UR UR5, SR_CgaCtaId ;  /* 0x00000000000579c3 */ /* 0x000f300000008800 */
[----:B------:R-:W2:Y:S08]  /*03b0*/  LDC R7, c[0x0][0x3b8] ;  /* 0x0000ee00ff077b82 */ /* 0x000eb00000000800 */
[----:B------:R-:W2:Y:S01]  /*03c0*/  LDC.64 R8, c[0x0][0x380] ;  /* 0x0000e000ff087b82 */ /* 0x000ea20000000a00 */
[----:B-1----:R-:W-:Y:S01]  /*03d0*/  IMAD.SHL.U32 R252, R252, 0x40, RZ ;  /* 0x00000040fcfc7824 */ /* 0x002fe200078e00ff */
[----:B----4-:R-:W-:-:S06]  /*03e0*/  ULEA UR4, UR5, UR4, 0x18 ;  /* 0x0000000405047291 */ /* 0x010fcc000f8ec0ff */
[----:B------:R-:W-:Y:S01]  /*03f0*/  BAR.SYNC.DEFER_BLOCKING 0x0 ;  /* 0x0000000000007b1d */ /* 0x000fe20000010000 */
[--C-:B---3--:R-:W-:Y:S02]  /*0400*/  SHF.R.U32.HI R4, RZ, 0x6, R142.reuse ;  /* 0x00000006ff047819 */ /* 0x108fe4000001168e */
[----:B------:R-:W-:Y:S02]  /*0410*/  LOP3.LUT R5, R252, 0x3f, R142, 0xf8, !PT ;  /* 0x0000003ffc057812 */ /* 0x000fe400078ef88e */
[----:B------:R-:W-:Y:S01]  /*0420*/  SGXT.U32 R4, R4, 0x2 ;  /* 0x000000020404781a */ /* 0x000fe20000000000 */
[----:B0-----:R-:W-:Y:S02]  /*0430*/  IMAD R0, R144, R2, RZ ;  /* 0x0000000290007224 */ /* 0x001fe400078e02ff */
[----:B------:R-:W-:Y:S02]  /*0440*/  IMAD R2, R5, R3, RZ ;  /* 0x0000000305027224 */ /* 0x000fe400078e02ff */
[----:B--2---:R-:W-:-:S02]  /*0450*/  IMAD R5, R4, R7, RZ ;  /* 0x0000000704057224 */ /* 0x004fc400078e02ff */
[----:B------:R-:W-:Y:S02]  /*0460*/  IMAD.SHL.U32 R3, R0, 0x2, RZ ;  /* 0x0000000200037824 */ /* 0x000fe400078e00ff */
[----:B------:R-:W-:Y:S02]  /*0470*/  IMAD.SHL.U32 R4, R2, 0x2, RZ ;  /* 0x0000000202047824 */ /* 0x000fe400078e00ff */
[----:B------:R-:W-:Y:S02]  /*0480*/  IMAD R11, R7, 0x4, R5 ;  /* 0x00000004070b7824 */ /* 0x000fe400078e0205 */
[----:B------:R-:W-:Y:S01]  /*0490*/  IMAD.HI R0, R0, 0x2, RZ ;  /* 0x0000000200007827 */ /* 0x000fe200078e02ff */
[----:B------:R-:W-:-:S03]  /*04a0*/  IADD3 R4, P0, P1, R4, R8, R3 ;  /* 0x0000000804047210 */ /* 0x000fc6000791e003 */
[----:B------:R-:W-:Y:S01]  /*04b0*/  IMAD R3, R7, 0x4, R11 ;  /* 0x0000000407037824 */ /* 0x000fe200078e020b */
[----:B------:R-:W0:Y:S01]  /*04c0*/  LDS R112, [UR4] ;  /* 0x00000004ff707984 */ /* 0x000e220008000800 */
[----:B------:R-:W-:-:S04]  /*04d0*/  IMAD.HI R2, R2, 0x2, RZ ;  /* 0x0000000202027827 */ /* 0x000fc800078e02ff */
[----:B------:R-:W-:Y:S01]  /*04e0*/  IMAD R15, R7, 0x4, R3 ;  /* 0x00000004070f7824 */ /* 0x000fe200078e0203 */
[----:B------:R-:W-:Y:S01]  /*04f0*/  IADD3.X R0, PT, PT, R2, R9, R0, P0, P1 ;  /* 0x0000000902007210 */ /* 0x000fe200007e2400 */
[----:B------:R-:W-:Y:S01]  /*0500*/  BAR.SYNC.DEFER_BLOCKING 0x0 ;  /* 0x0000000000007b1d */ /* 0x000fe20000010000 */
[-C--:B------:R-:W-:Y:S01]  /*0510*/  LEA R8, P0, R5, R4.reuse, 0x1 ;  /* 0x0000000405087211 */ /* 0x080fe200078008ff */
[----:B------:R-:W-:Y:S01]  /*0520*/  IMAD R17, R7, 0x4, R15 ;  /* 0x0000000407117824 */ /* 0x000fe200078e020f */
[----:B------:R-:W-:Y:S02]  /*0530*/  LEA R12, P1, R3, R4, 0x1 ;  /* 0x00000004030c7211 */ /* 0x000fe400078208ff */
[----:B------:R-:W-:Y:S02]  /*0540*/  LEA.HI.X.SX32 R9, R5, R0, 0x1, P0 ;  /* 0x0000000005097211 */ /* 0x000fe400000f0eff */
[----:B------:R-:W-:Y:S02]  /*0550*/  LEA R19, R7, R17, 0x2 ;  /* 0x0000001107137211 */ /* 0x000fe400078e10ff */
[----:B------:R-:W-:-:S02]  /*0560*/  LEA R10, P0, R11, R4, 0x1 ;  /* 0x000000040b0a7211 */ /* 0x000fc400078008ff */
[----:B------:R-:W-:Y:S01]  /*0570*/  LEA.HI.X.SX32 R13, R3, R0, 0x1, P1 ;  /* 0x00000000030d7211 */ /* 0x000fe200008f0eff */
[----:B------:R-:W-:Y:S01]  /*0580*/  IMAD R21, R7, 0x4, R19 ;  /* 0x0000000407157824 */ /* 0x000fe200078e0213 */
[----:B------:R-:W-:Y:S02]  /*0590*/  LEA R14, P1, R15, R4, 0x1 ;  /* 0x000000040f0e7211 */ /* 0x000fe400078208ff */
[----:B------:R-:W-:Y:S01]  /*05a0*/  LEA.HI.X.SX32 R11, R11, R0, 0x1, P0 ;  /* 0x000000000b0b7211 */ /* 0x000fe200000f0eff */
[----:B------:R-:W-:Y:S01]  /*05b0*/  IMAD R23, R7, 0x4, R21 ;  /* 0x0000000407177824 */ /* 0x000fe200078e0215 */
[----:B------:R-:W-:Y:S02]  /*05c0*/  LEA R16, P0, R17, R4, 0x1 ;  /* 0x0000000411107211 */ /* 0x000fe400078008ff */
[-C--:B------:R-:W-:Y:S02]  /*05d0*/  LEA.HI.X.SX32 R15, R15, R0.reuse, 0x1, P1 ;  /* 0x000000000f0f7211 */ /* 0x080fe400008f0eff */
[----:B------:R-:W-:-:S02]  /*05e0*/  LEA.HI.X.SX32 R17, R17, R0, 0x1, P0 ;  /* 0x0000000011117211 */ /* 0x000fc400000f0eff */
[-C--:B------:R-:W-:Y:S01]  /*05f0*/  LEA R18, P0, R19, R4.reuse, 0x1 ;  /* 0x0000000413127211 */ /* 0x080fe200078008ff */
[----:B------:R1:W5:Y:S01]  /*0600*/  LDG.E.U16 R5, desc[UR8][R12.64] ;  /* 0x000000080c057981 */ /* 0x000362000c1e1500 */
[----:B------:R-:W-:Y:S02]  /*0610*/  LEA R20, P1, R21, R4, 0x1 ;  /* 0x0000000415147211 */ /* 0x000fe400078208ff */
[----:B------:R-:W-:Y:S01]  /*0620*/  LEA.HI.X.SX32 R19, R19, R0, 0x1, P0 ;  /* 0x0000000013137211 */ /* 0x000fe200000f0eff */
[----:B------:R2:W5:Y:S01]  /*0630*/  LDG.E.U16 R6, desc[UR8][R14.64] ;  /* 0x000000080e067981 */ /* 0x000562000c1e1500 */
[----:B------:R-:W-:-:S03]  /*0640*/  LEA R22, P0, R23, R4, 0x1 ;  /* 0x0000000417167211 */ /* 0x000fc600078008ff */
[----:B------:R-:W5:Y:S01]  /*0650*/  LDG.E.U16 R3, desc[UR8][R8.64] ;  /* 0x0000000808037981 */ /* 0x000f62000c1e1500 */
[----:B-1----:R-:W-:-:S03]  /*0660*/  IMAD R13, R7, 0x4, R23 ;  /* 0x00000004070d7824 */ /* 0x002fc600078e0217 */
[----:B------:R-:W5:Y:S01]  /*0670*/  LDG.E.U16 R2, desc[UR8][R10.64] ;  /* 0x000000080a027981 */ /* 0x000f62000c1e1500 */
[----:B--2---:R-:W-:Y:S01]  /*0680*/  IMAD R15, R7, 0x4, R13 ;  /* 0x00000004070f7824 */ /* 0x004fe200078e020d */
[----:B------:R-:W-:-:S03]  /*0690*/  LEA.HI.X.SX32 R23, R23, R0, 0x1, P0 ;  /* 0x0000000017177211 */ /* 0x000fc600000f0eff */
[----:B------:R-:W-:Y:S01]  /*06a0*/  IMAD R27, R7, 0x4, R15 ;  /* 0x00000004071b7824 */ /* 0x000fe200078e020f */
[----:B------:R-:W-:Y:S01]  /*06b0*/  LEA.HI.X.SX32 R21, R21, R0, 0x1, P1 ;  /* 0x0000000015157211 */ /* 0x000fe200008f0eff */
[----:B------:R1:W5:Y:S01]  /*06c0*/  LDG.E.U16 R9, desc[UR8][R16.64] ;  /* 0x0000000810097981 */ /* 0x000362000c1e1500 */
[----:B------:R-:W-:Y:S01]  /*06d0*/  LEA R24, P0, R13, R4, 0x1 ;  /* 0x000000040d187211 */ /* 0x000fe200078008ff */
[----:B------:R-:W-:Y:S02]  /*06e0*/  IMAD R29, R7, 0x4, R27 ;  /* 0x00000004071d7824 */ /* 0x000fe400078e021b */
[----:B------:R2:W5:Y:S01]  /*06f0*/  LDG.E.U16 R11, desc[UR8][R20.64] ;  /* 0x00000008140b7981 */ /* 0x000562000c1e1500 */
[----:B------:R-:W-:-:S03]  /*0700*/  LEA.HI.X.SX32 R25, R13, R0, 0x1, P0 ;  /* 0x000000000d197211 */ /* 0x000fc600000f0eff */
[----:B------:R3:W5:Y:S01]  /*0710*/  LDG.E.U16 R8, desc[UR8][R18.64] ;  /* 0x0000000812087981 */ /* 0x000762000c1e1500 */
[----:B-1----:R-:W-:-:S03]  /*0720*/  LEA R16, P0, R15, R4, 0x1 ;  /* 0x000000040f107211 */ /* 0x002fc600078008ff */
[----:B------:R1:W5:Y:S01]  /*0730*/  LDG.E.U16 R10, desc[UR8][R22.64] ;  /* 0x00000008160a7981 */ /* 0x000362000c1e1500 */
[----:B--2---:R-:W-:Y:S01]  /*0740*/  IMAD R21, R7, 0x4, R29 ;  /* 0x0000000407157824 */ /* 0x004fe200078e021d */
[----:B------:R-:W-:Y:S02]  /*0750*/  LEA.HI.X.SX32 R17, R15, R0, 0x1, P0 ;  /* 0x000000000f117211 */ /* 0x000fe400000f0eff */
[----:B------:R2:W5:Y:S01]  /*0760*/  LDG.E.U16 R13, desc[UR8][R24.64] ;  /* 0x00000008180d7981 */ /* 0x000562000c1e1500 */
[-C--:B---3--:R-:W-:Y:S02]  /*0770*/  LEA R18, P0, R29, R4.reuse, 0x1 ;  /* 0x000000041d127211 */ /* 0x088fe400078008ff */
[----:B------:R-:W-:Y:S01]  /*0780*/  LEA R26, P1, R27, R4, 0x1 ;  /* 0x000000041b1a7211 */ /* 0x000fe200078208ff */
[----:B------:R-:W5:Y:S01]  /*0790*/  LDG.E.U16 R12, desc[UR8][R16.64] ;  /* 0x00000008100c7981 */ /* 0x000f62000c1e1500 */
[----:B-1----:R-:W-:Y:S02]  /*07a0*/  LEA R23, R7, R21, 0x2 ;  /* 0x0000001507177211 */ /* 0x002fe400078e10ff */
[----:B------:R-:W-:-:S02]  /*07b0*/  LEA.HI.X.SX32 R19, R29, R0, 0x1, P0 ;  /* 0x000000001d137211 */ /* 0x000fc400000f0eff */
[----:B------:R-:W-:Y:S01]  /*07c0*/  LEA R20, P0, R21, R4, 0x1 ;  /* 0x0000000415147211 */ /* 0x000fe200078008ff */
[----:B------:R-:W-:Y:S01]  /*07d0*/  IMAD R29, R7, 0x4, R23 ;  /* 0x00000004071d7824 */ /* 0x000fe200078e0217 */
[-C--:B------:R-:W-:Y:S01]  /*07e0*/  LEA.HI.X.SX32 R27, R27, R0.reuse, 0x1, P1 ;  /* 0x000000001b1b7211 */ /* 0x080fe200008f0eff */
[----:B------:R-:W5:Y:S01]  /*07f0*/  LDG.E.U16 R14, desc[UR8][R18.64] ;  /* 0x00000008120e7981 */ /* 0x000f62000c1e1500 */
[----:B------:R-:W-:Y:S01]  /*0800*/  LEA.HI.X.SX32 R21, R21, R0, 0x1, P0 ;  /* 0x0000000015157211 */ /* 0x000fe200000f0eff */
[----:B------:R-:W-:Y:S01]  /*0810*/  IMAD R31, R7, 0x4, R29 ;  /* 0x00000004071f7824 */ /* 0x000fe200078e021d */
[-C--:B------:R-:W-:Y:S01]  /*0820*/  LEA R22, P0, R23, R4.reuse, 0x1 ;  /* 0x0000000417167211 */ /* 0x080fe200078008ff */
[----:B------:R1:W5:Y:S01]  /*0830*/  LDG.E.U16 R15, desc[UR8][R26.64] ;  /* 0x000000081a0f7981 */ /* 0x000362000c1e1500 */
[----:B--2---:R-:W-:Y:S02]  /*0840*/  LEA R24, P1, R29, R4, 0x1 ;  /* 0x000000041d187211 */ /* 0x004fe400078208ff */
[----:B------:R-:W-:Y:S01]  /*0850*/  LEA.HI.X.SX32 R23, R23, R0, 0x1, P0 ;  /* 0x0000000017177211 */ /* 0x000fe200000f0eff */
[----:B------:R-:W5:Y:S01]  /*0860*/  LDG.E.U16 R17, desc[UR8][R20.64] ;  /* 0x0000000814117981 */ /* 0x000f62000c1e1500 */
[----:B------:R-:W-:-:S02]  /*0870*/  LEA R28, P0, R31, R4, 0x1 ;  /* 0x000000041f1c7211 */ /* 0x000fc400078008ff */
[-C--:B------:R-:W-:Y:S01]  /*0880*/  LEA.HI.X.SX32 R25, R29, R0.reuse, 0x1, P1 ;  /* 0x000000001d197211 */ /* 0x080fe200008f0eff */
[----:B------:R-:W5:Y:S01]  /*0890*/  LDG.E.U16 R16, desc[UR8][R22.64] ;  /* 0x0000000816107981 */ /* 0x000f62000c1e1500 */
[----:B-1----:R-:W-:Y:S01]  /*08a0*/  IMAD R27, R7, 0x4, R31 ;  /* 0x00000004071b7824 */ /* 0x002fe200078e021f */
[----:B------:R-:W-:Y:S02]  /*08b0*/  LEA.HI.X.SX32 R29, R31, R0, 0x1, P0 ;  /* 0x000000001f1d7211 */ /* 0x000fe400000f0eff */
[----:B------:R1:W5:Y:S01]  /*08c0*/  LDG.E.U16 R19, desc[UR8][R24.64] ;  /* 0x0000000818137981 */ /* 0x000362000c1e1500 */
[----:B------:R-:W-:Y:S01]  /*08d0*/  IMAD R31, R7, 0x4, R27 ;  /* 0x00000004071f7824 */ /* 0x000fe200078e021b */
[----:B------:R-:W-:Y:S02]  /*08e0*/  LEA R26, P0, R27, R4, 0x1 ;  /* 0x000000041b1a7211 */ /* 0x000fe400078008ff */
[----:B------:R2:W5:Y:S01]  /*08f0*/  LDG.E.U16 R18, desc[UR8][R28.64] ;  /* 0x000000081c127981 */ /* 0x000562000c1e1500 */
[----:B------:R-:W-:Y:S01]  /*0900*/  IMAD R33, R7, 0x4, R31 ;  /* 0x0000000407217824 */ /* 0x000fe200078e021f */
[----:B------:R-:W-:-:S03]  /*0910*/  LEA.HI.X.SX32 R27, R27, R0, 0x1, P0 ;  /* 0x000000001b1b7211 */ /* 0x000fc600000f0eff */
[----:B------:R-:W-:Y:S01]  /*0920*/  IMAD R35, R7, 0x4, R33 ;  /* 0x0000000407237824 */ /* 0x000fe200078e0221 */
[----:B------:R-:W-:Y:S01]  /*0930*/  LEA R30, P0, R31, R4, 0x1 ;  /* 0x000000041f1e7211 */ /* 0x000fe200078008ff */
[----:B------:R3:W5:Y:S02]  /*0940*/  LDG.E.U16 R21, desc[UR8][R26.64] ;  /* 0x000000081a157981 */ /* 0x000764000c1e1500 */
[----:B-1----:R-:W-:Y:S01]  /*0950*/  IMAD R25, R7, 0x4, R35 ;  /* 0x0000000407197824 */ /* 0x002fe200078e0223 */
[----:B------:R-:W-:Y:S02]  /*0960*/  LEA.HI.X.SX32 R31, R31, R0, 0x1, P0 ;  /* 0x000000001f1f7211 */ /* 0x000fe400000f0eff */
[-C--:B------:R-:W-:Y:S02]  /*0970*/  LEA R34, P0, R35, R4.reuse, 0x1 ;  /* 0x0000000423227211 */ /* 0x080fe400078008ff */
[----:B------:R-:W-:Y:S01]  /*0980*/  LEA R37, R7, R25, 0x2 ;  /* 0x0000001907257211 */ /* 0x000fe200078e10ff */
[----:B------:R1:W5:Y:S01]  /*0990*/  LDG.E.U16 R20, desc[UR8][R30.64] ;  /* 0x000000081e147981 */ /* 0x000362000c1e1500 */
[----:B------:R-:W-:-:S02]  /*09a0*/  LEA R32, P1, R33, R4, 0x1 ;  /* 0x0000000421207211 */ /* 0x000fc400078208ff */
[----:B------:R-:W-:Y:S01]  /*09b0*/  LEA.HI.X.SX32 R35, R35, R0, 0x1, P0 ;  /* 0x0000000023237211 */ /* 0x000fe200000f0eff */
[----:B------:R-:W-:Y:S01]  /*09c0*/  IMAD R39, R7, 0x4, R37 ;  /* 0x0000000407277824 */ /* 0x000fe200078e0225 */
[----:B--2---:R-:W-:Y:S02]  /*09d0*/  LEA R28, P0, R25, R4, 0x1 ;  /* 0x00000004191c7211 */ /* 0x004fe400078008ff */
[-C--:B------:R-:W-:Y:S01]  /*09e0*/  LEA.HI.X.SX32 R33, R33, R0.reuse, 0x1, P1 ;  /* 0x0000000021217211 */ /* 0x080fe200008f0eff */
[----:B---3--:R-:W-:Y:S01]  /*09f0*/  IMAD R27, R7, 0x4, R39 ;  /* 0x00000004071b7824 */ /* 0x008fe200078e0227 */
[----:B------:R-:W-:Y:S01]  /*0a00*/  LEA.HI.X.SX32 R29, R25, R0, 0x1, P0 ;  /* 0x00000000191d7211 */ /* 0x000fe200000f0eff */
[----:B------:R-:W5:Y:S01]  /*0a10*/  LDG.E.U16 R22, desc[UR8][R34.64] ;  /* 0x0000000822167981 */ /* 0x000f62000c1e1500 */
[----:B------:R-:W-:-:S03]  /*0a20*/  LEA R36, P0, R37, R4, 0x1 ;  /* 0x0000000425247211 */ /* 0x000fc600078008ff */
[----:B------:R2:W5:Y:S01]  /*0a30*/  LDG.E.U16 R23, desc[UR8][R32.64] ;  /* 0x0000000820177981 */ /* 0x000562000c1e1500 */
[----:B------:R-:W-:Y:S02]  /*0a40*/  LEA.HI.X.SX32 R37, R37, R0, 0x1, P0 ;  /* 0x0000000025257211 */ /* 0x000fe400000f0eff */
[----:B-1----:R-:W-:Y:S01]  /*0a50*/  LEA R30, P0, R27, R4, 0x1 ;  /* 0x000000041b1e7211 */ /* 0x002fe200078008ff */
[----:B------:R-:W5:Y:S01]  /*0a60*/  LDG.E.U16 R25, desc[UR8][R28.64] ;  /* 0x000000081c197981 */ /* 0x000f62000c1e1500 */
[----:B--2---:R-:W-:Y:S02]  /*0a70*/  IMAD R33, R7, 0x4, R27 ;  /* 0x0000000407217824 */ /* 0x004fe400078e021b */
[----:B------:R-:W-:Y:S01]  /*0a80*/  LEA.HI.X.SX32 R31, R27, R0, 0x1, P0 ;  /* 0x000000001b1f7211 */ /* 0x000fe200000f0eff */
[----:B------:R1:W5:Y:S01]  /*0a90*/  LDG.E.U16 R24, desc[UR8][R36.64] ;  /* 0x0000000824187981 */ /* 0x000362000c1e1500 */
[----:B------:R-:W-:Y:S01]  /*0aa0*/  IMAD R35, R7, 0x4, R33 ;  /* 0x0000000407237824 */ /* 0x000fe200078e0221 */
[----:B------:R-:W-:-:S02]  /*0ab0*/  LEA R38, P1, R39, R4, 0x1 ;  /* 0x0000000427267211 */ /* 0x000fc400078208ff */
[----:B------:R-:W5:Y:S01]  /*0ac0*/  LDG.E.U16 R26, desc[UR8][R30.64] ;  /* 0x000000081e1a7981 */ /* 0x000f62000c1e1500 */
[----:B------:R-:W-:Y:S01]  /*0ad0*/  LEA R32, P0, R33, R4, 0x1 ;  /* 0x0000000421207211 */ /* 0x000fe200078008ff */
[----:B------:R-:W-:Y:S01]  /*0ae0*/  IMAD R41, R7, 0x4, R35 ;  /* 0x0000000407297824 */ /* 0x000fe200078e0223 */
[-C--:B------:R-:W-:Y:S02]  /*0af0*/  LEA.HI.X.SX32 R39, R39, R0.reuse, 0x1, P1 ;  /* 0x0000000027277211 */ /* 0x080fe400008f0eff */
[----:B------:R-:W-:Y:S01]  /*0b00*/  LEA.HI.X.SX32 R33, R33, R0, 0x1, P0 ;  /* 0x0000000021217211 */ /* 0x000fe200000f0eff */
[----:B------:R-:W-:Y:S01]  /*0b10*/  IMAD R43, R7, 0x4, R41 ;  /* 0x00000004072b7824 */ /* 0x000fe200078e0229 */
[C---:B------:R-:W-:Y:S01]  /*0b20*/  LEA R34, P0, R35.reuse, R4, 0x1 ;  /* 0x0000000423227211 */ /* 0x040fe200078008ff */
[----:B------:R2:W5:Y:S03]  /*0b30*/  LDG.E.U16 R27, desc[UR8][R38.64] ;  /* 0x00000008261b7981 */ /* 0x000566000c1e1500 */
[----:B------:R-:W-:Y:S01]  /*0b40*/  LEA.HI.X.SX32 R35, R35, R0, 0x1, P0 ;  /* 0x0000000023237211 */ /* 0x000fe200000f0eff */
[----:B------:R-:W5:Y:S01]  /*0b50*/  LDG.E.U16 R29, desc[UR8][R32.64] ;  /* 0x00000008201d7981 */ /* 0x000f62000c1e1500 */
[----:B-1----:R-:W-:-:S02]  /*0b60*/  LEA R36, P0, R43, R4, 0x1 ;  /* 0x000000042b247211 */ /* 0x002fc400078008ff */
[----:B------:R-:W-:Y:S01]  /*0b70*/  LEA R40, P1, R41, R4, 0x1 ;  /* 0x0000000429287211 */ /* 0x000fe200078208ff */
[----:B------:R-:W5:Y:S01]  /*0b80*/  LDG.E.U16 R28, desc[UR8][R34.64] ;  /* 0x00000008221c7981 */ /* 0x000f62000c1e1500 */
[----:B--2---:R-:W-:Y:S01]  /*0b90*/  IMAD R39, R7, 0x4, R43 ;  /* 0x0000000407277824 */ /* 0x004fe200078e022b */
[----:B------:R-:W-:-:S04]  /*0ba0*/  LEA.HI.X.SX32 R37, R43, R0, 0x1, P0 ;  /* 0x000000002b257211 */ /* 0x000fc800000f0eff */
[----:B------:R-:W-:Y:S01]  /*0bb0*/  LEA R43, R7, R39, 0x2 ;  /* 0x00000027072b7211 */ /* 0x000fe200078e10ff */
[----:B------:R-:W5:Y:S01]  /*0bc0*/  LDG.E.U16 R30, desc[UR8][R36.64] ;  /* 0x00000008241e7981 */ /* 0x000f62000c1e1500 */
[----:B------:R-:W-:-:S03]  /*0bd0*/  LEA.HI.X.SX32 R41, R41, R0, 0x1, P1 ;  /* 0x0000000029297211 */ /* 0x000fc600008f0eff */
[----:B------:R-:W-:Y:S01]  /*0be0*/  IMAD R45, R7, 0x4, R43 ;  /* 0x00000004072d7824 */ /* 0x000fe200078e022b */
[----:B------:R-:W-:Y:S01]  /*0bf0*/  LEA R38, P0, R39, R4, 0x1 ;  /* 0x0000000427267211 */ /* 0x000fe200078008ff */
[----:B------:R1:W5:Y:S02]  /*0c00*/  LDG.E.U16 R31, desc[UR8][R40.64] ;  /* 0x00000008281f7981 */ /* 0x000364000c1e1500 */
[----:B------:R-:W-:Y:S01]  /*0c10*/  IMAD R47, R7, 0x4, R45 ;  /* 0x00000004072f7824 */ /* 0x000fe200078e022d */
[----:B------:R-:W-:Y:S02]  /*0c20*/  LEA.HI.X.SX32 R39, R39, R0, 0x1, P0 ;  /* 0x0000000027277211 */ /* 0x000fe400000f0eff */
[-C--:B------:R-:W-:Y:S02]  /*0c30*/  LEA R42, P0, R43, R4.reuse, 0x1 ;  /* 0x000000042b2a7211 */ /* 0x080fe400078008ff */
[----:B------:R-:W-:Y:S01]  /*0c40*/  LEA R44, P1, R45, R4, 0x1 ;  /* 0x000000042d2c7211 */ /* 0x000fe200078208ff */
[----:B------:R2:W5:Y:S01]  /*0c50*/  LDG.E.U16 R33, desc[UR8][R38.64] ;  /* 0x0000000826217981 */ /* 0x000562000c1e1500 */
[----:B-1----:R-:W-:Y:S01]  /*0c60*/  IMAD R41, R7, 0x4, R47 ;  /* 0x0000000407297824 */ /* 0x002fe200078e022f */
[----:B------:R-:W-:-:S02]  /*0c70*/  LEA.HI.X.SX32 R43, R43, R0, 0x1, P0 ;  /* 0x000000002b2b7211 */ /* 0x000fc400000f0eff */
[----:B------:R-:W-:Y:S01]  /*0c80*/  LEA R46, P0, R47, R4, 0x1 ;  /* 0x000000042f2e7211 */ /* 0x000fe200078008ff */
[----:B------:R-:W-:Y:S01]  /*0c90*/  IMAD R37, R7, 0x4, R41 ;  /* 0x0000000407257824 */ /* 0x000fe200078e0229 */
[-C--:B------:R-:W-:Y:S01]  /*0ca0*/  LEA.HI.X.SX32 R45, R45, R0.reuse, 0x1, P1 ;  /* 0x000000002d2d7211 */ /* 0x080fe200008f0eff */
[----:B------:R-:W5:Y:S01]  /*0cb0*/  LDG.E.U16 R32, desc[UR8][R42.64] ;  /* 0x000000082a207981 */ /* 0x000f62000c1e1500 */
[----:B------:R-:W-:Y:S01]  /*0cc0*/  LEA.HI.X.SX32 R47, R47, R0, 0x1, P0 ;  /* 0x000000002f2f7211 */ /* 0x000fe200000f0eff */
[----:B------:R-:W-:Y:S01]  /*0cd0*/  IMAD R51, R7, 0x4, R37 ;  /* 0x0000000407337824 */ /* 0x000fe200078e0225 */
[----:B------:R-:W-:Y:S01]  /*0ce0*/  LEA R40, P0, R41, R4, 0x1 ;  /* 0x0000000429287211 */ /* 0x000fe200078008ff */
[----:B------:R1:W5:Y:S02]  /*0cf0*/  LDG.E.U16 R35, desc[UR8][R44.64] ;  /* 0x000000082c237981 */ /* 0x000364000c1e1500 */
[----:B--2---:R-:W-:Y:S01]  /*0d00*/  IMAD R39, R7, 0x4, R51 ;  /* 0x0000000407277824 */ /* 0x004fe200078e0233 */
[----:B------:R-:W-:Y:S01]  /*0d10*/  LEA.HI.X.SX32 R41, R41, R0, 0x1, P0 ;  /* 0x0000000029297211 */ /* 0x000fe200000f0eff */
[----:B------:R2:W5:Y:S01]  /*0d20*/  LDG.E.U16 R34, desc[UR8][R46.64] ;  /* 0x000000082e227981 */ /* 0x000562000c1e1500 */
[----:B------:R-:W-:Y:S01]  /*0d30*/  LEA R48, P0, R37, R4, 0x1 ;  /* 0x0000000425307211 */ /* 0x000fe200078008ff */
[----:B-1----:R-:W-:-:S03]  /*0d40*/  IMAD R45, R7, 0x4, R39 ;  /* 0x00000004072d7824 */ /* 0x002fc600078e0227 */
[----:B------:R-:W-:Y:S02]  /*0d50*/  LEA.HI.X.SX32 R49, R37, R0, 0x1, P0 ;  /* 0x0000000025317211 */ /* 0x000fe400000f0eff */
[----:B------:R-:W-:Y:S01]  /*0d60*/  LEA R42, P0, R39, R4, 0x1 ;  /* 0x00000004272a7211 */ /* 0x000fe200078008ff */
[----:B------:R-:W5:Y:S01]  /*0d70*/  LDG.E.U16 R37, desc[UR8][R40.64] ;  /* 0x0000000828257981 */ /* 0x000f62000c1e1500 */
[----:B--2---:R-:W-:Y:S02]  /*0d80*/  LEA R47, R7, R45, 0x2 ;  /* 0x0000002d072f7211 */ /* 0x004fe400078e10ff */
[----:B------:R-:W-:Y:S01]  /*0d90*/  LEA.HI.X.SX32 R43, R39, R0, 0x1, P0 ;  /* 0x00000000272b7211 */ /* 0x000fe200000f0eff */
[----:B------:R1:W5:Y:S01]  /*0da0*/  LDG.E.U16 R36, desc[UR8][R48.64] ;  /* 0x0000000830247981 */ /* 0x000362000c1e1500 */
[-C--:B------:R-:W-:Y:S01]  /*0db0*/  LEA R44, P0, R45, R4.reuse, 0x1 ;  /* 0x000000042d2c7211 */ /* 0x080fe200078008ff */
[----:B------:R-:W-:Y:S01]  /*0dc0*/  IMAD R53, R7, 0x4, R47 ;  /* 0x0000000407357824 */ /* 0x000fe200078e022f */
[----:B------:R-:W-:Y:S01]  /*0dd0*/  LEA R50, P1, R51, R4, 0x1 ;  /* 0x0000000433327211 */ /* 0x000fe200078208ff */
[----:B------:R-:W5:Y:S01]  /*0de0*/  LDG.E.U16 R38, desc[UR8][R42.64] ;  /* 0x000000082a267981 */ /* 0x000f62000c1e1500 */
[-C--:B------:R-:W-:Y:S01]  /*0df0*/  LEA.HI.X.SX32 R45, R45, R0.reuse, 0x1, P0 ;  /* 0x000000002d2d7211 */ /* 0x080fe200000f0eff */
[----:B------:R-:W-:Y:S01]  /*0e00*/  IMAD R55, R7, 0x4, R53 ;  /* 0x0000000407377824 */ /* 0x000fe200078e0235 */
[----:B------:R-:W-:-:S02]  /*0e10*/  LEA.HI.X.SX32 R51, R51, R0, 0x1, P1 ;  /* 0x0000000033337211 */ /* 0x000fc400008f0eff */
[C---:B------:R-:W-:Y:S01]  /*0e20*/  LEA R46, P0, R47.reuse, R4, 0x1 ;  /* 0x000000042f2e7211 */ /* 0x040fe200078008ff */
[----:B------:R-:W5:Y:S03]  /*0e30*/  LDG.E.U16 R41, desc[UR8][R44.64] ;  /* 0x000000082c297981 */ /* 0x000f66000c1e1500 */
[----:B------:R-:W-:Y:S01]  /*0e40*/  LEA.HI.X.SX32 R47, R47, R0, 0x1, P0 ;  /* 0x000000002f2f7211 */ /* 0x000fe200000f0eff */
[----:B------:R2:W5:Y:S01]  /*0e50*/  LDG.E.U16 R39, desc[UR8][R50.64] ;  /* 0x0000000832277981 */ /* 0x000562000c1e1500 */
[-C--:B-1----:R-:W-:Y:S02]  /*0e60*/  LEA R48, P0, R55, R4.reuse, 0x1 ;  /* 0x0000000437307211 */ /* 0x082fe400078008ff */
[----:B------:R-:W-:Y:S01]  /*0e70*/  LEA R52, P1, R53, R4, 0x1 ;  /* 0x0000000435347211 */ /* 0x000fe200078208ff */
[----:B------:R-:W5:Y:S01]  /*0e80*/  LDG.E.U16 R40, desc[UR8][R46.64] ;  /* 0x000000082e287981 */ /* 0x000f62000c1e1500 */
[-C--:B------:R-:W-:Y:S01]  /*0e90*/  LEA.HI.X.SX32 R49, R55, R0.reuse, 0x1, P0 ;  /* 0x0000000037317211 */ /* 0x080fe200000f0eff */
[----:B--2---:R-:W-:Y:S01]  /*0ea0*/  IMAD R51, R7, 0x4, R55 ;  /* 0x0000000407337824 */ /* 0x004fe200078e0237 */
[----:B------:R-:W-:-:S03]  /*0eb0*/  LEA.HI.X.SX32 R53, R53, R0, 0x1, P1 ;  /* 0x0000000035357211 */ /* 0x000fc600008f0eff */
[----:B------:R-:W5:Y:S01]  /*0ec0*/  LDG.E.U16 R42, desc[UR8][R48.64] ;  /* 0x00000008302a7981 */ /* 0x000f62000c1e1500 */
        /* <DEDUP_REMOVED lines=16> */
[----:B------:R-:W-:Y:S02]  /*0fd0*/  LEA R52, P0, R53, R4, 0x1 ;  /* 0x0000000435347211 */ /* 0x000fe400078008ff */
[-C--:B------:R-:W-:Y:S01]  /*0fe0*/  LEA.HI.X.SX32 R57, R57, R0.reuse, 0x1, P1 ;  /* 0x0000000039397211 */ /* 0x080fe200008f0eff */
[----:B--2---:R-:W-:Y:S01]  /*0ff0*/  IMAD R51, R7, 0x4, R63 ;  /* 0x0000000407337824 */ /* 0x004fe200078e023f */
        /* <DEDUP_REMOVED lines=151> */
[----:B------:R1:W5:Y:S01]  /*1970*/  LDG.E.U16 R85, desc[UR8][R88.64] ;  /* 0x0000000858557981 */ /* 0x000362000c1e1500 */
        /* <DEDUP_REMOVED lines=10> */
[-C--:B-1----:R-:W-:Y:S01]  /*1a20*/  LEA R88, P0, R95, R4.reuse, 0x1 ;  /* 0x000000045f587211 */ /* 0x082fe200078008ff */
[----:B------:R1:W5:Y:S01]  /*1a30*/  LDG.E.U16 R87, desc[UR8][R98.64] ;  /* 0x0000000862577981 */ /* 0x000362000c1e1500 */
[----:B------:R-:W-:Y:S02]  /*1a40*/  LEA R94, P1, R101, R4, 0x1 ;  /* 0x00000004655e7211 */ /* 0x000fe400078208ff */
[----:B------:R-:W-:Y:S01]  /*1a50*/  LEA.HI.X.SX32 R89, R95, R0, 0x1, P0 ;  /* 0x000000005f597211 */ /* 0x000fe200000f0eff */
[----:B------:R3:W5:Y:S01]  /*1a60*/  LDG.E.U16 R103, desc[UR8][R92.64] ;  /* 0x000000085c677981 */ /* 0x000762000c1e1500 */
[----:B--2---:R-:W-:Y:S01]  /*1a70*/  LEA R96, P0, R105, R4, 0x1 ;  /* 0x0000000469607211 */ /* 0x004fe200078008ff */
[----:B-1----:R-:W-:-:S03]  /*1a80*/  IMAD R99, R7, 0x4, R105 ;  /* 0x0000000407637824 */ /* 0x002fc600078e0269 */
[-C--:B------:R-:W-:Y:S01]  /*1a90*/  LEA.HI.X.SX32 R97, R105, R0.reuse, 0x1, P0 ;  /* 0x0000000069617211 */ /* 0x080fe200000f0eff */
[----:B------:R-:W5:Y:S01]  /*1aa0*/  LDG.E.U16 R102, desc[UR8][R88.64] ;  /* 0x0000000858667981 */ /* 0x000f62000c1e1500 */
[----:B------:R-:W-:Y:S01]  /*1ab0*/  LEA.HI.X.SX32 R95, R101, R0, 0x1, P1 ;  /* 0x00000000655f7211 */ /* 0x000fe200008f0eff */
[----:B------:R-:W-:Y:S01]  /*1ac0*/  IMAD R101, R7, 0x4, R99 ;  /* 0x0000000407657824 */ /* 0x000fe200078e0263 */
[C---:B------:R-:W-:Y:S01]  /*1ad0*/  LEA R90, P0, R99.reuse, R4, 0x1 ;  /* 0x00000004635a7211 */ /* 0x040fe200078008ff */
[----:B------:R-:W5:Y:S03]  /*1ae0*/  LDG.E.U16 R104, desc[UR8][R96.64] ;  /* 0x0000000860687981 */ /* 0x000f66000c1e1500 */
[----:B------:R-:W-:Y:S01]  /*1af0*/  LEA.HI.X.SX32 R91, R99, R0, 0x1, P0 ;  /* 0x00000000635b7211 */ /* 0x000fe200000f0eff */
[C---:B------:R-:W-:Y:S01]  /*1b00*/  IMAD R99, R7.reuse, 0x4, R101 ;  /* 0x0000000407637824 */ /* 0x040fe200078e0265 */
[----:B------:R1:W5:Y:S03]  /*1b10*/  LDG.E.U16 R105, desc[UR8][R94.64] ;  /* 0x000000085e697981 */ /* 0x000366000c1e1500 */
[----:B------:R-:W-:Y:S01]  /*1b20*/  IMAD R109, R7, 0x4, R99 ;  /* 0x00000004076d7824 */ /* 0x000fe200078e0263 */
[----:B---3--:R-:W-:Y:S01]  /*1b30*/  LEA R92, P0, R101, R4, 0x1 ;  /* 0x00000004655c7211 */ /* 0x008fe200078008ff */
[----:B------:R2:W5:Y:S02]  /*1b40*/  LDG.E.U16 R107, desc[UR8][R90.64] ;  /* 0x000000085a6b7981 */ /* 0x000564000c1e1500 */
[----:B-1----:R-:W-:Y:S01]  /*1b50*/  IMAD R95, R7, 0x4, R109 ;  /* 0x00000004075f7824 */ /* 0x002fe200078e026d */
[----:B------:R-:W-:-:S02]  /*1b60*/  LEA.HI.X.SX32 R93, R101, R0, 0x1, P0 ;  /* 0x00000000655d7211 */ /* 0x000fc400000f0eff */
[----:B------:R-:W-:Y:S02]  /*1b70*/  LEA R88, P0, R109, R4, 0x1 ;  /* 0x000000046d587211 */ /* 0x000fe400078008ff */
[----:B------:R-:W-:Y:S01]  /*1b80*/  LEA R97, R7, R95, 0x2 ;  /* 0x0000005f07617211 */ /* 0x000fe200078e10ff */
[----:B------:R1:W5:Y:S01]  /*1b90*/  LDG.E.U16 R106, desc[UR8][R92.64] ;  /* 0x000000085c6a7981 */ /* 0x000362000c1e1500 */
[----:B------:R-:W-:Y:S02]  /*1ba0*/  LEA.HI.X.SX32 R89, R109, R0, 0x1, P0 ;  /* 0x000000006d597211 */ /* 0x000fe400000f0eff */
[-C--:B------:R-:W-:Y:S01]  /*1bb0*/  LEA R98, P1, R99, R4.reuse, 0x1 ;  /* 0x0000000463627211 */ /* 0x080fe200078208ff */
[----:B------:R-:W-:Y:S01]  /*1bc0*/  IMAD R101, R7, 0x4, R97 ;  /* 0x0000000407657824 */ /* 0x000fe200078e0261 */
[----:B------:R-:W-:Y:S01]  /*1bd0*/  LEA R94, P0, R95, R4, 0x1 ;  /* 0x000000045f5e7211 */ /* 0x000fe200078008ff */
[----:B------:R-:W5:Y:S01]  /*1be0*/  LDG.E.U16 R108, desc[UR8][R88.64] ;  /* 0x00000008586c7981 */ /* 0x000f62000c1e1500 */
[-C--:B------:R-:W-:Y:S01]  /*1bf0*/  LEA.HI.X.SX32 R99, R99, R0.reuse, 0x1, P1 ;  /* 0x0000000063637211 */ /* 0x080fe200008f0eff */
[----:B------:R-:W-:Y:S01]  /*1c00*/  IMAD R113, R7, 0x4, R101 ;  /* 0x0000000407717824 */ /* 0x000fe200078e0265 */
[----:B------:R-:W-:-:S02]  /*1c10*/  LEA.HI.X.SX32 R95, R95, R0, 0x1, P0 ;  /* 0x000000005f5f7211 */ /* 0x000fc400000f0eff */
[-C--:B--2---:R-:W-:Y:S01]  /*1c20*/  LEA R90, P0, R97, R4.reuse, 0x1 ;  /* 0x00000004615a7211 */ /* 0x084fe200078008ff */
[----:B------:R2:W5:Y:S01]  /*1c30*/  LDG.E.U16 R109, desc[UR8][R98.64] ;  /* 0x00000008626d7981 */ /* 0x000562000c1e1500 */
[----:B------:R-:W-:Y:S02]  /*1c40*/  LEA R96, P1, R101, R4, 0x1 ;  /* 0x0000000465607211 */ /* 0x000fe400078208ff */
[----:B------:R-:W-:Y:S01]  /*1c50*/  LEA.HI.X.SX32 R91, R97, R0, 0x1, P0 ;  /* 0x00000000615b7211 */ /* 0x000fe200000f0eff */
[----:B------:R3:W5:Y:S01]  /*1c60*/  LDG.E.U16 R111, desc[UR8][R94.64] ;  /* 0x000000085e6f7981 */ /* 0x000762000c1e1500 */
[----:B-1----:R-:W-:Y:S01]  /*1c70*/  LEA R92, P0, R113, R4, 0x1 ;  /* 0x00000004715c7211 */ /* 0x002fe200078008ff */
[----:B--2---:R-:W-:-:S03]  /*1c80*/  IMAD R99, R7, 0x4, R113 ;  /* 0x0000000407637824 */ /* 0x004fc600078e0271 */
[-C--:B------:R-:W-:Y:S01]  /*1c90*/  LEA.HI.X.SX32 R93, R113, R0.reuse, 0x1, P0 ;  /* 0x00000000715d7211 */ /* 0x080fe200000f0eff */
[----:B------:R1:W5:Y:S01]  /*1ca0*/  LDG.E.U16 R110, desc[UR8][R90.64] ;  /* 0x000000085a6e7981 */ /* 0x000362000c1e1500 */
[----:B------:R-:W-:Y:S01]  /*1cb0*/  LEA.HI.X.SX32 R97, R101, R0, 0x1, P1 ;  /* 0x0000000065617211 */ /* 0x000fe200008f0eff */
[----:B------:R-:W-:Y:S01]  /*1cc0*/  IMAD R101, R7, 0x4, R99 ;  /* 0x0000000407657824 */ /* 0x000fe200078e0263 */
[C---:B------:R-:W-:Y:S01]  /*1cd0*/  LEA R88, P0, R99.reuse, R4, 0x1 ;  /* 0x0000000463587211 */ /* 0x040fe200078008ff */
[----:B------:R-:W5:Y:S03]  /*1ce0*/  LDG.E.U16 R116, desc[UR8][R92.64] ;  /* 0x000000085c747981 */ /* 0x000f66000c1e1500 */
[----:B------:R-:W-:Y:S01]  /*1cf0*/  LEA.HI.X.SX32 R89, R99, R0, 0x1, P0 ;  /* 0x0000000063597211 */ /* 0x000fe200000f0eff */
[----:B------:R-:W-:Y:S01]  /*1d00*/  IMAD R99, R7, 0x4, R101 ;  /* 0x0000000407637824 */ /* 0x000fe200078e0265 */
[----:B---3--:R-:W-:Y:S01]  /*1d10*/  LEA R94, P0, R101, R4, 0x1 ;  /* 0x00000004655e7211 */ /* 0x008fe200078008ff */
[----:B------:R2:W5:Y:S02]  /*1d20*/  LDG.E.U16 R117, desc[UR8][R96.64] ;  /* 0x0000000860757981 */ /* 0x000564000c1e1500 */
[----:B------:R-:W-:Y:S01]  /*1d30*/  IMAD R113, R7, 0x4, R99 ;  /* 0x0000000407717824 */ /* 0x000fe200078e0263 */
[----:B------:R-:W-:Y:S01]  /*1d40*/  LEA.HI.X.SX32 R95, R101, R0, 0x1, P0 ;  /* 0x00000000655f7211 */ /* 0x000fe200000f0eff */
[----:B------:R3:W5:Y:S03]  /*1d50*/  LDG.E.U16 R119, desc[UR8][R88.64] ;  /* 0x0000000858777981 */ /* 0x000766000c1e1500 */
[----:B-1----:R-:W-:Y:S01]  /*1d60*/  LEA R90, P0, R113, R4, 0x1 ;  /* 0x00000004715a7211 */ /* 0x002fe200078008ff */
[----:B------:R1:W5:Y:S01]  /*1d70*/  LDG.E.U16 R118, desc[UR8][R94.64] ;  /* 0x000000085e767981 */ /* 0x000362000c1e1500 */
[----:B--2---:R-:W-:-:S02]  /*1d80*/  IMAD R97, R7, 0x4, R113 ;  /* 0x0000000407617824 */ /* 0x004fc400078e0271 */
[----:B------:R-:W-:-:S03]  /*1d90*/  LEA.HI.X.SX32 R91, R113, R0, 0x1, P0 ;  /* 0x00000000715b7211 */ /* 0x000fc600000f0eff */
[-C--:B------:R-:W-:Y:S02]  /*1da0*/  LEA R92, P0, R97, R4.reuse, 0x1 ;  /* 0x00000004615c7211 */ /* 0x080fe400078008ff */
[----:B------:R-:W5:Y:S01]  /*1db0*/  LDG.E.U16 R120, desc[UR8][R90.64] ;  /* 0x000000085a787981 */ /* 0x000f62000c1e1500 */
[----:B------:R-:W-:Y:S02]  /*1dc0*/  LEA R101, R7, R97, 0x2 ;  /* 0x0000006107657211 */ /* 0x000fe400078e10ff */
[----:B------:R-:W-:Y:S02]  /*1dd0*/  LEA R98, P1, R99, R4, 0x1 ;  /* 0x0000000463627211 */ /* 0x000fe400078208ff */
[-C--:B------:R-:W-:Y:S01]  /*1de0*/  LEA.HI.X.SX32 R93, R97, R0.reuse, 0x1, P0 ;  /* 0x00000000615d7211 */ /* 0x080fe200000f0eff */
[----:B------:R-:W-:Y:S01]  /*1df0*/  IMAD R97, R7, 0x4, R101 ;  /* 0x0000000407617824 */ /* 0x000fe200078e0265 */
[----:B------:R-:W-:Y:S02]  /*1e00*/  LEA.HI.X.SX32 R99, R99, R0, 0x1, P1 ;  /* 0x0000000063637211 */ /* 0x000fe400008f0eff */
[----:B---3--:R-:W-:Y:S01]  /*1e10*/  LEA R88, P0, R101, R4, 0x1 ;  /* 0x0000000465587211 */ /* 0x008fe200078008ff */
[----:B------:R-:W-:Y:S01]  /*1e20*/  IMAD R113, R7, 0x4, R97 ;  /* 0x0000000407717824 */ /* 0x000fe200078e0261 */
[----:B------:R-:W5:Y:S02]  /*1e30*/  LDG.E.U16 R123, desc[UR8][R92.64] ;  /* 0x000000085c7b7981 */ /* 0x000f64000c1e1500 */
[----:B------:R-:W-:-:S02]  /*1e40*/  LEA.HI.X.SX32 R89, R101, R0, 0x1, P0 ;  /* 0x0000000065597211 */ /* 0x000fc400000f0eff */
[----:B------:R2:W5:Y:S01]  /*1e50*/  LDG.E.U16 R121, desc[UR8][R98.64] ;  /* 0x0000000862797981 */ /* 0x000562000c1e1500 */
[-C--:B-1----:R-:W-:Y:S02]  /*1e60*/  LEA R94, P0, R113, R4.reuse, 0x1 ;  /* 0x00000004715e7211 */ /* 0x082fe400078008ff */
[----:B------:R-:W-:Y:S01]  /*1e70*/  LEA R96, P1, R97, R4, 0x1 ;  /* 0x0000000461607211 */ /* 0x000fe200078208ff */
[----:B------:R1:W5:Y:S01]  /*1e80*/  LDG.E.U16 R122, desc[UR8][R88.64] ;  /* 0x00000008587a7981 */ /* 0x000362000c1e1500 */
[-C--:B------:R-:W-:Y:S01]  /*1e90*/  LEA.HI.X.SX32 R95, R113, R0.reuse, 0x1, P0 ;  /* 0x00000000715f7211 */ /* 0x080fe200000f0eff */
[----:B--2---:R-:W-:Y:S01]  /*1ea0*/  IMAD R99, R7, 0x4, R113 ;  /* 0x0000000407637824 */ /* 0x004fe200078e0271 */
[----:B------:R-:W-:-:S03]  /*1eb0*/  LEA.HI.X.SX32 R97, R97, R0, 0x1, P1 ;  /* 0x0000000061617211 */ /* 0x000fc600008f0eff */
[----:B------:R-:W5:Y:S01]  /*1ec0*/  LDG.E.U16 R124, desc[UR8][R94.64] ;  /* 0x000000085e7c7981 */ /* 0x000f62000c1e1500 */
[----:B------:R-:W-:Y:S01]  /*1ed0*/  IMAD R101, R7, 0x4, R99 ;  /* 0x0000000407657824 */ /* 0x000fe200078e0263 */
[C---:B------:R-:W-:Y:S02]  /*1ee0*/  LEA R90, P0, R99.reuse, R4, 0x1 ;  /* 0x00000004635a7211 */ /* 0x040fe400078008ff */
[----:B------:R2:W5:Y:S02]  /*1ef0*/  LDG.E.U16 R125, desc[UR8][R96.64] ;  /* 0x00000008607d7981 */ /* 0x000564000c1e1500 */
[----:B------:R-:W-:Y:S01]  /*1f00*/  LEA.HI.X.SX32 R91, R99, R0, 0x1, P0 ;  /* 0x00000000635b7211 */ /* 0x000fe200000f0eff */
[----:B------:R-:W-:Y:S01]  /*1f10*/  IMAD R99, R7, 0x4, R101 ;  /* 0x0000000407637824 */ /* 0x000fe200078e0265 */
[----:B------:R-:W-:-:S03]  /*1f20*/  LEA R92, P0, R101, R4, 0x1 ;  /* 0x00000004655c7211 */ /* 0x000fc600078008ff */
[----:B------:R-:W-:Y:S01]  /*1f30*/  IMAD R113, R7, 0x4, R99 ;  /* 0x0000000407717824 */ /* 0x000fe200078e0263 */
[----:B------:R-:W-:Y:S01]  /*1f40*/  LEA.HI.X.SX32 R93, R101, R0, 0x1, P0 ;  /* 0x00000000655d7211 */ /* 0x000fe200000f0eff */
[----:B------:R3:W5:Y:S02]  /*1f50*/  LDG.E.U16 R127, desc[UR8][R90.64] ;  /* 0x000000085a7f7981 */ /* 0x000764000c1e1500 */
[----:B-1----:R-:W-:Y:S01]  /*1f60*/  IMAD R89, R7, 0x4, R113 ;  /* 0x0000000407597824 */ /* 0x002fe200078e0271 */
[C---:B------:R-:W-:Y:S01]  /*1f70*/  LEA R100, P0, R113.reuse, R4, 0x1 ;  /* 0x0000000471647211 */ /* 0x040fe200078008ff */
[----:B------:R1:W5:Y:S03]  /*1f80*/  LDG.E.U16 R126, desc[UR8][R92.64] ;  /* 0x000000085c7e7981 */ /* 0x000366000c1e1500 */
[----:B------:R-:W-:Y:S02]  /*1f90*/  LEA.HI.X.SX32 R101, R113, R0, 0x1, P0 ;  /* 0x0000000071657211 */ /* 0x000fe400000f0eff */
[----:B--2---:R-:W-:-:S02]  /*1fa0*/  LEA R96, P0, R89, R4, 0x1 ;  /* 0x0000000459607211 */ /* 0x004fc400078008ff */
[----:B------:R-:W-:Y:S01]  /*1fb0*/  LEA R95, R7, R89, 0x2 ;  /* 0x00000059075f7211 */ /* 0x000fe200078e10ff */
[----:B------:R-:W5:Y:S01]  /*1fc0*/  LDG.E.U16 R128, desc[UR8][R100.64] ;  /* 0x0000000864807981 */ /* 0x000f62000c1e1500 */
[----:B------:R-:W-:-:S03]  /*1fd0*/  LEA.HI.X.SX32 R97, R89, R0, 0x1, P0 ;  /* 0x0000000059617211 */ /* 0x000fc600000f0eff */
[----:B------:R-:W-:Y:S01]  /*1fe0*/  IMAD R89, R7, 0x4, R95 ;  /* 0x0000000407597824 */ /* 0x000fe200078e025f */
[-C--:B------:R-:W-:Y:S01]  /*1ff0*/  LEA R114, P0, R95, R4.reuse, 0x1 ;  /* 0x000000045f727211 */ /* 0x080fe200078008ff */
[----:B------:R-:W5:Y:S02]  /*2000*/  LDG.E.U16 R131, desc[UR8][R96.64] ;  /* 0x0000000860837981 */ /* 0x000f64000c1e1500 */
[----:B---3--:R-:W-:Y:S01]  /*2010*/  IMAD R91, R7, 0x4, R89 ;  /* 0x00000004075b7824 */ /* 0x008fe200078e0259 */
[----:B------:R-:W-:Y:S02]  /*2020*/  LEA R98, P1, R99, R4, 0x1 ;  /* 0x0000000463627211 */ /* 0x000fe400078208ff */
[----:B------:R-:W-:Y:S01]  /*2030*/  LEA.HI.X.SX32 R115, R95, R0, 0x1, P0 ;  /* 0x000000005f737211 */ /* 0x000fe200000f0eff */
[----:B-1----:R-:W-:Y:S01]  /*2040*/  IMAD R93, R7, 0x4, R91 ;  /* 0x00000004075d7824 */ /* 0x002fe200078e025b */
[----:B------:R-:W-:Y:S02]  /*2050*/  LEA R94, P0, R91, R4, 0x1 ;  /* 0x000000045b5e7211 */ /* 0x000fe400078008ff */
[-C--:B------:R-:W-:Y:S01]  /*2060*/  LEA.HI.X.SX32 R99, R99, R0.reuse, 0x1, P1 ;  /* 0x0000000063637211 */ /* 0x080fe200008f0eff */
[----:B------:R-:W5:Y:S01]  /*2070*/  LDG.E.U16 R114, desc[UR8][R114.64] ;  /* 0x0000000872727981 */ /* 0x000f62000c1e1500 */
[----:B------:R-:W-:Y:S01]  /*2080*/  LEA.HI.X.SX32 R95, R91, R0, 0x1, P0 ;  /* 0x000000005b5f7211 */ /* 0x000fe200000f0eff */
[----:B------:R-:W-:Y:S01]  /*2090*/  IMAD R91, R7, 0x4, R93 ;  /* 0x00000004075b7824 */ /* 0x000fe200078e025d */
[-C--:B------:R-:W-:Y:S01]  /*20a0*/  LEA R88, P1, R89, R4.reuse, 0x1 ;  /* 0x0000000459587211 */ /* 0x080fe200078208ff */
[----:B------:R1:W5:Y:S01]  /*20b0*/  LDG.E.U16 R129, desc[UR8][R98.64] ;  /* 0x0000000862817981 */ /* 0x000362000c1e1500 */
[----:B------:R-:W-:-:S02]  /*20c0*/  LEA R92, P0, R93, R4, 0x1 ;  /* 0x000000045d5c7211 */ /* 0x000fc400078008ff */
[-C--:B------:R-:W-:Y:S01]  /*20d0*/  LEA.HI.X.SX32 R89, R89, R0.reuse, 0x1, P1 ;  /* 0x0000000059597211 */ /* 0x080fe200008f0eff */
[----:B------:R-:W5:Y:S01]  /*20e0*/  LDG.E.U16 R130, desc[UR8][R94.64] ;  /* 0x000000085e827981 */ /* 0x000f62000c1e1500 */
[----:B------:R-:W-:Y:S01]  /*20f0*/  LEA.HI.X.SX32 R93, R93, R0, 0x1, P0 ;  /* 0x000000005d5d7211 */ /* 0x000fe200000f0eff */
[----:B-1----:R-:W-:Y:S01]  /*2100*/  IMAD R99, R7, 0x4, R91 ;  /* 0x0000000407637824 */ /* 0x002fe200078e025b */
[-C--:B------:R-:W-:Y:S01]  /*2110*/  LEA R96, P0, R91, R4.reuse, 0x1 ;  /* 0x000000045b607211 */ /* 0x080fe200078008ff */
[----:B------:R1:W5:Y:S02]  /*2120*/  LDG.E.U16 R135, desc[UR8][R88.64] ;  /* 0x0000000858877981 */ /* 0x000364000c1e1500 */
[----:B------:R-:W-:Y:S01]  /*2130*/  IMAD R101, R7, 0x4, R99 ;  /* 0x0000000407657824 */ /* 0x000fe200078e0263 */
[----:B------:R-:W-:Y:S01]  /*2140*/  LEA R90, P1, R99, R4, 0x1 ;  /* 0x00000004635a7211 */ /* 0x000fe200078208ff */
[----:B------:R2:W5:Y:S01]  /*2150*/  LDG.E.U16 R115, desc[UR8][R92.64] ;  /* 0x000000085c737981 */ /* 0x000562000c1e1500 */
[----:B------:R-:W-:-:S02]  /*2160*/  LEA.HI.X.SX32 R97, R91, R0, 0x1, P0 ;  /* 0x000000005b617211 */ /* 0x000fc400000f0eff */
[----:B------:R-:W-:Y:S01]  /*2170*/  LEA R98, P0, R101, R4, 0x1 ;  /* 0x0000000465627211 */ /* 0x000fe200078008ff */
[----:B-1----:R-:W-:Y:S01]  /*2180*/  IMAD R89, R7, 0x4, R101 ;  /* 0x0000000407597824 */ /* 0x002fe200078e0265 */
[-C--:B------:R-:W-:Y:S01]  /*2190*/  LEA.HI.X.SX32 R91, R99, R0.reuse, 0x1, P1 ;  /* 0x00000000635b7211 */ /* 0x080fe200008f0eff */
[----:B------:R-:W5:Y:S01]  /*21a0*/  LDG.E.U16 R134, desc[UR8][R96.64] ;  /* 0x0000000860867981 */ /* 0x000f62000c1e1500 */
[----:B------:R-:W-:Y:S02]  /*21b0*/  LEA.HI.X.SX32 R99, R101, R0, 0x1, P0 ;  /* 0x0000000065637211 */ /* 0x000fe400000f0eff */
[----:B------:R-:W-:Y:S01]  /*21c0*/  LEA R94, P0, R89, R4, 0x1 ;  /* 0x00000004595e7211 */ /* 0x000fe200078008ff */
[----:B------:R1:W5:Y:S01]  /*21d0*/  LDG.E.U16 R137, desc[UR8][R90.64] ;  /* 0x000000085a897981 */ /* 0x000362000c1e1500 */
[----:B------:R-:W-:Y:S02]  /*21e0*/  LEA R101, R7, R89, 0x2 ;  /* 0x0000005907657211 */ /* 0x000fe400078e10ff */
[----:B------:R-:W-:Y:S01]  /*21f0*/  LEA.HI.X.SX32 R95, R89, R0, 0x1, P0 ;  /* 0x00000000595f7211 */ /* 0x000fe200000f0eff */
[----:B------:R3:W5:Y:S02]  /*2200*/  LDG.E.U16 R136, desc[UR8][R98.64] ;  /* 0x0000000862887981 */ /* 0x000764000c1e1500 */
[----:B------:R-:W-:Y:S01]  /*2210*/  IMAD R89, R7, 0x4, R101 ;  /* 0x0000000407597824 */ /* 0x000fe200078e0265 */
[----:B--2---:R-:W-:Y:S01]  /*2220*/  LEA R92, P0, R101, R4, 0x1 ;  /* 0x00000004655c7211 */ /* 0x004fe200078008ff */
[----:B------:R2:W5:Y:S02]  /*2230*/  LDG.E.U16 R139, desc[UR8][R94.64] ;  /* 0x000000085e8b7981 */ /* 0x000564000c1e1500 */
[----:B------:R-:W-:Y:S01]  /*2240*/  IMAD R113, R7, 0x4, R89 ;  /* 0x0000000407717824 */ /* 0x000fe200078e0259 */
[----:B------:R-:W-:-:S03]  /*2250*/  LEA.HI.X.SX32 R93, R101, R0, 0x1, P0 ;  /* 0x00000000655d7211 */ /* 0x000fc600000f0eff */
[----:B-1----:R-:W-:Y:S01]  /*2260*/  IMAD R91, R7, 0x4, R113 ;  /* 0x00000004075b7824 */ /* 0x002fe200078e0271 */
[C---:B------:R-:W-:Y:S01]  /*2270*/  LEA R100, P0, R113.reuse, R4, 0x1 ;  /* 0x0000000471647211 */ /* 0x040fe200078008ff */
[----:B------:R1:W5:Y:S03]  /*2280*/  LDG.E.U16 R138, desc[UR8][R92.64] ;  /* 0x000000085c8a7981 */ /* 0x000366000c1e1500 */
[----:B------:R-:W-:Y:S01]  /*2290*/  LEA.HI.X.SX32 R101, R113, R0, 0x1, P0 ;  /* 0x0000000071657211 */ /* 0x000fe200000f0eff */
[----:B---3--:R-:W-:Y:S01]  /*22a0*/  IMAD R99, R7, 0x4, R91 ;  /* 0x0000000407637824 */ /* 0x008fe200078e025b */
[-C--:B------:R-:W-:Y:S02]  /*22b0*/  LEA R96, P0, R91, R4.reuse, 0x1 ;  /* 0x000000045b607211 */ /* 0x080fe400078008ff */
[----:B------:R-:W-:Y:S01]  /*22c0*/  LEA R88, P1, R89, R4, 0x1 ;  /* 0x0000000459587211 */ /* 0x000fe200078208ff */
[----:B------:R-:W5:Y:S01]  /*22d0*/  LDG.E.U16 R100, desc[UR8][R100.64] ;  /* 0x0000000864647981 */ /* 0x000f62000c1e1500 */
[-C--:B------:R-:W-:Y:S01]  /*22e0*/  LEA.HI.X.SX32 R97, R91, R0.reuse, 0x1, P0 ;  /* 0x000000005b617211 */ /* 0x080fe200000f0eff */
[----:B------:R-:W-:Y:S01]  /*22f0*/  IMAD R91, R7, 0x4, R99 ;  /* 0x00000004075b7824 */ /* 0x000fe200078e0263 */
[----:B------:R-:W-:-:S03]  /*2300*/  LEA.HI.X.SX32 R89, R89, R0, 0x1, P1 ;  /* 0x0000000059597211 */ /* 0x000fc600008f0eff */
[----:B------:R-:W-:Y:S01]  /*2310*/  IMAD R113, R7, 0x4, R91 ;  /* 0x0000000407717824 */ /* 0x000fe200078e025b */
[C---:B--2---:R-:W-:Y:S01]  /*2320*/  LEA R94, P0, R99.reuse, R4, 0x1 ;  /* 0x00000004635e7211 */ /* 0x044fe200078008ff */
[----:B------:R2:W5:Y:S03]  /*2330*/  LDG.E.U16 R141, desc[UR8][R88.64] ;  /* 0x00000008588d7981 */ /* 0x000566000c1e1500 */
[----:B------:R-:W-:Y:S01]  /*2340*/  LEA.HI.X.SX32 R95, R99, R0, 0x1, P0 ;  /* 0x00000000635f7211 */ /* 0x000fe200000f0eff */
[----:B------:R3:W5:Y:S01]  /*2350*/  LDG.E.U16 R143, desc[UR8][R96.64] ;  /* 0x00000008608f7981 */ /* 0x000762000c1e1500 */
[-C--:B-1----:R-:W-:Y:S02]  /*2360*/  LEA R92, P0, R113, R4.reuse, 0x1 ;  /* 0x00000004715c7211 */ /* 0x082fe400078008ff */
[----:B------:R-:W-:Y:S01]  /*2370*/  LEA R90, P1, R91, R4, 0x1 ;  /* 0x000000045b5a7211 */ /* 0x000fe200078208ff */
[----:B------:R1:W5:Y:S01]  /*2380*/  LDG.E.U16 R140, desc[UR8][R94.64] ;  /* 0x000000085e8c7981 */ /* 0x000362000c1e1500 */
[----:B--2---:R-:W-:Y:S01]  /*2390*/  IMAD R89, R7, 0x4, R113 ;  /* 0x0000000407597824 */ /* 0x004fe200078e0271 */
[----:B------:R-:W-:-:S04]  /*23a0*/  LEA.HI.X.SX32 R93, R113, R0, 0x1, P0 ;  /* 0x00000000715d7211 */ /* 0x000fc800000f0eff */
[----:B------:R-:W-:Y:S01]  /*23b0*/  LEA R99, R7, R89, 0x2 ;  /* 0x0000005907637211 */ /* 0x000fe200078e10ff */
[----:B------:R2:W5:Y:S01]  /*23c0*/  LDG.E.U16 R92, desc[UR8][R92.64] ;  /* 0x000000085c5c7981 */ /* 0x000562000c1e1500 */
[----:B------:R-:W-:-:S03]  /*23d0*/  LEA R88, P0, R89, R4, 0x1 ;  /* 0x0000000459587211 */ /* 0x000fc600078008ff */
[----:B------:R-:W-:Y:S01]  /*23e0*/  IMAD R101, R7, 0x4, R99 ;  /* 0x0000000407657824 */ /* 0x000fe200078e0263 */
[----:B------:R-:W-:Y:S02]  /*23f0*/  LEA.HI.X.SX32 R89, R89, R0, 0x1, P0 ;  /* 0x0000000059597211 */ /* 0x000fe400000f0eff */
[----:B---3--:R-:W-:Y:S01]  /*2400*/  LEA R96, P0, R99, R4, 0x1 ;  /* 0x0000000463607211 */ /* 0x008fe200078008ff */
[----:B------:R-:W-:Y:S01]  /*2410*/  IMAD R7, R7, 0x4, R101 ;  /* 0x0000000407077824 */ /* 0x000fe200078e0265 */
[----:B------:R-:W-:Y:S02]  /*2420*/  LEA.HI.X.SX32 R91, R91, R0, 0x1, P1 ;  /* 0x000000005b5b7211 */ /* 0x000fe400008f0eff */
[----:B------:R-:W-:Y:S01]  /*2430*/  LEA R98, P1, R101, R4, 0x1 ;  /* 0x0000000465627211 */ /* 0x000fe200078208ff */
[----:B------:R2:W5:Y:S01]  /*2440*/  LDG.E.U16 R89, desc[UR8][R88.64] ;  /* 0x0000000858597981 */ /* 0x000562000c1e1500 */
[----:B------:R-:W-:Y:S02]  /*2450*/  LEA.HI.X.SX32 R97, R99, R0, 0x1, P0 ;  /* 0x0000000063617211 */ /* 0x000fe400000f0eff */
[----:B-1----:R-:W-:Y:S01]  /*2460*/  LEA R94, P0, R7, R4, 0x1 ;  /* 0x00000004075e7211 */ /* 0x002fe200078008ff */
[----:B------:R2:W5:Y:S01]  /*2470*/  LDG.E.U16 R91, desc[UR8][R90.64] ;  /* 0x000000085a5b7981 */ /* 0x000562000c1e1500 */
[----:B------:R-:W-:-:S02]  /*2480*/  LEA.HI.X.SX32 R99, R101, R0, 0x1, P1 ;  /* 0x0000000065637211 */ /* 0x000fc400008f0eff */
[----:B------:R-:W-:Y:S01]  /*2490*/  LEA.HI.X.SX32 R95, R7, R0, 0x1, P0 ;  /* 0x00000000075f7211 */ /* 0x000fe200000f0eff */
[----:B------:R2:W5:Y:S04]  /*24a0*/  LDG.E.U16 R96, desc[UR8][R96.64] ;  /* 0x0000000860607981 */ /* 0x000568000c1e1500 */
[----:B------:R2:W5:Y:S04]  /*24b0*/  LDG.E.U16 R99, desc[UR8][R98.64] ;  /* 0x0000000862637981 */ /* 0x000568000c1e1500 */
[----:B------:R2:W5:Y:S01]  /*24c0*/  LDG.E.U16 R94, desc[UR8][R94.64] ;  /* 0x000000085e5e7981 */ /* 0x000562000c1e1500 */
[----:B------:R-:W-:-:S04]  /*24d0*/  SHF.R.U32.HI R133, RZ, 0x5, R142 ;  /* 0x00000005ff857819 */ /* 0x000fc8000001168e */
[----:B------:R-:W-:Y:S02]  /*24e0*/  LOP3.LUT R7, R133, 0x4, RZ, 0xc0, !PT ;  /* 0x0000000485077812 */ /* 0x000fe400078ec0ff */
[C---:B------:R-:W-:Y:S02]  /*24f0*/  LOP3.LUT R132, R142.reuse, 0xff, RZ, 0xc0, !PT ;  /* 0x000000ff8e847812 */ /* 0x040fe400078ec0ff */
[----:B------:R-:W-:Y:S02]  /*2500*/  R2UR UR10, R7 ;  /* 0x00000000070a72ca */ /* 0x000fe400000e0000 */
[----:B------:R-:W-:Y:S01]  /*2510*/  LOP3.LUT R7, R142, 0xc0, RZ, 0xc0, !PT ;  /* 0x000000c08e077812 */ /* 0x000fe200078ec0ff */
[----:B------:R-:W-:-:S03]  /*2520*/  IMAD.SHL.U32 R132, R132, 0x2, RZ ;  /* 0x0000000284847824 */ /* 0x000fc600078e00ff */
[----:B------:R-:W-:Y:S02]  /*2530*/  SHF.R.U32.HI R7, RZ, 0x2, R7 ;  /* 0x00000002ff077819 */ /* 0x000fe40000011607 */
[----:B0-----:R-:W-:Y:S02]  /*2540*/  R2UR UR5, R112 ;  /* 0x00000000700572ca */ /* 0x001fe400000e0000 */
[----:B------:R-:W-:Y:S02]  /*2550*/  LOP3.LUT R132, R132, R7, RZ, 0x3c, !PT ;  /* 0x0000000784847212 */ /* 0x000fe400078e3cff */
[----:B------:R-:W0:Y:S01]  /*2560*/  S2R R7, SR_CgaCtaId ;  /* 0x0000000000077919 */ /* 0x000e220000008800 */
[----:B------:R-:W-:Y:S01]  /*2570*/  IMAD.SHL.U32 R0, R133, 0x200000, RZ ;  /* 0x0020000085007824 */ /* 0x000fe200078e00ff */
[----:B------:R-:W-:-:S04]  /*2580*/  ISETP.GE.U32.AND P2, PT, R142, 0x20, PT ;  /* 0x000000208e00780c */ /* 0x000fc80003f46070 */
[----:B------:R-:W-:-:S05]  /*2590*/  LOP3.LUT R0, R0, 0x600000, RZ, 0xc0, !PT ;  /* 0x0060000000007812 */ /* 0x000fca00078ec0ff */
[----:B------:R-:W-:-:S05]  /*25a0*/  VIADD R4, R0, UR5 ;  /* 0x0000000500047c36 */ /* 0x000fca0008000000 */
[----:B------:R-:W-:Y:S01]  /*25b0*/  R2UR UR6, R4 ;  /* 0x00000000040672ca */ /* 0x000fe200000e0000 */
[----:B--2---:R-:W-:-:S14]  /*25c0*/  @P2 BRA `(.L_x_5) ;  /* 0x0000000000182947 */ /* 0x004fdc0003800000 */
[----:B------:R-:W-:Y:S01]  /*25d0*/  ELECT P0, URZ, PT ;  /* 0x0000000000ff782f */ /* 0x000fe20003800000 */
[----:B------:R-:W-:Y:S01]  /*25e0*/  IMAD.MOV.U32 R4, RZ, RZ, 0x1 ;  /* 0x00000001ff047424 */ /* 0x000fe200078e00ff */
[----:B------:R-:W-:Y:S11]  /*25f0*/  UVIRTCOUNT.DEALLOC.SMPOOL 0x80 ;  /* 0x000000800000784c */ /* 0x000ff60000000000 */
[----:B------:R-:W-:-:S04]  /*2600*/  @P0 MOV R88, 0x40 ;  /* 0x0000004000580802 */ /* 0x000fc80000000f00 */
[----:B0-----:R-:W-:-:S05]  /*2610*/  @P0 LEA R7, R7, R88, 0x18 ;  /* 0x0000005807070211 */ /* 0x001fca00078ec0ff */
[----:B------:R1:W-:Y:S02]  /*2620*/  @P0 STS.U8 [R7], R4 ;  /* 0x0000000407000388 */ /* 0x0003e40000000000 */
.L_x_5:
[----:B-----5:R2:W-:Y:S01]  /*2630*/  STS.U16 [R132+UR4+0x400], R5 ;  /* 0x0004000584007988 */ /* 0x0205e20008000404 */
[----:B-1----:R-:W1:Y:S01]  /*2640*/  LDC R4, c[0x0][0x3c8] ;  /* 0x0000f200ff047b82 */ /* 0x002e620000000800 */
[----:B------:R-:W-:Y:S01]  /*2650*/  ULEA UR6, UR10, UR6, 0x5 ;  /* 0x000000060a067291 */ /* 0x000fe2000f8e28ff */
[----:B------:R-:W-:Y:S01]  /*2660*/  LOP3.LUT P1, RZ, R142, 0xff, RZ, 0xc0, !PT ;  /* 0x000000ff8eff7812 */ /* 0x000fe2000782c0ff */
[----:B------:R3:W-:Y:S01]  /*2670*/  STS.U16 [R132+UR4], R3 ;  /* 0x0000000384007988 */ /* 0x0007e20008000404 */
[----:B------:R-:W-:-:S03]  /*2680*/  UMOV UR12, 0x1 ;  /* 0x00000001000c7882 */ /* 0x000fc60000000000 */
[----:B------:R-:W-:Y:S01]  /*2690*/  STS.U16 [R132+UR4+0x800], R9 ;  /* 0x0008000984007988 */ /* 0x000fe20008000404 */
[----:B------:R-:W4:Y:S01]  /*26a0*/  LDC R93, c[0x0][0x3c4] ;  /* 0x0000f100ff5d7b82 */ /* 0x000f220000000800 */
[----:B--2---:R-:W-:Y:S02]  /*26b0*/  LOP3.LUT R5, R132, 0x40, RZ, 0x3c, !PT ;  /* 0x0000004084057812 */ /* 0x004fe400078e3cff */
[----:B------:R2:W-:Y:S01]  /*26c0*/  STS.U16 [R132+UR4+0xc00], R11 ;  /* 0x000c000b84007988 */ /* 0x0005e20008000404 */
[----:B---3--:R-:W-:-:S03]  /*26d0*/  LOP3.LUT R3, R142, 0xff, RZ, 0xc0, !PT ;  /* 0x000000ff8e037812 */ /* 0x008fc600078ec0ff */
[----:B------:R3:W-:Y:S01]  /*26e0*/  STS.U16 [R132+UR4+0x1000], R13 ;  /* 0x0010000d84007988 */ /* 0x0007e20008000404 */
[----:B------:R-:W0:Y:S01]  /*26f0*/  LDC R95, c[0x0][0x3c4] ;  /* 0x0000f100ff5f7b82 */ /* 0x000e220000000800 */
[----:B------:R-:W-:Y:S01]  /*2700*/  VOTEU.ALL UP0, P1 ;  /* 0x0000000000ff7886 */ /* 0x000fe20000800000 */
[----:B------:R-:W-:Y:S01]  /*2710*/  VOTEU.ALL UP1, P1 ;  /* 0x0000000000ff7886 */ /* 0x000fe20000820000 */
[----:B------:R-:W-:Y:S01]  /*2720*/  STS.U16 [R132+UR4+0x1400], R15 ;  /* 0x0014000f84007988 */ /* 0x000fe20008000404 */
[----:B--2---:R-:W-:-:S03]  /*2730*/  PRMT R11, RZ, 0x7610, R11 ;  /* 0x00007610ff0b7816 */ /* 0x004fc6000000000b */
[----:B------:R-:W-:Y:S01]  /*2740*/  STS.U16 [R132+UR4+0x1800], R17 ;  /* 0x0018001184007988 */ /* 0x000fe20008000404 */
[----:B-1----:R-:W-:Y:S01]  /*2750*/  IMAD R3, R3, R4, RZ ;  /* 0x0000000403037224 */ /* 0x002fe200078e02ff */
[----:B------:R-:W1:Y:S01]  /*2760*/  LDC R97, c[0x0][0x3c4] ;  /* 0x0000f100ff617b82 */ /* 0x000e620000000800 */
[----:B------:R-:W-:-:S04]  /*2770*/  @!UP0 UIADD3 UR14, UPT, UPT, -UR12, 0x100000, URZ ;  /* 0x001000000c0e8890 */ /* 0x000fc8000fffe1ff */
[----:B------:R-:W-:Y:S02]  /*2780*/  @!UP0 USHF.L.U32 UR15, UR14, 0xb, URZ ;  /* 0x0000000b0e0f8899 */ /* 0x000fe400080006ff */
[----:B------:R-:W-:Y:S01]  /*2790*/  @!UP0 USHF.L.U32 UR14, UR14, 0x1, URZ ;  /* 0x000000010e0e8899 */ /* 0x000fe200080006ff */
[----:B------:R-:W-:Y:S01]  /*27a0*/  STS.U16 [R132+UR4+0x1c00], R19 ;  /* 0x001c001384007988 */ /* 0x000fe20008000404 */
[----:B---3--:R-:W-:-:S03]  /*27b0*/  PRMT R13, RZ, 0x7610, R13 ;  /* 0x00007610ff0d7816 */ /* 0x008fc6000000000d */
[----:B------:R-:W-:Y:S01]  /*27c0*/  STS.U16 [R132+UR4+0x2000], R21 ;  /* 0x0020001584007988 */ /* 0x000fe20008000404 */
[----:B------:R-:W2:Y:S03]  /*27d0*/  LDC R113, c[0x0][0x3c4] ;  /* 0x0000f100ff717b82 */ /* 0x000ea60000000800 */
[----:B------:R-:W-:Y:S04]  /*27e0*/  STS.U16 [R132+UR4+0x2400], R23 ;  /* 0x0024001784007988 */ /* 0x000fe80008000404 */
        /* <DEDUP_REMOVED lines=21> */
[----:B------:R3:W-:Y:S01]  /*2940*/  STS.U16 [R132+UR4+0x7c00], R67 ;  /* 0x007c004384007988 */ /* 0x0007e20008000404 */
[----:B------:R-:W0:Y:S03]  /*2950*/  LDC R101, c[0x0][0x3c4] ;  /* 0x0000f100ff657b82 */ /* 0x000e260000000800 */
[----:B------:R1:W-:Y:S04]  /*2960*/  STS.U16 [R132+UR4+0x8000], R69 ;  /* 0x0080004584007988 */ /* 0x0003e80008000404 */
[----:B------:R-:W-:Y:S01]  /*2970*/  STS.U16 [R132+UR4+0x8400], R71 ;  /* 0x0084004784007988 */ /* 0x000fe20008000404 */
[----:B------:R-:W0:Y:S01]  /*2980*/  LDC R9, c[0x0][0x3c4] ;  /* 0x0000f100ff097b82 */ /* 0x000e220000000800 */
[----:B---3--:R-:W-:-:S02]  /*2990*/  VIADD R67, R252, 0x40 ;  /* 0x00000040fc437836 */ /* 0x008fc40000000000 */
[----:B------:R-:W-:Y:S03]  /*29a0*/  STS.U16 [R132+UR4+0x8800], R73 ;  /* 0x0088004984007988 */ /* 0x000fe60008000404 */
[----:B------:R-:W-:Y:S01]  /*29b0*/  ISETP.GT.AND P4, PT, R67, RZ, PT ;  /* 0x000000ff4300720c */ /* 0x000fe20003f84270 */
[----:B------:R-:W-:Y:S01]  /*29c0*/  STS.U16 [R132+UR4+0x8c00], R75 ;  /* 0x008c004b84007988 */ /* 0x000fe20008000404 */
[----:B------:R-:W3:Y:S03]  /*29d0*/  LDC R67, c[0x0][0x3c4] ;  /* 0x0000f100ff437b82 */ /* 0x000ee60000000800 */
[----:B------:R2:W-:Y:S04]  /*29e0*/  STS.U16 [R132+UR4+0x9000], R77 ;  /* 0x0090004d84007988 */ /* 0x0005e80008000404 */
[----:B------:R4:W-:Y:S01]  /*29f0*/  STS.U16 [R132+UR4+0x9400], R79 ;  /* 0x0094004f84007988 */ /* 0x0009e20008000404 */
[----:B-1----:R-:W1:Y:S03]  /*2a00*/  LDC R69, c[0x0][0x3c4] ;  /* 0x0000f100ff457b82 */ /* 0x002e660000000800 */
[----:B------:R4:W-:Y:S04]  /*2a10*/  STS.U16 [R132+UR4+0x9800], R81 ;  /* 0x0098005184007988 */ /* 0x0009e80008000404 */
[----:B------:R0:W-:Y:S01]  /*2a20*/  STS.U16 [R132+UR4+0x9c00], R83 ;  /* 0x009c005384007988 */ /* 0x0001e20008000404 */
[----:B--2---:R-:W2:Y:S03]  /*2a30*/  LDC R77, c[0x0][0x3c4] ;  /* 0x0000f100ff4d7b82 */ /* 0x004ea60000000800 */
[----:B------:R-:W-:Y:S04]  /*2a40*/  STS.U16 [R132+UR4+0xa000], R85 ;  /* 0x00a0005584007988 */ /* 0x000fe80008000404 */
[----:B------:R-:W-:Y:S01]  /*2a50*/  STS.U16 [R132+UR4+0xa400], R87 ;  /* 0x00a4005784007988 */ /* 0x000fe20008000404 */
[----:B----4-:R-:W4:Y:S03]  /*2a60*/  LDC R79, c[0x0][0x3c4] ;  /* 0x0000f100ff4f7b82 */ /* 0x010f260000000800 */
[----:B------:R-:W-:Y:S04]  /*2a70*/  STS.U16 [R132+UR4+0xa800], R103 ;  /* 0x00a8006784007988 */ /* 0x000fe80008000404 */
[----:B------:R-:W-:Y:S01]  /*2a80*/  STS.U16 [R132+UR4+0xac00], R105 ;  /* 0x00ac006984007988 */ /* 0x000fe20008000404 */
[----:B------:R-:W1:Y:S03]  /*2a90*/  LDC R81, c[0x0][0x3c4] ;  /* 0x0000f100ff517b82 */ /* 0x000e660000000800 */
[----:B------:R-:W-:Y:S04]  /*2aa0*/  STS.U16 [R132+UR4+0xb000], R107 ;  /* 0x00b0006b84007988 */ /* 0x000fe80008000404 */
[----:B------:R3:W-:Y:S01]  /*2ab0*/  STS.U16 [R132+UR4+0xb400], R109 ;  /* 0x00b4006d84007988 */ /* 0x0007e20008000404 */
[----:B0-----:R-:W0:Y:S03]  /*2ac0*/  LDC R83, c[0x0][0x3c4] ;  /* 0x0000f100ff537b82 */ /* 0x001e260000000800 */
[----:B------:R3:W-:Y:S04]  /*2ad0*/  STS.U16 [R132+UR4+0xb800], R111 ;  /* 0x00b8006f84007988 */ /* 0x0007e80008000404 */
[----:B------:R-:W-:Y:S04]  /*2ae0*/  STS.U16 [R132+UR4+0xbc00], R117 ;  /* 0x00bc007584007988 */ /* 0x000fe80008000404 */
[----:B------:R-:W-:Y:S01]  /*2af0*/  STS.U16 [R132+UR4+0xc000], R119 ;  /* 0x00c0007784007988 */ /* 0x000fe20008000404 */
[----:B---3--:R-:W3:Y:S03]  /*2b00*/  LDC R109, c[0x0][0x3c4] ;  /* 0x0000f100ff6d7b82 */ /* 0x008ee60000000800 */
[----:B------:R-:W-:Y:S04]  /*2b10*/  STS.U16 [R132+UR4+0xc400], R121 ;  /* 0x00c4007984007988 */ /* 0x000fe80008000404 */
[----:B------:R-:W-:Y:S01]  /*2b20*/  STS.U16 [R132+UR4+0xc800], R123 ;  /* 0x00c8007b84007988 */ /* 0x000fe20008000404 */
[----:B------:R-:W0:Y:S03]  /*2b30*/  LDC R111, c[0x0][0x3c4] ;  /* 0x0000f100ff6f7b82 */ /* 0x000e260000000800 */
[----:B------:R2:W-:Y:S04]  /*2b40*/  STS.U16 [R132+UR4+0xcc00], R125 ;  /* 0x00cc007d84007988 */ /* 0x0005e80008000404 */
[----:B------:R-:W-:Y:S04]  /*2b50*/  STS.U16 [R132+UR4+0xd000], R127 ;  /* 0x00d0007f84007988 */ /* 0x000fe80008000404 */
[----:B------:R-:W-:Y:S04]  /*2b60*/  STS.U16 [R132+UR4+0xd400], R129 ;  /* 0x00d4008184007988 */ /* 0x000fe80008000404 */
[----:B------:R-:W-:Y:S01]  /*2b70*/  STS.U16 [R132+UR4+0xd800], R131 ;  /* 0x00d8008384007988 */ /* 0x000fe20008000404 */
[----:B--2---:R-:W2:Y:S03]  /*2b80*/  LDC R125, c[0x0][0x3c4] ;  /* 0x0000f100ff7d7b82 */ /* 0x004ea60000000800 */
[----:B------:R-:W-:Y:S04]  /*2b90*/  STS.U16 [R132+UR4+0xdc00], R135 ;  /* 0x00dc008784007988 */ /* 0x000fe80008000404 */
[----:B------:R1:W-:Y:S04]  /*2ba0*/  STS.U16 [R132+UR4+0xe000], R115 ;  /* 0x00e0007384007988 */ /* 0x0003e80008000404 */
[----:B------:R-:W-:Y:S04]  /*2bb0*/  STS.U16 [R132+UR4+0xe400], R137 ;  /* 0x00e4008984007988 */ /* 0x000fe80008000404 */
[----:B------:R-:W-:Y:S04]  /*2bc0*/  STS.U16 [R132+UR4+0xe800], R139 ;  /* 0x00e8008b84007988 */ /* 0x000fe80008000404 */
[----:B------:R-:W-:Y:S01]  /*2bd0*/  STS.U16 [R132+UR4+0xec00], R141 ;  /* 0x00ec008d84007988 */ /* 0x000fe20008000404 */
[----:B-1----:R-:W1:Y:S03]  /*2be0*/  LDC R115, c[0x0][0x3c4] ;  /* 0x0000f100ff737b82 */ /* 0x002e660000000800 */
[----:B------:R-:W-:Y:S04]  /*2bf0*/  STS.U16 [R132+UR4+0xf000], R143 ;  /* 0x00f0008f84007988 */ /* 0x000fe80008000404 */
[----:B------:R-:W-:Y:S04]  /*2c00*/  STS.U16 [R132+UR4+0xf400], R91 ;  /* 0x00f4005b84007988 */ /* 0x000fe80008000404 */
[----:B------:R-:W-:Y:S04]  /*2c10*/  STS.U16 [R132+UR4+0xf800], R89 ;  /* 0x00f8005984007988 */ /* 0x000fe80008000404 */
[----:B------:R0:W-:Y:S01]  /*2c20*/  STS.U16 [R132+UR4+0xfc00], R99 ;  /* 0x00fc006384007988 */ /* 0x0001e20008000404 */
[----:B------:R-:W-:Y:S01]  /*2c30*/  IMAD.SHL.U32 R77, R77, 0x8, RZ ;  /* 0x000000084d4d7824 */ /* 0x000fe200078e00ff */
[----:B------:R-:W1:Y:S02]  /*2c40*/  LDC R85, c[0x0][0x3c4] ;  /* 0x0000f100ff557b82 */ /* 0x000e640000000800 */
[----:B------:R2:W-:Y:S04]  /*2c50*/  STS.U16 [R5+UR4+0x200], R2 ;  /* 0x0002000205007988 */ /* 0x0005e80008000404 */
[----:B------:R2:W-:Y:S02]  /*2c60*/  STS.U16 [R5+UR4+0x600], R6 ;  /* 0x0006000605007988 */ /* 0x0005e40008000404 */
[----:B0-----:R-:W0:Y:S02]  /*2c70*/  LDC R99, c[0x0][0x3c4] ;  /* 0x0000f100ff637b82 */ /* 0x001e240000000800 */
[----:B------:R3:W-:Y:S04]  /*2c80*/  STS.U16 [R5+UR4+0xa00], R8 ;  /* 0x000a000805007988 */ /* 0x0007e80008000404 */
[----:B------:R0:W-:Y:S02]  /*2c90*/  STS.U16 [R5+UR4+0xe600], R136 ;  /* 0x00e6008805007988 */ /* 0x0001e40008000404 */
[----:B--2---:R-:W2:Y:S02]  /*2ca0*/  LDC R2, c[0x0][0x3c0] ;  /* 0x0000f000ff027b82 */ /* 0x004ea40000000800 */
[----:B------:R0:W-:Y:S01]  /*2cb0*/  STS.U16 [R5+UR4+0xe200], R134 ;  /* 0x00e2008605007988 */ /* 0x0001e20008000404 */
[----:B------:R-:W-:-:S02]  /*2cc0*/  IMAD.SHL.U32 R93, R93, 0x10, RZ ;  /* 0x000000105d5d7824 */ /* 0x000fc400078e00ff */
[----:B---3--:R-:W-:Y:S01]  /*2cd0*/  IMAD R109, R109, 0x18, RZ ;  /* 0x000000186d6d7824 */ /* 0x008fe200078e02ff */
[----:B------:R-:W-:Y:S02]  /*2ce0*/  STS.U16 [R5+UR4+0xe00], R10 ;  /* 0x000e000a05007988 */ /* 0x000fe40008000404 */
[----:B------:R-:W3:Y:S02]  /*2cf0*/  LDC.64 R6, c[0x0][0x388] ;  /* 0x0000e200ff067b82 */ /* 0x000ee40000000a00 */
[----:B------:R-:W-:Y:S01]  /*2d00*/  STS.U16 [R5+UR4+0x1200], R12 ;  /* 0x0012000c05007988 */ /* 0x000fe20008000404 */
[----:B----4-:R-:W-:-:S03]  /*2d10*/  IMAD R79, R79, 0x9, RZ ;  /* 0x000000094f4f7824 */ /* 0x010fc600078e02ff */
[----:B------:R4:W-:Y:S02]  /*2d20*/  STS.U16 [R5+UR4+0x1600], R14 ;  /* 0x0016000e05007988 */ /* 0x0009e40008000404 */
[----:B------:R-:W1:Y:S02]  /*2d30*/  LDC R8, c[0x0][0x3c8] ;  /* 0x0000f200ff087b82 */ /* 0x000e640000000800 */
[----:B------:R-:W-:Y:S04]  /*2d40*/  STS.U16 [R5+UR4+0x1a00], R16 ;  /* 0x001a001005007988 */ /* 0x000fe80008000404 */
[----:B------:R-:W-:Y:S01]  /*2d50*/  STS.U16 [R5+UR4+0x1e00], R18 ;  /* 0x001e001205007988 */ /* 0x000fe20008000404 */
[----:B------:R-:W-:Y:S01]  /*2d60*/  STTM.x128 tmem[UR6], RZ ;  /* 0x000000ff000079ed */ /* 0x000fe200083c0006 */
[----:B--2---:R-:W-:-:S02]  /*2d70*/  IMAD R2, R144, R2, RZ ;  /* 0x0000000290027224 */ /* 0x004fc400078e02ff */
[----:B------:R-:W-:Y:S01]  /*2d80*/  STS.U16 [R5+UR4+0x2200], R20 ;  /* 0x0022001405007988 */ /* 0x000fe20008000404 */
[----:B------:R-:W2:Y:S03]  /*2d90*/  LDC R117, c[0x0][0x3c4] ;  /* 0x0000f100ff757b82 */ /* 0x000ea60000000800 */
[----:B------:R-:W-:Y:S01]  /*2da0*/  STS.U16 [R5+UR4+0x2600], R22 ;  /* 0x0026001605007988 */ /* 0x000fe20008000404 */
[----:B---3--:R-:W-:-:S03]  /*2db0*/  LEA R135, P0, R2, R6, 0x1 ;  /* 0x0000000602877211 */ /* 0x008fc600078008ff */
[----:B------:R-:W-:Y:S01]  /*2dc0*/  STS.U16 [R5+UR4+0x2a00], R24 ;  /* 0x002a001805007988 */ /* 0x000fe20008000404 */
[----:B------:R-:W-:Y:S01]  /*2dd0*/  LEA.HI.X.SX32 R2, R2, R7, 0x1, P0 ;  /* 0x0000000702027211 */ /* 0x000fe200000f0eff */
[----:B------:R-:W-:Y:S01]  /*2de0*/  IMAD R95, R95, 0x11, RZ ;  /* 0x000000115f5f7824 */ /* 0x000fe200078e02ff */
[CC--:B0-----:R-:W-:Y:S01]  /*2df0*/  LEA R136, P0, R3.reuse, R135.reuse, 0x1 ;  /* 0x0000008703887211 */ /* 0x0c1fe200078008ff */
[----:B-1----:R-:W-:Y:S01]  /*2e00*/  IMAD R4, R8, 0x100, R3 ;  /* 0x0000010008047824 */ /* 0x002fe200078e0203 */
[----:B------:R-:W-:Y:S01]  /*2e10*/  STS.U16 [R5+UR4+0x2e00], R26 ;  /* 0x002e001a05007988 */ /* 0x000fe20008000404 */
[----:B------:R-:W0:Y:S01]  /*2e20*/  LDC R71, c[0x0][0x3c4] ;  /* 0x0000f100ff477b82 */ /* 0x000e220000000800 */
[----:B------:R-:W-:Y:S02]  /*2e30*/  LEA.HI.X.SX32 R137, R3, R2, 0x1, P0 ;  /* 0x0000000203897211 */ /* 0x000fe400000f0eff */
[----:B------:R-:W-:Y:S01]  /*2e40*/  STS.U16 [R5+UR4+0x3200], R28 ;  /* 0x0032001c05007988 */ /* 0x000fe20008000404 */
[----:B------:R-:W-:-:S03]  /*2e50*/  LEA R134, P2, R4, R135, 0x1 ;  /* 0x0000008704867211 */ /* 0x000fc600078408ff */
[----:B------:R-:W-:Y:S01]  /*2e60*/  STS.U16 [R5+UR4+0x3600], R30 ;  /* 0x0036001e05007988 */ /* 0x000fe20008000404 */
[----:B------:R-:W-:Y:S01]  /*2e70*/  LEA.HI.X.SX32 R135, R4, R2, 0x1, P2 ;  /* 0x0000000204877211 */ /* 0x000fe200010f0eff */
[----:B------:R-:W-:Y:S01]  /*2e80*/  IMAD.WIDE R218, R77, 0x2, R136 ;  /* 0x000000024dda7825 */ /* 0x000fe200078e0288 */
[----:B------:R-:W1:Y:S01]  /*2e90*/  LDC R87, c[0x0][0x3c4] ;  /* 0x0000f100ff577b82 */ /* 0x000e620000000800 */
[----:B------:R-:W-:Y:S02]  /*2ea0*/  STS.U16 [R5+UR4+0x3a00], R32 ;  /* 0x003a002005007988 */ /* 0x000fe40008000404 */
[----:B------:R-:W-:Y:S02]  /*2eb0*/  IMAD R97, R97, 0x12, RZ ;  /* 0x0000001261617824 */ /* 0x000fe400078e02ff */
[----:B------:R-:W-:Y:S01]  /*2ec0*/  IMAD R113, R113, 0x1a, RZ ;  /* 0x0000001a71717824 */ /* 0x000fe200078e02ff */
[----:B------:R-:W-:Y:S01]  /*2ed0*/  STS.U16 [R5+UR4+0x3e00], R34 ;  /* 0x003e002205007988 */ /* 0x000fe20008000404 */
[----:B------:R-:W-:Y:S01]  /*2ee0*/  IMAD.WIDE R216, R77, 0x2, R134 ;  /* 0x000000024dd87825 */ /* 0x000fe200078e0286 */
[----:B------:R-:W3:Y:S01]  /*2ef0*/  LDC R103, c[0x0][0x3c4] ;  /* 0x0000f100ff677b82 */ /* 0x000ee20000000800 */
[----:B------:R-:W-:Y:S01]  /*2f00*/  PRMT R65, RZ, 0x7610, R65 ;  /* 0x00007610ff417816 */ /* 0x000fe20000000041 */
[----:B------:R-:W-:Y:S01]  /*2f10*/  STS.U16 [R5+UR4+0x4200], R36 ;  /* 0x0042002405007988 */ /* 0x000fe20008000404 */
[----:B------:R-:W-:Y:S01]  /*2f20*/  IMAD.WIDE R214, R93, 0x2, R136 ;  /* 0x000000025dd67825 */ /* 0x000fe200078e0288 */
[----:B------:R-:W-:-:S02]  /*2f30*/  PRMT R63, RZ, 0x7610, R63 ;  /* 0x00007610ff3f7816 */ /* 0x000fc4000000003f */
[----:B------:R-:W-:Y:S01]  /*2f40*/  STS.U16 [R5+UR4+0x4600], R38 ;  /* 0x0046002605007988 */ /* 0x000fe20008000404 */
[----:B------:R-:W-:Y:S01]  /*2f50*/  IMAD.WIDE R212, R93, 0x2, R134 ;  /* 0x000000025dd47825 */ /* 0x000fe200078e0286 */
[----:B------:R-:W0:Y:S01]  /*2f60*/  LDC R119, c[0x0][0x3c4] ;  /* 0x0000f100ff777b82 */ /* 0x000e220000000800 */
[----:B------:R-:W-:Y:S01]  /*2f70*/  PRMT R55, RZ, 0x7610, R55 ;  /* 0x00007610ff377816 */ /* 0x000fe20000000037 */
[----:B------:R-:W-:Y:S04]  /*2f80*/  STS.U16 [R5+UR4+0x4a00], R40 ;  /* 0x004a002805007988 */ /* 0x000fe80008000404 */
[----:B------:R-:W-:Y:S01]  /*2f90*/  STS.U16 [R5+UR4+0x4e00], R42 ;  /* 0x004e002a05007988 */ /* 0x000fe20008000404 */
[----:B------:R-:W-:Y:S01]  /*2fa0*/  IMAD R111, R111, 0x19, RZ ;  /* 0x000000196f6f7824 */ /* 0x000fe200078e02ff */
[----:B------:R-:W0:Y:S02]  /*2fb0*/  LDC R73, c[0x0][0x3c4] ;  /* 0x0000f100ff497b82 */ /* 0x000e240000000800 */
        /* <DEDUP_REMOVED lines=11> */
[----:B----4-:R-:W4:Y:S02]  /*3070*/  LDC R14, c[0x0][0x3c4] ;  /* 0x0000f100ff0e7b82 */ /* 0x010f240000000800 */
[----:B------:R-:W-:Y:S04]  /*3080*/  STS.U16 [R5+UR4+0x6a00], R56 ;  /* 0x006a003805007988 */ /* 0x000fe80008000404 */
[----:B------:R-:W-:Y:S01]  /*3090*/  STS.U16 [R5+UR4+0x6e00], R58 ;  /* 0x006e003a05007988 */ /* 0x000fe20008000404 */
[----:B------:R-:W-:Y:S01]  /*30a0*/  IMAD R115, R115, 0x1b, RZ ;  /* 0x0000001b73737824 */ /* 0x000fe200078e02ff */
[----:B------:R-:W0:Y:S02]  /*30b0*/  LDC R121, c[0x0][0x3c4] ;  /* 0x0000f100ff797b82 */ /* 0x000e240000000800 */
[----:B------:R-:W-:Y:S04]  /*30c0*/  STS.U16 [R5+UR4+0x7200], R60 ;  /* 0x0072003c05007988 */ /* 0x000fe80008000404 */
[----:B------:R-:W-:Y:S01]  /*30d0*/  STS.U16 [R5+UR4+0x7600], R62 ;  /* 0x0076003e05007988 */ /* 0x000fe20008000404 */
[----:B------:R-:W-:Y:S01]  /*30e0*/  IMAD.SHL.U32 R69, R69, 0x4, RZ ;  /* 0x0000000445457824 */ /* 0x000fe200078e00ff */
[----:B------:R-:W0:Y:S02]  /*30f0*/  LDC R75, c[0x0][0x3c4] ;  /* 0x0000f100ff4b7b82 */ /* 0x000e240000000800 */
[----:B------:R-:W-:Y:S04]  /*3100*/  STS.U16 [R5+UR4+0xfe00], R94 ;  /* 0x00fe005e05007988 */ /* 0x000fe80008000404 */
[----:B------:R-:W-:Y:S01]  /*3110*/  STS.U16 [R5+UR4+0x7a00], R64 ;  /* 0x007a004005007988 */ /* 0x000fe20008000404 */
[----:B------:R-:W-:Y:S01]  /*3120*/  IMAD R101, R101, 0x14, RZ ;  /* 0x0000001465657824 */ /* 0x000fe200078e02ff */
[----:B------:R-:W0:Y:S02]  /*3130*/  LDC R91, c[0x0][0x3c4] ;  /* 0x0000f100ff5b7b82 */ /* 0x000e240000000800 */
[----:B------:R0:W-:Y:S04]  /*3140*/  STS.U16 [R5+UR4+0x7e00], R66 ;  /* 0x007e004205007988 */ /* 0x0001e80008000404 */
[----:B------:R-:W-:Y:S02]  /*3150*/  STS.U16 [R5+UR4+0x8200], R68 ;  /* 0x0082004405007988 */ /* 0x000fe40008000404 */
[----:B------:R-:W0:Y:S02]  /*3160*/  LDC R123, c[0x0][0x3c4] ;  /* 0x0000f100ff7b7b82 */ /* 0x000e240000000800 */
[----:B------:R-:W-:Y:S04]  /*3170*/  STS.U16 [R5+UR4+0x8600], R70 ;  /* 0x0086004605007988 */ /* 0x000fe80008000404 */
[----:B------:R-:W-:Y:S01]  /*3180*/  STS.U16 [R5+UR4+0x8a00], R72 ;  /* 0x008a004805007988 */ /* 0x000fe20008000404 */
[----:B------:R-:W-:Y:S01]  /*3190*/  PRMT R61, RZ, 0x7610, R61 ;  /* 0x00007610ff3d7816 */ /* 0x000fe2000000003d */
[----:B------:R-:W0:Y:S02]  /*31a0*/  LDC R107, c[0x0][0x3c4] ;  /* 0x0000f100ff6b7b82 */ /* 0x000e240000000800 */
        /* <DEDUP_REMOVED lines=23> */
[----:B------:R0:W-:Y:S04]  /*3320*/  STS.U16 [R5+UR4+0xf200], R140 ;  /* 0x00f2008c05007988 */ /* 0x0001e80008000404 */
[----:B------:R-:W-:Y:S04]  /*3330*/  STS.U16 [R5+UR4+0xf600], R92 ;  /* 0x00f6005c05007988 */ /* 0x000fe80008000404 */
[----:B------:R1:W-:Y:S01]  /*3340*/  STS.U16 [R5+UR4+0xfa00], R96 ;  /* 0x00fa006005007988 */ /* 0x0003e20008000404 */
[C---:B------:R-:W-:Y:S01]  /*3350*/  IMAD.WIDE R210, R109.reuse, 0x2, R136 ;  /* 0x000000026dd27825 */ /* 0x040fe200078e0288 */
[----:B0-----:R-:W0:Y:S01]  /*3360*/  LDC R66, c[0x0][0x3c4] ;  /* 0x0000f100ff427b82 */ /* 0x001e220000000800 */
[----:B----4-:R-:W-:Y:S01]  /*3370*/  SHF.L.U32 R15, R14, 0x1, RZ ;  /* 0x000000010e0f7819 */ /* 0x010fe200000006ff */
[----:B------:R-:W4:Y:S06]  /*3380*/  FENCE.VIEW.ASYNC.T ;  /* 0x00000000000073c6 */ /* 0x000f2c0000000200 */
[----:B----4-:R-:W-:Y:S01]  /*3390*/  BAR.SYNC.DEFER_BLOCKING 0x0 ;  /* 0x0000000000007b1d */ /* 0x010fe20000010000 */
[----:B------:R-:W-:Y:S01]  /*33a0*/  IMAD.WIDE R208, R109, 0x2, R134 ;  /* 0x000000026dd07825 */ /* 0x000fe200078e0286 */
[----:B------:R-:W-:-:S02]  /*33b0*/  PRMT R59, RZ, 0x7610, R59 ;  /* 0x00007610ff3b7816 */ /* 0x000fc4000000003b */
[----:B------:R-:W-:Y:S01]  /*33c0*/  PRMT R12, RZ, 0x7610, R12 ;  /* 0x00007610ff0c7816 */ /* 0x000fe2000000000c */
[----:B------:R-:W-:Y:S01]  /*33d0*/  IMAD.WIDE R206, R125, 0x2, R136 ;  /* 0x000000027dce7825 */ /* 0x000fe200078e0288 */
[----:B------:R-:W-:Y:S01]  /*33e0*/  PRMT R25, RZ, 0x7610, R25 ;  /* 0x00007610ff197816 */ /* 0x000fe20000000019 */
[----:B------:R-:W-:Y:S02]  /*33f0*/  STL.64 [R1+0x2f8], R218 ;  /* 0x0002f8da01007387 */ /* 0x000fe40000100a00 */
[C---:B------:R-:W-:Y:S01]  /*3400*/  IMAD.WIDE R204, R79.reuse, 0x2, R136 ;  /* 0x000000024fcc7825 */ /* 0x040fe200078e0288 */
[----:B------:R-:W-:Y:S01]  /*3410*/  PRMT R57, RZ, 0x7610, R57 ;  /* 0x00007610ff397816 */ /* 0x000fe20000000039 */
[----:B------:R-:W-:Y:S02]  /*3420*/  STL.64 [R1+0x2f0], R216 ;  /* 0x0002f0d801007387 */ /* 0x000fe40000100a00 */
        /* <DEDUP_REMOVED lines=9> */
[----:B------:R-:W-:-:S02]  /*34c0*/  IMAD.WIDE R196, R111, 0x2, R136 ;  /* 0x000000026fc47825 */ /* 0x000fc400078e0288 */
[----:B------:R-:W4:Y:S02]  /*34d0*/  FENCE.VIEW.ASYNC.S ;  /* 0x00000000000073c6 */ /* 0x000f240000000000 */
[----:B----4-:R4:W0:Y:S01]  /*34e0*/  @!UP1 SYNCS.EXCH.64 URZ, [UR4+0x28000], UR14 ;  /* 0x0280000e04ff95b2 */ /* 0x0108220008000100 */
[----:B------:R-:W-:Y:S01]  /*34f0*/  PRMT R47, RZ, 0x7610, R47 ;  /* 0x00007610ff2f7816 */ /* 0x000fe2000000002f */
[----:B------:R-:W-:Y:S01]  /*3500*/  STL.64 [R1+0x208], R208 ;  /* 0x000208d001007387 */ /* 0x000fe20000100a00 */
[----:B------:R-:W-:Y:S01]  /*3510*/  IMAD.WIDE R194, R111, 0x2, R134 ;  /* 0x000000026fc27825 */ /* 0x000fe200078e0286 */
[----:B------:R-:W-:Y:S02]  /*3520*/  PRMT R10, RZ, 0x7610, R10 ;  /* 0x00007610ff0a7816 */ /* 0x000fe4000000000a */
[----:B------:R-:W-:Y:S01]  /*3530*/  STL.64 [R1+0x340], R206 ;  /* 0x000340ce01007387 */ /* 0x000fe20000100a00 */
[----:B------:R-:W-:-:S03]  /*3540*/  IMAD.WIDE R192, R81, 0x2, R136 ;  /* 0x0000000251c07825 */ /* 0x000fc600078e0288 */
        /* <DEDUP_REMOVED lines=9> */
[----:B------:R-:W-:Y:S02]  /*35e0*/  IMAD R99, R99, 0x13, RZ ;  /* 0x0000001363637824 */ /* 0x000fe400078e02ff */
[--C-:B------:R-:W-:Y:S01]  /*35f0*/  IMAD.WIDE R182, R113, 0x2, R134.reuse ;  /* 0x0000000271b67825 */ /* 0x100fe200078e0286 */
[----:B------:R-:W-:Y:S03]  /*3600*/  STL.64 [R1+0x1f8], R194 ;  /* 0x0001f8c201007387 */ /* 0x000fe60000100a00 */
[----:B------:R-:W-:Y:S01]  /*3610*/  IMAD.WIDE R180, R67, 0x2, R134 ;  /* 0x0000000243b47825 */ /* 0x000fe200078e0286 */
[----:B------:R-:W-:Y:S03]  /*3620*/  STL.64 [R1+0x2d8], R192 ;  /* 0x0002d8c001007387 */ /* 0x000fe60000100a00 */
[C---:B------:R-:W-:Y:S01]  /*3630*/  IMAD.WIDE R178, R83.reuse, 0x2, R136 ;  /* 0x0000000253b27825 */ /* 0x040fe200078e0288 */
[----:B------:R-:W-:Y:S03]  /*3640*/  STL.64 [R1+0x2d0], R190 ;  /* 0x0002d0be01007387 */ /* 0x000fe60000100a00 */
[----:B------:R-:W-:Y:S01]  /*3650*/  IMAD.WIDE R176, R83, 0x2, R134 ;  /* 0x0000000253b07825 */ /* 0x000fe200078e0286 */
[----:B------:R-:W-:Y:S03]  /*3660*/  STL.64 [R1+0x260], R188 ;  /* 0x000260bc01007387 */ /* 0x000fe60000100a00 */
[C---:B------:R-:W-:Y:S01]  /*3670*/  IMAD.WIDE R174, R99.reuse, 0x2, R136 ;  /* 0x0000000263ae7825 */ /* 0x040fe200078e0288 */
[----:B------:R-:W-:Y:S03]  /*3680*/  STL.64 [R1+0x258], R186 ;  /* 0x000258ba01007387 */ /* 0x000fe60000100a00 */
[----:B------:R-:W-:Y:S01]  /*3690*/  IMAD.WIDE R172, R99, 0x2, R134 ;  /* 0x0000000263ac7825 */ /* 0x000fe200078e0286 */
[----:B------:R-:W-:Y:S03]  /*36a0*/  STL.64 [R1+0x1f0], R184 ;  /* 0x0001f0b801007387 */ /* 0x000fe60000100a00 */
[----:B------:R-:W-:Y:S01]  /*36b0*/  IMAD R85, R85, 0xc, RZ ;  /* 0x0000000c55557824 */ /* 0x000fe200078e02ff */
[----:B------:R-:W-:Y:S01]  /*36c0*/  STL.64 [R1+0x1e8], R182 ;  /* 0x0001e8b601007387 */ /* 0x000fe20000100a00 */
[----:B------:R-:W-:-:S03]  /*36d0*/  IMAD.WIDE R170, R115, 0x2, R136 ;  /* 0x0000000273aa7825 */ /* 0x000fc600078e0288 */
[----:B------:R-:W-:Y:S01]  /*36e0*/  STL.64 [R1+0x338], R180 ;  /* 0x000338b401007387 */ /* 0x000fe20000100a00 */
[----:B------:R-:W-:-:S03]  /*36f0*/  IMAD.WIDE R168, R115, 0x2, R134 ;  /* 0x0000000273a87825 */ /* 0x000fc600078e0286 */
[----:B------:R-:W-:Y:S01]  /*3700*/  STL.64 [R1+0x2c8], R178 ;  /* 0x0002c8b201007387 */ /* 0x000fe20000100a00 */
[----:B------:R-:W-:-:S03]  /*3710*/  IMAD.WIDE R166, R69, 0x2, R136 ;  /* 0x0000000245a67825 */ /* 0x000fc600078e0288 */
[----:B------:R-:W-:Y:S01]  /*3720*/  STL.64 [R1+0x2c0], R176 ;  /* 0x0002c0b001007387 */ /* 0x000fe20000100a00 */
[----:B------:R-:W-:Y:S01]  /*3730*/  IMAD.WIDE R164, R69, 0x2, R134 ;  /* 0x0000000245a47825 */ /* 0x000fe200078e0286 */
[----:B0-----:R-:W-:Y:S03]  /*3740*/  BAR.SYNC.DEFER_BLOCKING 0x0 ;  /* 0x0000000000007b1d */ /* 0x001fe60000010000 */
[----:B--2---:R-:W-:Y:S02]  /*3750*/  IMAD R117, R117, 0x1c, RZ ;  /* 0x0000001c75757824 */ /* 0x004fe400078e02ff */
[----:B------:R-:W-:-:S04]  /*3760*/  IMAD.WIDE R162, R85, 0x2, R136 ;  /* 0x0000000255a27825 */ /* 0x000fc800078e0288 */
        /* <DEDUP_REMOVED lines=8> */
[----:B-1----:R-:W-:Y:S02]  /*37f0*/  IMAD R87, R87, 0xd, RZ ;  /* 0x0000000d57577824 */ /* 0x002fe400078e02ff */
[C---:B------:R-:W-:Y:S01]  /*3800*/  IMAD.WIDE R154, R117.reuse, 0x2, R136 ;  /* 0x00000002759a7825 */ /* 0x040fe200078e0288 */
[----:B------:R-:W-:Y:S03]  /*3810*/  STL.64 [R1+0x330], R166 ;  /* 0x000330a601007387 */ /* 0x000fe60000100a00 */
[----:B------:R-:W-:Y:S01]  /*3820*/  IMAD.WIDE R152, R117, 0x2, R134 ;  /* 0x0000000275987825 */ /* 0x000fe200078e0286 */
[----:B------:R-:W-:Y:S03]  /*3830*/  STL.64 [R1+0x328], R164 ;  /* 0x000328a401007387 */ /* 0x000fe60000100a00 */
[----:B---3--:R-:W-:Y:S01]  /*3840*/  IMAD R103, R103, 0x15, RZ ;  /* 0x0000001567677824 */ /* 0x008fe200078e02ff */
[----:B------:R-:W-:Y:S01]  /*3850*/  STL.64 [R1+0x2b8], R162 ;  /* 0x0002b8a201007387 */ /* 0x000fe20000100a00 */
[----:B------:R-:W-:-:S03]  /*3860*/  IMAD.WIDE R150, R71, 0x2, R136 ;  /* 0x0000000247967825 */ /* 0x000fc600078e0288 */
[----:B------:R-:W-:Y:S01]  /*3870*/  STL.64 [R1+0x2b0], R160 ;  /* 0x0002b0a001007387 */ /* 0x000fe20000100a00 */
[----:B------:R-:W-:-:S03]  /*3880*/  IMAD.WIDE R148, R71, 0x2, R134 ;  /* 0x0000000247947825 */ /* 0x000fc600078e0286 */
[----:B------:R-:W-:Y:S01]  /*3890*/  STL.64 [R1+0x240], R158 ;  /* 0x0002409e01007387 */ /* 0x000fe20000100a00 */
[----:B------:R-:W-:Y:S02]  /*38a0*/  IMAD R119, R119, 0x1d, RZ ;  /* 0x0000001d77777824 */ /* 0x000fe400078e02ff */
        /* <DEDUP_REMOVED lines=17> */
[----:B------:R-:W-:Y:S01]  /*39c0*/  IMAD.WIDE R86, R73, 0x2, R136 ;  /* 0x0000000249567825 */ /* 0x000fe200078e0288 */
[----:B------:R-:W-:-:S02]  /*39d0*/  PRMT R64, RZ, 0x7610, R64 ;  /* 0x00007610ff407816 */ /* 0x000fc40000000040 */
[----:B------:R-:W-:Y:S01]  /*39e0*/  STL.64 [R1+0x228], R130 ;  /* 0x0002288201007387 */ /* 0x000fe20000100a00 */
[----:B------:R-:W-:Y:S01]  /*39f0*/  IMAD.WIDE R84, R73, 0x2, R134 ;  /* 0x0000000249547825 */ /* 0x000fe200078e0286 */
[----:B------:R-:W-:Y:S02]  /*3a00*/  PRMT R62, RZ, 0x7610, R62 ;  /* 0x00007610ff3e7816 */ /* 0x000fe4000000003e */
[----:B------:R-:W-:Y:S01]  /*3a10*/  PRMT R60, RZ, 0x7610, R60 ;  /* 0x00007610ff3c7816 */ /* 0x000fe2000000003c */
[----:B------:R-:W-:Y:S01]  /*3a20*/  IMAD R121, R121, 0x1e, RZ ;  /* 0x0000001e79797824 */ /* 0x000fe200078e02ff */
[----:B------:R-:W-:Y:S01]  /*3a30*/  STL.64 [R1+0x1c0], R128 ;  /* 0x0001c08001007387 */ /* 0x000fe20000100a00 */
[----:B------:R-:W-:-:S03]  /*3a40*/  IMAD.WIDE R82, R89, 0x2, R136 ;  /* 0x0000000259527825 */ /* 0x000fc600078e0288 */
[----:B------:R-:W-:Y:S01]  /*3a50*/  STL.64 [R1+0x1b8], R126 ;  /* 0x0001b87e01007387 */ /* 0x000fe20000100a00 */
[----:B------:R-:W-:-:S03]  /*3a60*/  IMAD.WIDE R80, R89, 0x2, R134 ;  /* 0x0000000259507825 */ /* 0x000fc600078e0286 */
[----:B------:R-:W-:Y:S01]  /*3a70*/  STL.64 [R1+0x310], R86 ;  /* 0x0003105601007387 */ /* 0x000fe20000100a00 */
[C---:B------:R-:W-:Y:S01]  /*3a80*/  IMAD.WIDE R72, R105.reuse, 0x2, R136 ;  /* 0x0000000269487825 */ /* 0x040fe200078e0288 */
[----:B------:R-:W-:Y:S02]  /*3a90*/  PRMT R58, RZ, 0x7610, R58 ;  /* 0x00007610ff3a7816 */ /* 0x000fe4000000003a */
[----:B------:R-:W-:Y:S01]  /*3aa0*/  STL.64 [R1+0x308], R84 ;  /* 0x0003085401007387 */ /* 0x000fe20000100a00 */
[----:B------:R-:W-:Y:S01]  /*3ab0*/  IMAD.WIDE R4, R66, 0x2, R134 ;  /* 0x0000000242047825 */ /* 0x000fe200078e0286 */
[----:B------:R-:W-:Y:S02]  /*3ac0*/  PRMT R56, RZ, 0x7610, R56 ;  /* 0x00007610ff387816 */ /* 0x000fe40000000038 */
[----:B------:R-:W-:Y:S01]  /*3ad0*/  PRMT R54, RZ, 0x7610, R54 ;  /* 0x00007610ff367816 */ /* 0x000fe20000000036 */
[----:B------:R-:W-:Y:S01]  /*3ae0*/  IMAD.WIDE R70, R105, 0x2, R134 ;  /* 0x0000000269467825 */ /* 0x000fe200078e0286 */
[----:B------:R-:W-:Y:S01]  /*3af0*/  STL.64 [R1+0x298], R82 ;  /* 0x0002985201007387 */ /* 0x000fe20000100a00 */
[----:B------:R-:W-:-:S02]  /*3b00*/  PRMT R52, RZ, 0x7610, R52 ;  /* 0x00007610ff347816 */ /* 0x000fc40000000034 */
[----:B------:R-:W-:Y:S01]  /*3b10*/  IMAD.WIDE R6, R15, 0x2, R136 ;  /* 0x000000020f067825 */ /* 0x000fe200078e0288 */
[----:B------:R-:W-:Y:S03]  /*3b20*/  STL.64 [R1+0x290], R80 ;  /* 0x0002905001007387 */ /* 0x000fe60000100a00 */
[----:B------:R-:W-:Y:S02]  /*3b30*/  IMAD R75, R75, 0x7, RZ ;  /* 0x000000074b4b7824 */ /* 0x000fe400078e02ff */
[----:B------:R-:W-:Y:S01]  /*3b40*/  IMAD R3, R9, 0x3, RZ ;  /* 0x0000000309037824 */ /* 0x000fe200078e02ff */
[----:B------:R-:W-:Y:S01]  /*3b50*/  PRMT R50, RZ, 0x7610, R50 ;  /* 0x00007610ff327816 */ /* 0x000fe20000000032 */
[C---:B------:R-:W-:Y:S01]  /*3b60*/  IMAD.WIDE R68, R121.reuse, 0x2, R136 ;  /* 0x0000000279447825 */ /* 0x040fe200078e0288 */
[----:B------:R-:W-:Y:S01]  /*3b70*/  PRMT R42, RZ, 0x7610, R42 ;  /* 0x00007610ff2a7816 */ /* 0x000fe2000000002a */
[----:B------:R-:W2:Y:S02]  /*3b80*/  @P4 LDG.E.U16 R65, desc[UR8][R136.64] ;  /* 0x0000000888414981 */ /* 0x000ea4000c1e1500 */
[----:B------:R-:W-:Y:S01]  /*3b90*/  IMAD.WIDE R66, R121, 0x2, R134 ;  /* 0x0000000279427825 */ /* 0x000fe200078e0286 */
[----:B------:R-:W-:Y:S01]  /*3ba0*/  PRMT R48, RZ, 0x7610, R48 ;  /* 0x00007610ff307816 */ /* 0x000fe20000000030 */
[----:B------:R-:W3:Y:S01]  /*3bb0*/  @P4 LDG.E.U16 R64, desc[UR8][R134.64] ;  /* 0x0000000886404981 */ /* 0x000ee2000c1e1500 */
[----:B------:R-:W-:Y:S01]  /*3bc0*/  PRMT R46, RZ, 0x7610, R46 ;  /* 0x00007610ff2e7816 */ /* 0x000fe2000000002e */
[----:B------:R-:W-:-:S02]  /*3bd0*/  IMAD R91, R91, 0xf, RZ ;  /* 0x0000000f5b5b7824 */ /* 0x000fc400078e02ff */
[----:B------:R-:W2:Y:S01]  /*3be0*/  @P4 LDG.E.U16 R63, desc[UR8][R218.64] ;  /* 0x00000008da3f4981 */ /* 0x000ea2000c1e1500 */
[----:B------:R-:W-:-:S03]  /*3bf0*/  IMAD.WIDE R8, R15, 0x2, R134 ;  /* 0x000000020f087825 */ /* 0x000fc600078e0286 */
        /* <DEDUP_REMOVED lines=8> */
[----:B------:R-:W2:Y:S04]  /*3c80*/  @P4 LDG.E.U16 R59, desc[UR8][R208.64] ;  /* 0x00000008d03b4981 */ /* 0x000ea8000c1e1500 */
[----:B------:R-:W-:Y:S04]  /*3c90*/  STL.64 [R1+0x220], R72 ;  /* 0x0002204801007387 */ /* 0x000fe80000100a00 */
[----:B------:R-:W2:Y:S04]  /*3ca0*/  @P4 LDG.E.U16 R13, desc[UR8][R4.64] ;  /* 0x00000008040d4981 */ /* 0x000ea8000c1e1500 */
[----:B------:R-:W-:Y:S01]  /*3cb0*/  STL.64 [R1+0x218], R70 ;  /* 0x0002184601007387 */ /* 0x000fe20000100a00 */
[----:B------:R-:W-:-:S03]  /*3cc0*/  PRMT R45, RZ, 0x7610, R45 ;  /* 0x00007610ff2d7816 */ /* 0x000fc6000000002d */
[----:B------:R0:W3:Y:S01]  /*3cd0*/  @P4 LDG.E.U16 R12, desc[UR8][R6.64] ;  /* 0x00000008060c4981 */ /* 0x0000e2000c1e1500 */
[----:B------:R-:W-:-:S03]  /*3ce0*/  PRMT R44, RZ, 0x7610, R44 ;  /* 0x00007610ff2c7816 */ /* 0x000fc6000000002c */
[----:B------:R-:W-:Y:S01]  /*3cf0*/  STL.64 [R1+0x1b0], R68 ;  /* 0x0001b04401007387 */ /* 0x000fe20000100a00 */
[----:B------:R-:W-:-:S03]  /*3d00*/  PRMT R43, RZ, 0x7610, R43 ;  /* 0x00007610ff2b7816 */ /* 0x000fc6000000002b */
[----:B------:R1:W-:Y:S01]  /*3d10*/  STL.64 [R1+0x1a8], R66 ;  /* 0x0001a84201007387 */ /* 0x0003e20000100a00 */
[----:B0-----:R-:W-:-:S03]  /*3d20*/  PRMT R6, RZ, 0x7610, R6 ;  /* 0x00007610ff067816 */ /* 0x001fc60000000006 */
[----:B------:R1:W3:Y:S01]  /*3d30*/  @P4 LDG.E.U16 R25, desc[UR8][R66.64] ;  /* 0x0000000842194981 */ /* 0x0002e2000c1e1500 */
[----:B------:R-:W-:Y:S01]  /*3d40*/  PRMT R34, RZ, 0x7610, R34 ;  /* 0x00007610ff227816 */ /* 0x000fe20000000022 */
[----:B------:R-:W-:Y:S01]  /*3d50*/  IMAD R123, R123, 0x1f, RZ ;  /* 0x0000001f7b7b7824 */ /* 0x000fe200078e02ff */
[----:B------:R-:W-:Y:S01]  /*3d60*/  PRMT R35, RZ, 0x7610, R35 ;  /* 0x00007610ff237816 */ /* 0x000fe20000000023 */
[----:B------:R-:W3:Y:S01]  /*3d70*/  @P4 LDG.E.U16 R58, desc[UR8][R206.64] ;  /* 0x00000008ce3a4981 */ /* 0x000ee2000c1e1500 */
[----:B------:R-:W-:Y:S02]  /*3d80*/  PRMT R36, RZ, 0x7610, R36 ;  /* 0x00007610ff247816 */ /* 0x000fe40000000024 */
[----:B------:R-:W-:Y:S01]  /*3d90*/  PRMT R37, RZ, 0x7610, R37 ;  /* 0x00007610ff257816 */ /* 0x000fe20000000025 */
[----:B------:R-:W3:Y:S01]  /*3da0*/  @P4 LDG.E.U16 R57, desc[UR8][R204.64] ;  /* 0x00000008cc394981 */ /* 0x000ee2000c1e1500 */
[----:B-1----:R-:W-:Y:S01]  /*3db0*/  IMAD.WIDE R66, R91, 0x2, R134 ;  /* 0x000000025b427825 */ /* 0x002fe200078e0286 */
[----:B------:R-:W-:-:S02]  /*3dc0*/  PRMT R38, RZ, 0x7610, R38 ;  /* 0x00007610ff267816 */ /* 0x000fc40000000026 */
[----:B------:R-:W3:Y:S01]  /*3dd0*/  @P4 LDG.E.U16 R56, desc[UR8][R202.64] ;  /* 0x00000008ca384981 */ /* 0x000ee2000c1e1500 */
[----:B------:R-:W-:Y:S02]  /*3de0*/  PRMT R39, RZ, 0x7610, R39 ;  /* 0x00007610ff277816 */ /* 0x000fe40000000027 */
[----:B------:R-:W-:Y:S01]  /*3df0*/  PRMT R40, RZ, 0x7610, R40 ;  /* 0x00007610ff287816 */ /* 0x000fe20000000028 */
[----:B------:R-:W3:Y:S01]  /*3e00*/  @P4 LDG.E.U16 R49, desc[UR8][R200.64] ;  /* 0x00000008c8314981 */ /* 0x000ee2000c1e1500 */
[----:B------:R-:W-:Y:S02]  /*3e10*/  PRMT R41, RZ, 0x7610, R41 ;  /* 0x00007610ff297816 */ /* 0x000fe40000000029 */
[----:B------:R-:W-:Y:S01]  /*3e20*/  PRMT R26, RZ, 0x7610, R26 ;  /* 0x00007610ff1a7816 */ /* 0x000fe2000000001a */
[----:B------:R-:W3:Y:S01]  /*3e30*/  @P4 LDG.E.U16 R54, desc[UR8][R198.64] ;  /* 0x00000008c6364981 */ /* 0x000ee2000c1e1500 */
[----:B------:R-:W-:Y:S02]  /*3e40*/  PRMT R27, RZ, 0x7610, R27 ;  /* 0x00007610ff1b7816 */ /* 0x000fe4000000001b */
[----:B------:R-:W-:Y:S01]  /*3e50*/  PRMT R28, RZ, 0x7610, R28 ;  /* 0x00007610ff1c7816 */ /* 0x000fe2000000001c */
[----:B------:R-:W3:Y:S01]  /*3e60*/  @P4 LDG.E.U16 R53, desc[UR8][R196.64] ;  /* 0x00000008c4354981 */ /* 0x000ee2000c1e1500 */
[----:B------:R-:W-:-:S03]  /*3e70*/  PRMT R29, RZ, 0x7610, R29 ;  /* 0x00007610ff1d7816 */ /* 0x000fc6000000001d */
[----:B------:R-:W3:Y:S01]  /*3e80*/  @P4 LDG.E.U16 R52, desc[UR8][R194.64] ;  /* 0x00000008c2344981 */ /* 0x000ee2000c1e1500 */
[----:B------:R-:W-:Y:S02]  /*3e90*/  PRMT R30, RZ, 0x7610, R30 ;  /* 0x00007610ff1e7816 */ /* 0x000fe4000000001e */
[----:B------:R-:W-:Y:S01]  /*3ea0*/  PRMT R31, RZ, 0x7610, R31 ;  /* 0x00007610ff1f7816 */ /* 0x000fe2000000001f */
[----:B------:R0:W3:Y:S01]  /*3eb0*/  @P4 LDG.E.U16 R11, desc[UR8][R8.64] ;  /* 0x00000008080b4981 */ /* 0x0000e2000c1e1500 */
[----:B------:R-:W-:Y:S02]  /*3ec0*/  PRMT R32, RZ, 0x7610, R32 ;  /* 0x00007610ff207816 */ /* 0x000fe40000000020 */
[----:B------:R-:W-:Y:S01]  /*3ed0*/  PRMT R33, RZ, 0x7610, R33 ;  /* 0x00007610ff217816 */ /* 0x000fe20000000021 */
[----:B------:R-:W3:Y:S01]  /*3ee0*/  @P4 LDG.E.U16 R51, desc[UR8][R192.64] ;  /* 0x00000008c0334981 */ /* 0x000ee2000c1e1500 */
[----:B------:R-:W-:Y:S02]  /*3ef0*/  PRMT R14, RZ, 0x7610, R14 ;  /* 0x00007610ff0e7816 */ /* 0x000fe4000000000e */
[----:B------:R-:W-:Y:S01]  /*3f00*/  PRMT R15, RZ, 0x7610, R15 ;  /* 0x00007610ff0f7816 */ /* 0x000fe2000000000f */
[----:B------:R-:W3:Y:S01]  /*3f10*/  @P4 LDG.E.U16 R50, desc[UR8][R190.64] ;  /* 0x00000008be324981 */ /* 0x000ee2000c1e1500 */
[----:B------:R-:W-:-:S02]  /*3f20*/  PRMT R16, RZ, 0x7610, R16 ;  /* 0x00007610ff107816 */ /* 0x000fc40000000010 */
[----:B------:R-:W-:Y:S01]  /*3f30*/  PRMT R17, RZ, 0x7610, R17 ;  /* 0x00007610ff117816 */ /* 0x000fe20000000011 */
[----:B------:R-:W3:Y:S01]  /*3f40*/  @P4 LDG.E.U16 R42, desc[UR8][R188.64] ;  /* 0x00000008bc2a4981 */ /* 0x000ee2000c1e1500 */
[----:B------:R-:W-:-:S03]  /*3f50*/  PRMT R18, RZ, 0x7610, R18 ;  /* 0x00007610ff127816 */ /* 0x000fc60000000012 */
[----:B------:R-:W3:Y:S01]  /*3f60*/  @P4 LDG.E.U16 R48, desc[UR8][R186.64] ;  /* 0x00000008ba304981 */ /* 0x000ee2000c1e1500 */
[----:B------:R-:W-:-:S03]  /*3f70*/  PRMT R19, RZ, 0x7610, R19 ;  /* 0x00007610ff137816 */ /* 0x000fc60000000013 */
[----:B------:R-:W3:Y:S01]  /*3f80*/  @P4 LDG.E.U16 R47, desc[UR8][R184.64] ;  /* 0x00000008b82f4981 */ /* 0x000ee2000c1e1500 */
[----:B------:R-:W-:-:S03]  /*3f90*/  PRMT R20, RZ, 0x7610, R20 ;  /* 0x00007610ff147816 */ /* 0x000fc60000000014 */
[----:B------:R-:W3:Y:S01]  /*3fa0*/  @P4 LDG.E.U16 R46, desc[UR8][R182.64] ;  /* 0x00000008b62e4981 */ /* 0x000ee2000c1e1500 */
[----:B------:R-:W-:-:S03]  /*3fb0*/  PRMT R21, RZ, 0x7610, R21 ;  /* 0x00007610ff157816 */ /* 0x000fc60000000015 */
[----:B------:R-:W-:Y:S01]  /*3fc0*/  STL.64 [R1+0x198], R78 ;  /* 0x0001984e01007387 */ /* 0x000fe20000100a00 */
[----:B------:R-:W-:Y:S02]  /*3fd0*/  PRMT R22, RZ, 0x7610, R22 ;  /* 0x00007610ff167816 */ /* 0x000fe40000000016 */
[----:B------:R-:W-:Y:S01]  /*3fe0*/  PRMT R23, RZ, 0x7610, R23 ;  /* 0x00007610ff177816 */ /* 0x000fe20000000017 */
[----:B------:R1:W3:Y:S01]  /*3ff0*/  @P4 LDG.E.U16 R10, desc[UR8][R2.64] ;  /* 0x00000008020a4981 */ /* 0x0002e2000c1e1500 */
[----:B------:R-:W-:Y:S01]  /*4000*/  PRMT R24, RZ, 0x7610, R24 ;  /* 0x00007610ff187816 */ /* 0x000fe20000000018 */
[----:B------:R-:W-:Y:S01]  /*4010*/  IMAD R107, R107, 0x17, RZ ;  /* 0x000000176b6b7824 */ /* 0x000fe200078e02ff */
[----:B------:R-:W-:Y:S01]  /*4020*/  PRMT R4, RZ, 0x7610, R4 ;  /* 0x00007610ff047816 */ /* 0x000fe20000000004 */
[----:B------:R-:W-:Y:S01]  /*4030*/  STL.64 [R1+0x300], R76 ;  /* 0x0003004c01007387 */ /* 0x000fe20000100a00 */
[----:B------:R-:W-:Y:S02]  /*4040*/  PRMT R5, RZ, 0x7610, R5 ;  /* 0x00007610ff057816 */ /* 0x000fe40000000005 */
[----:B------:R-:W-:Y:S01]  /*4050*/  PRMT R7, RZ, 0x7610, R7 ;  /* 0x00007610ff077816 */ /* 0x000fe20000000007 */
[----:B------:R-:W-:Y:S01]  /*4060*/  STL.64 [R1+0x190], R74 ;  /* 0x0001904a01007387 */ /* 0x000fe20000100a00 */
[----:B0-----:R-:W-:-:S02]  /*4070*/  PRMT R8, RZ, 0x7610, R8 ;  /* 0x00007610ff087816 */ /* 0x001fc40000000008 */
[----:B-1----:R-:W-:Y:S01]  /*4080*/  PRMT R2, RZ, 0x7610, R2 ;  /* 0x00007610ff027816 */ /* 0x002fe20000000002 */
[----:B------:R0:W-:Y:S01]  /*4090*/  STL.64 [R1+0x288], R66 ;  /* 0x0002884201007387 */ /* 0x0001e20000100a00 */
[----:B------:R-:W-:Y:S02]  /*40a0*/  PRMT R3, RZ, 0x7610, R3 ;  /* 0x00007610ff037816 */ /* 0x000fe40000000003 */
[----:B------:R-:W-:Y:S01]  /*40b0*/  PRMT R9, RZ, 0x7610, R9 ;  /* 0x00007610ff097816 */ /* 0x000fe20000000009 */
[----:B------:R0:W3:Y:S04]  /*40c0*/  @P4 LDG.E.U16 R6, desc[UR8][R66.64] ;  /* 0x0000000842064981 */ /* 0x0000e8000c1e1500 */
[----:B------:R-:W3:Y:S04]  /*40d0*/  @P4 LDG.E.U16 R45, desc[UR8][R180.64] ;  /* 0x00000008b42d4981 */ /* 0x000ee8000c1e1500 */
[----:B------:R-:W3:Y:S01]  /*40e0*/  @P4 LDG.E.U16 R44, desc[UR8][R178.64] ;  /* 0x00000008b22c4981 */ /* 0x000ee2000c1e1500 */
[----:B0-----:R-:W-:-:S03]  /*40f0*/  IMAD.WIDE R66, R123, 0x2, R134 ;  /* 0x000000027b427825 */ /* 0x001fc600078e0286 */
[----:B------:R-:W3:Y:S04]  /*4100*/  @P4 LDG.E.U16 R43, desc[UR8][R176.64] ;  /* 0x00000008b02b4981 */ /* 0x000ee8000c1e1500 */
        /* <DEDUP_REMOVED lines=16> */
[----:B------:R0:W3:Y:S04]  /*4210*/  @P4 LDG.E.U16 R14, desc[UR8][R140.64] ;  /* 0x000000088c0e4981 */ /* 0x0000e8000c1e1500 */
[----:B------:R-:W3:Y:S04]  /*4220*/  @P4 LDG.E.U16 R15, desc[UR8][R130.64] ;  /* 0x00000008820f4981 */ /* 0x000ee8000c1e1500 */
[----:B------:R-:W3:Y:S01]  /*4230*/  @P4 LDG.E.U16 R16, desc[UR8][R128.64] ;  /* 0x0000000880104981 */ /* 0x000ee2000c1e1500 */
[----:B------:R-:W-:-:S02]  /*4240*/  UIADD3 UR7, UPT, UPT, UR5, 0x100, URZ ;  /* 0x0000010005077890 */ /* 0x000fc4000fffe0ff */
[----:B----4-:R-:W-:-:S04]  /*4250*/  @!UP0 UIADD3 UR14, UPT, UPT, -UR12, 0x100000, URZ ;  /* 0x001000000c0e8890 */ /* 0x010fc8000fffe1ff */
[----:B------:R-:W-:Y:S02]  /*4260*/  @!UP0 USHF.L.U32 UR15, UR14, 0xb, URZ ;  /* 0x0000000b0e0f8899 */ /* 0x000fe400080006ff */
[----:B------:R-:W-:Y:S01]  /*4270*/  @!UP0 USHF.L.U32 UR14, UR14, 0x1, URZ ;  /* 0x000000010e0e8899 */ /* 0x000fe200080006ff */
[----:B------:R-:W-:Y:S01]  /*4280*/  VOTEU.ALL UP1, P1 ;  /* 0x0000000000ff7886 */ /* 0x000fe20000820000 */
[----:B------:R-:W4:Y:S01]  /*4290*/  @P4 LDG.E.U16 R17, desc[UR8][R126.64] ;  /* 0x000000087e114981 */ /* 0x000f22000c1e1500 */
[----:B0-----:R-:W0:Y:S03]  /*42a0*/  LDC R140, c[0x0][0x3d4] ;  /* 0x0000f500ff8c7b82 */ /* 0x001e260000000800 */
[----:B------:R-:W4:Y:S04]  /*42b0*/  @P4 LDG.E.U16 R18, desc[UR8][R86.64] ;  /* 0x0000000856124981 */ /* 0x000f28000c1e1500 */
[----:B------:R-:W4:Y:S02]  /*42c0*/  @P4 LDG.E.U16 R19, desc[UR8][R84.64] ;  /* 0x0000000854134981 */ /* 0x000f24000c1e1500 */
[----:B------:R1:W0:Y:S02]  /*42d0*/  @!UP1 SYNCS.EXCH.64 URZ, [UR4+0x28008], UR14 ;  /* 0x0280080e04ff95b2 */ /* 0x0002240008000100 */
[----:B------:R-:W4:Y:S04]  /*42e0*/  @P4 LDG.E.U16 R20, desc[UR8][R82.64] ;  /* 0x0000000852144981 */ /* 0x000f28000c1e1500 */
[----:B------:R-:W4:Y:S04]  /*42f0*/  @P4 LDG.E.U16 R21, desc[UR8][R80.64] ;  /* 0x0000000850154981 */ /* 0x000f28000c1e1500 */
[----:B------:R1:W4:Y:S04]  /*4300*/  @P4 LDG.E.U16 R22, desc[UR8][R72.64] ;  /* 0x0000000848164981 */ /* 0x000328000c1e1500 */
[----:B------:R1:W4:Y:S04]  /*4310*/  @P4 LDG.E.U16 R23, desc[UR8][R70.64] ;  /* 0x0000000846174981 */ /* 0x000328000c1e1500 */
[----:B------:R1:W4:Y:S04]  /*4320*/  @P4 LDG.E.U16 R24, desc[UR8][R68.64] ;  /* 0x0000000844184981 */ /* 0x000328000c1e1500 */
[----:B------:R0:W4:Y:S01]  /*4330*/  @P4 LDG.E.U16 R2, desc[UR8][R66.64] ;  /* 0x0000000842024981 */ /* 0x000122000c1e1500 */
[----:B-1----:R-:W-:-:S03]  /*4340*/  IMAD.WIDE R72, R107, 0x2, R136 ;  /* 0x000000026b487825 */ /* 0x002fc600078e0288 */
[----:B------:R-:W4:Y:S01]  /*4350*/  @P4 LDG.E.U16 R3, desc[UR8][R78.64] ;  /* 0x000000084e034981 */ /* 0x000f22000c1e1500 */
[----:B------:R-:W-:-:S03]  /*4360*/  IMAD.WIDE R70, R107, 0x2, R134 ;  /* 0x000000026b467825 */ /* 0x000fc600078e0286 */
[----:B------:R-:W4:Y:S01]  /*4370*/  @P4 LDG.E.U16 R4, desc[UR8][R76.64] ;  /* 0x000000084c044981 */ /* 0x000f22000c1e1500 */
[----:B------:R-:W-:-:S03]  /*4380*/  IMAD.WIDE R68, R123, 0x2, R136 ;  /* 0x000000027b447825 */ /* 0x000fc600078e0288 */
[----:B------:R-:W4:Y:S04]  /*4390*/  @P4 LDG.E.U16 R5, desc[UR8][R74.64] ;  /* 0x000000084a054981 */ /* 0x000f28000c1e1500 */
[----:B------:R-:W4:Y:S04]  /*43a0*/  @P4 LDG.E.U16 R7, desc[UR8][R72.64] ;  /* 0x0000000848074981 */ /* 0x000f28000c1e1500 */
[----:B------:R-:W4:Y:S04]  /*43b0*/  @P4 LDG.E.U16 R8, desc[UR8][R70.64] ;  /* 0x0000000846084981 */ /* 0x000f28000c1e1500 */
[----:B------:R1:W4:Y:S04]  /*43c0*/  @P4 LDG.E.U16 R9, desc[UR8][R68.64] ;  /* 0x0000000844094981 */ /* 0x000328000c1e1500 */
[----:B------:R-:W-:Y:S04]  /*43d0*/  STL.64 [R1+0x188], R72 ;  /* 0x0001884801007387 */ /* 0x000fe80000100a00 */
[----:B------:R-:W-:Y:S04]  /*43e0*/  STL.64 [R1+0x180], R70 ;  /* 0x0001804601007387 */ /* 0x000fe80000100a00 */
[----:B------:R-:W-:Y:S04]  /*43f0*/  STL.64 [R1+0x178], R68 ;  /* 0x0001784401007387 */ /* 0x000fe80000100a00 */
[----:B------:R0:W-:Y:S02]  /*4400*/  STL.64 [R1+0x170], R66 ;  /* 0x0001704201007387 */ /* 0x0001e40000100a00 */
[----:B0-----:R-:W-:-:S02]  /*4410*/  LOP3.LUT R66, R142, 0x3f, RZ, 0xc0, !PT ;  /* 0x0000003f8e427812 */ /* 0x001fc400078ec0ff */
[----:B------:R-:W-:-:S05]  /*4420*/  LOP3.LUT R67, R142, 0xc0, RZ, 0xc0, !PT ;  /* 0x000000c08e437812 */ /* 0x000fca00078ec0ff */
[----:B------:R-:W-:Y:S02]  /*4430*/  IMAD R66, R67, 0x20, R66 ;  /* 0x0000002043427824 */ /* 0x000fe400078e0242 */
[----:B------:R-:W-:Y:S02]  /*4440*/  VIADD R67, R0, UR7 ;  /* 0x0000000700437c36 */ /* 0x000fe40008000000 */
[----:B------:R-:W-:-:S03]  /*4450*/  IMAD.SHL.U32 R66, R66, 0x2, RZ ;  /* 0x0000000242427824 */ /* 0x000fc600078e00ff */
[----:B------:R-:W-:Y:S02]  /*4460*/  R2UR UR11, R67 ;  /* 0x00000000430b72ca */ /* 0x000fe400000e0000 */
[C---:B------:R-:W-:Y:S01]  /*4470*/  LOP3.LUT R67, R66.reuse, 0x10, RZ, 0x3c, !PT ;  /* 0x0000001042437812 */ /* 0x040fe200078e3cff */
[----:B--2---:R-:W-:Y:S04]  /*4480*/  STS.U16 [R66+UR4+0x10000], R65 ;  /* 0x0100004142007988 */ /* 0x004fe80008000404 */
[----:B---3--:R-:W-:Y:S04]  /*4490*/  STS.U16 [R66+UR4+0x14000], R64 ;  /* 0x0140004042007988 */ /* 0x008fe80008000404 */
[----:B------:R0:W-:Y:S04]  /*44a0*/  STS.U16 [R66+UR4+0x10400], R63 ;  /* 0x0104003f42007988 */ /* 0x0001e80008000404 */
[----:B------:R-:W-:Y:S04]  /*44b0*/  STS.U16 [R66+UR4+0x14400], R62 ;  /* 0x0144003e42007988 */ /* 0x000fe80008000404 */
[----:B------:R-:W-:Y:S01]  /*44c0*/  STS.U16 [R66+UR4+0x10800], R55 ;  /* 0x0108003742007988 */ /* 0x000fe20008000404 */
[----:B0-----:R-:W-:-:S03]  /*44d0*/  LOP3.LUT R63, R66, 0x20, RZ, 0x3c, !PT ;  /* 0x00000020423f7812 */ /* 0x001fc600078e3cff */
[----:B------:R-:W-:Y:S04]  /*44e0*/  STS.U16 [R66+UR4+0x14800], R61 ;  /* 0x0148003d42007988 */ /* 0x000fe80008000404 */
[----:B------:R-:W-:Y:S04]  /*44f0*/  STS.U16 [R66+UR4+0x10c00], R60 ;  /* 0x010c003c42007988 */ /* 0x000fe80008000404 */
[----:B------:R-:W-:Y:S04]  /*4500*/  STS.U16 [R66+UR4+0x14c00], R59 ;  /* 0x014c003b42007988 */ /* 0x000fe80008000404 */
[----:B------:R0:W-:Y:S04]  /*4510*/  STS.U16 [R67+UR4+0x14080], R13 ;  /* 0x0140800d43007988 */ /* 0x0001e80008000404 */
[----:B------:R-:W-:Y:S01]  /*4520*/  STS.U16 [R67+UR4+0x10080], R58 ;  /* 0x0100803a43007988 */ /* 0x000fe20008000404 */
[----:B0-----:R-:W-:-:S03]  /*4530*/  LOP3.LUT R13, R66, 0x30, RZ, 0x3c, !PT ;  /* 0x00000030420d7812 */ /* 0x001fc600078e3cff */
        /* <DEDUP_REMOVED lines=9> */
[----:B------:R-:W-:Y:S01]  /*45d0*/  STS.U16 [R63+UR4+0x14500], R50 ;  /* 0x014500323f007988 */ /* 0x000fe20008000404 */
[----:B0-----:R-:W-:-:S03]  /*45e0*/  LOP3.LUT R11, R66, 0x40, RZ, 0x3c, !PT ;  /* 0x00000040420b7812 */ /* 0x001fc600078e3cff */
[----:B------:R-:W-:Y:S01]  /*45f0*/  STS.U16 [R63+UR4+0x10900], R42 ;  /* 0x0109002a3f007988 */ /* 0x000fe20008000404 */
[----:B------:R-:W-:-:S03]  /*4600*/  LOP3.LUT R12, R66, 0x60, RZ, 0x3c, !PT ;  /* 0x00000060420c7812 */ /* 0x000fc600078e3cff */
[----:B------:R-:W-:Y:S04]  /*4610*/  STS.U16 [R63+UR4+0x14900], R48 ;  /* 0x014900303f007988 */ /* 0x000fe80008000404 */
[----:B------:R-:W-:Y:S04]  /*4620*/  STS.U16 [R63+UR4+0x10d00], R47 ;  /* 0x010d002f3f007988 */ /* 0x000fe80008000404 */
[----:B------:R-:W-:Y:S01]  /*4630*/  STS.U16 [R63+UR4+0x14d00], R46 ;  /* 0x014d002e3f007988 */ /* 0x000fe20008000404 */
[----:B------:R-:W-:-:S03]  /*4640*/  ULEA UR11, UR10, UR11, 0x2 ;  /* 0x0000000b0a0b7291 */ /* 0x000fc6000f8e10ff */
[----:B------:R0:W-:Y:S01]  /*4650*/  STS.U16 [R13+UR4+0x10180], R10 ;  /* 0x0101800a0d007988 */ /* 0x0001e20008000404 */
[----:B-1----:R-:W-:Y:S02]  /*4660*/  MOV R68, UR4 ;  /* 0x0000000400447c02 */ /* 0x002fe40008000f00 */
[C---:B0-----:R-:W-:Y:S02]  /*4670*/  LOP3.LUT R10, R66.reuse, 0x50, RZ, 0x3c, !PT ;  /* 0x00000050420a7812 */ /* 0x041fe400078e3cff */
[----:B------:R-:W-:Y:S01]  /*4680*/  LOP3.LUT R66, R66, 0x70, RZ, 0x3c, !PT ;  /* 0x0000007042427812 */ /* 0x000fe200078e3cff */
        /* <DEDUP_REMOVED lines=9> */
[----:B0-----:R-:W0:Y:S03]  /*4720*/  LDC R13, c[0x0][0x3d0] ;  /* 0x0000f400ff0d7b82 */ /* 0x001e260000000800 */
        /* <DEDUP_REMOVED lines=13> */
[----:B----4-:R1:W-:Y:S04]  /*4800*/  STS.U16 [R10+UR4+0x14e80], R17 ;  /* 0x014e80110a007988 */ /* 0x0103e80008000404 */
[----:B------:R2:W-:Y:S04]  /*4810*/  STS.U16 [R12+UR4+0x10300], R18 ;  /* 0x010300120c007988 */ /* 0x0005e80008000404 */
[----:B------:R-:W-:Y:S01]  /*4820*/  STS.U16 [R12+UR4+0x14300], R19 ;  /* 0x014300130c007988 */ /* 0x000fe20008000404 */
[----:B-1----:R-:W1:Y:S03]  /*4830*/  LDC.64 R16, c[0x0][0x390] ;  /* 0x0000e400ff107b82 */ /* 0x002e660000000a00 */
[----:B------:R-:W-:Y:S04]  /*4840*/  STS.U16 [R12+UR4+0x10700], R20 ;  /* 0x010700140c007988 */ /* 0x000fe80008000404 */
[----:B------:R-:W-:Y:S01]  /*4850*/  STS.U16 [R12+UR4+0x14700], R21 ;  /* 0x014700150c007988 */ /* 0x000fe20008000404 */
[----:B--2---:R-:W2:Y:S03]  /*4860*/  LDC R18, c[0x0][0x3a8] ;  /* 0x0000ea00ff127b82 */ /* 0x004ea60000000800 */
[----:B------:R-:W-:Y:S04]  /*4870*/  STS.U16 [R12+UR4+0x10b00], R22 ;  /* 0x010b00160c007988 */ /* 0x000fe80008000404 */
[----:B------:R-:W-:Y:S04]  /*4880*/  STS.U16 [R12+UR4+0x14b00], R23 ;  /* 0x014b00170c007988 */ /* 0x000fe80008000404 */
[----:B------:R-:W-:Y:S04]  /*4890*/  STS.U16 [R12+UR4+0x10f00], R24 ;  /* 0x010f00180c007988 */ /* 0x000fe80008000404 */
[----:B------:R-:W-:Y:S04]  /*48a0*/  STS.U16 [R12+UR4+0x14f00], R25 ;  /* 0x014f00190c007988 */ /* 0x000fe80008000404 */
[----:B------:R3:W-:Y:S04]  /*48b0*/  STS.U16 [R66+UR4+0x14f80], R2 ;  /* 0x014f800242007988 */ /* 0x0007e80008000404 */
[----:B------:R4:W-:Y:S01]  /*48c0*/  STL [R1+0x1a4], R68 ;  /* 0x0001a44401007387 */ /* 0x0009e20000100800 */
[----:B---3--:R-:W-:Y:S01]  /*48d0*/  IMAD.U32 R2, RZ, RZ, UR11 ;  /* 0x0000000bff027e24 */ /* 0x008fe2000f8e00ff */
[----:B------:R-:W-:-:S04]  /*48e0*/  @!UP0 UIADD3 UR12, UPT, UPT, -UR12, 0x100000, URZ ;  /* 0x001000000c0c8890 */ /* 0x000fc8000fffe1ff */
[----:B------:R-:W-:Y:S02]  /*48f0*/  @!UP0 USHF.L.U32 UR13, UR12, 0xb, URZ ;  /* 0x0000000b0c0d8899 */ /* 0x000fe400080006ff */
[----:B------:R-:W-:Y:S01]  /*4900*/  @!UP0 USHF.L.U32 UR12, UR12, 0x1, URZ ;  /* 0x000000010c0c8899 */ /* 0x000fe200080006ff */
[----:B------:R4:W-:Y:S01]  /*4910*/  STL [R1+0x168], R2 ;  /* 0x0001680201007387 */ /* 0x0009e20000100800 */
[----:B------:R-:W-:Y:S01]  /*4920*/  ISETP.EQ.U32.AND P5, PT, R133, RZ, P4 ;  /* 0x000000ff8500720c */ /* 0x000fe200027a2070 */
[----:B------:R-:W-:Y:S02]  /*4930*/  VOTEU.ALL UP1, P1 ;  /* 0x0000000000ff7886 */ /* 0x000fe40000820000 */
[----:B------:R4:W-:Y:S04]  /*4940*/  STS.U16 [R66+UR4+0x10380], R3 ;  /* 0x0103800342007988 */ /* 0x0009e80008000404 */
[----:B------:R4:W-:Y:S04]  /*4950*/  STS.U16 [R66+UR4+0x14380], R4 ;  /* 0x0143800442007988 */ /* 0x0009e80008000404 */
[----:B------:R4:W-:Y:S04]  /*4960*/  STS.U16 [R66+UR4+0x10780], R5 ;  /* 0x0107800542007988 */ /* 0x0009e80008000404 */
[----:B------:R4:W-:Y:S04]  /*4970*/  STS.U16 [R66+UR4+0x14780], R6 ;  /* 0x0147800642007988 */ /* 0x0009e80008000404 */
[----:B------:R4:W-:Y:S04]  /*4980*/  STS.U16 [R66+UR4+0x10b80], R7 ;  /* 0x010b800742007988 */ /* 0x0009e80008000404 */
[----:B------:R4:W-:Y:S04]  /*4990*/  STS.U16 [R66+UR4+0x14b80], R8 ;  /* 0x014b800842007988 */ /* 0x0009e80008000404 */
[----:B------:R4:W-:Y:S01]  /*49a0*/  STS.U16 [R66+UR4+0x10f80], R9 ;  /* 0x010f800942007988 */ /* 0x0009e20008000404 */
[----:B------:R3:W-:Y:S06]  /*49b0*/  MEMBAR.ALL.CTA ;  /* 0x0000000000007992 */ /* 0x0007ec0000008000 */
[----:B---3--:R-:W-:Y:S04]  /*49c0*/  FENCE.VIEW.ASYNC.S ;  /* 0x00000000000073c6 */ /* 0x008fe80000000000 */
[----:B------:R-:W3:Y:S02]  /*49d0*/  FENCE.VIEW.ASYNC.S ;  /* 0x00000000000073c6 */ /* 0x000ee40000000000 */
[----:B---3--:R4:W3:Y:S01]  /*49e0*/  @!UP1 SYNCS.EXCH.64 URZ, [UR4+0x18000], UR12 ;  /* 0x0180000c04ff95b2 */ /* 0x0088e20008000100 */
[----:B------:R-:W-:Y:S01]  /*49f0*/  LOP3.LUT R144, R142, 0xf, RZ, 0xc0, !PT ;  /* 0x0000000f8e907812 */ /* 0x000fe200078ec0ff */
[----:B------:R-:W-:Y:S01]  /*4a00*/  VIADD R138, R68, 0x18000 ;  /* 0x00018000448a7836 */ /* 0x000fe20000000000 */
[----:B---3--:R-:W-:Y:S06]  /*4a10*/  BAR.SYNC.DEFER_BLOCKING 0x0 ;  /* 0x0000000000007b1d */ /* 0x008fec0000010000 */
[----:B012-4-:R-:W-:Y:S05]  /*4a20*/  @!P5 BRA `(.L_x_6) ;  /* 0x0000000800ecd947 */ /* 0x017fea0003800000 */
[----:B------:R-:W-:Y:S01]  /*4a30*/  IMAD.U32 R3, RZ, RZ, UR4 ;  /* 0x00000004ff037e24 */ /* 0x000fe2000f8e00ff */
[----:B------:R-:W-:Y:S01]  /*4a40*/  ELECT P0, URZ, PT ;  /* 0x0000000000ff782f */ /* 0x000fe20003800000 */
[----:B------:R-:W-:Y:S01]  /*4a50*/  VIADD R2, R68, 0x10000 ;  /* 0x0001000044027836 */ /* 0x000fe20000000000 */
[----:B------:R-:W-:Y:S01]  /*4a60*/  UMOV UR48, 0x0 ;  /* 0x0000000000307882 */ /* 0x000fe20000000000 */
[----:B------:R-:W-:Y:S01]  /*4a70*/  UMOV UR49, 0x4088490 ;  /* 0x0408849000317882 */ /* 0x000fe20000000000 */
[----:B------:R-:W-:Y:S01]  /*4a80*/  SHF.R.U32.HI R3, RZ, 0x4, R3 ;  /* 0x00000004ff037819 */ /* 0x000fe20000011603 */
[----:B------:R-:W-:Y:S01]  /*4a90*/  UMOV UR52, 0x0 ;  /* 0x0000000000347882 */ /* 0x000fe20000000000 */
[----:B------:R-:W-:Y:S01]  /*4aa0*/  SHF.R.U32.HI R4, RZ, 0x4, R2 ;  /* 0x00000004ff047819 */ /* 0x000fe20000011602 */
[----:B------:R-:W-:Y:S01]  /*4ab0*/  UMOV UR53, 0x4088490 ;  /* 0x0408849000357882 */ /* 0x000fe20000000000 */
[----:B------:R-:W-:Y:S01]  /*4ac0*/  SGXT.U32 R2, R3, 0xe ;  /* 0x0000000e0302781a */ /* 0x000fe20000000000 */
[----:B------:R-:W-:Y:S01]  /*4ad0*/  UMOV UR56, 0x0 ;  /* 0x0000000000387882 */ /* 0x000fe20000000000 */
[----:B------:R-:W-:-:S02]  /*4ae0*/  SGXT.U32 R3, R4, 0xe ;  /* 0x0000000e0403781a */ /* 0x000fc40000000000 */
[----:B------:R-:W-:Y:S02]  /*4af0*/  CS2R R4, SRZ ;  /* 0x0000000000047805 */ /* 0x000fe4000001ff00 */
[C---:B------:R-:W-:Y:S01]  /*4b00*/  R2UR UR11, R2.reuse ;  /* 0x00000000020b72ca */ /* 0x040fe200000e0000 */
[----:B------:R-:W-:Y:S01]  /*4b10*/  UMOV UR57, 0x4088490 ;  /* 0x0408849000397882 */ /* 0x000fe20000000000 */
[C---:B------:R-:W-:Y:S01]  /*4b20*/  R2UR UR13, R3.reuse ;  /* 0x00000000030d72ca */ /* 0x040fe200000e0000 */
[----:B------:R-:W-:Y:S01]  /*4b30*/  UMOV UR64, 0x0 ;  /* 0x0000000000407882 */ /* 0x000fe20000000000 */
[----:B------:R-:W-:Y:S01]  /*4b40*/  IADD3 R2, P2, PT, R2, 0x80, RZ ;  /* 0x0000008002027810 */ /* 0x000fe20007f5e0ff */
[----:B------:R-:W-:Y:S01]  /*4b50*/  UMOV UR65, 0x4088490 ;  /* 0x0408849000417882 */ /* 0x000fe20000000000 */
[----:B------:R-:W-:Y:S01]  /*4b60*/  IADD3 R3, P3, PT, R3, 0x2, RZ ;  /* 0x0000000203037810 */ /* 0x000fe20007f7e0ff */
[----:B------:R-:W-:Y:S01]  /*4b70*/  UMOV UR76, 0x0 ;  /* 0x00000000004c7882 */ /* 0x000fe20000000000 */
[----:B------:R-:W-:Y:S01]  /*4b80*/  IADD3.X R4, PT, PT, R4, 0x40004040, RZ, P2, !PT ;  /* 0x4000404004047810 */ /* 0x000fe200017fe4ff */
[----:B------:R-:W-:Y:S01]  /*4b90*/  UMOV UR77, 0x4088490 ;  /* 0x04088490004d7882 */ /* 0x000fe20000000000 */
[----:B------:R-:W-:Y:S01]  /*4ba0*/  IADD3.X R5, PT, PT, R5, 0x40004040, RZ, P3, !PT ;  /* 0x4000404005057810 */ /* 0x000fe20001ffe4ff */
[----:B------:R-:W-:Y:S01]  /*4bb0*/  UMOV UR58, 0x0 ;  /* 0x00000000003a7882 */ /* 0x000fe20000000000 */
[----:B------:R-:W-:Y:S01]  /*4bc0*/  R2UR UR12, R2 ;  /* 0x00000000020c72ca */ /* 0x000fe200000e0000 */
[----:B------:R-:W-:Y:S01]  /*4bd0*/  IMAD.U32 R2, RZ, RZ, UR11 ;  /* 0x0000000bff027e24 */ /* 0x000fe2000f8e00ff */
[----:B------:R-:W-:Y:S01]  /*4be0*/  R2UR UR14, R3 ;  /* 0x00000000030e72ca */ /* 0x000fe200000e0000 */
[----:B------:R-:W-:Y:S01]  /*4bf0*/  IMAD.U32 R6, RZ, RZ, UR13 ;  /* 0x0000000dff067e24 */ /* 0x000fe2000f8e00ff */
[----:B------:R-:W-:Y:S01]  /*4c00*/  R2UR UR13, R4 ;  /* 0x00000000040d72ca */ /* 0x000fe200000e0000 */
[----:B------:R-:W-:Y:S01]  /*4c10*/  @P0 IMAD.MOV.U32 R3, RZ, RZ, 0x40004040 ;  /* 0x40004040ff030424 */ /* 0x000fe200078e00ff */
[----:B------:R-:W-:Y:S01]  /*4c20*/  R2UR UR15, R5 ;  /* 0x00000000050f72ca */ /* 0x000fe200000e0000 */
[----:B------:R-:W-:Y:S01]  /*4c30*/  UMOV UR59, 0x4088490 ;  /* 0x04088490003b7882 */ /* 0x000fe20000000000 */
[----:B------:R-:W-:Y:S01]  /*4c40*/  @P0 MOV R7, 0x40004040 ;  /* 0x4000404000070802 */ /* 0x000fe20000000f00 */
[----:B------:R-:W-:Y:S01]  /*4c50*/  UMOV UR68, 0x0 ;  /* 0x0000000000447882 */ /* 0x000fe20000000000 */
[----:B------:R-:W-:Y:S01]  /*4c60*/  @P0 R2UR UR46, R2 ;  /* 0x00000000022e02ca */ /* 0x000fe200000e0000 */
[----:B------:R-:W-:Y:S01]  /*4c70*/  UMOV UR69, 0x4088490 ;  /* 0x0408849000457882 */ /* 0x000fe20000000000 */
[----:B------:R-:W-:Y:S01]  /*4c80*/  @P0 R2UR UR47, R3 ;  /* 0x00000000032f02ca */ /* 0x000fe200000e0000 */
[----:B------:R-:W-:Y:S01]  /*4c90*/  UMOV UR66, 0x0 ;  /* 0x0000000000427882 */ /* 0x000fe20000000000 */
[----:B------:R-:W-:Y:S01]  /*4ca0*/  @P0 R2UR UR70, R6 ;  /* 0x00000000064602ca */ /* 0x000fe200000e0000 */
[----:B------:R-:W-:Y:S01]  /*4cb0*/  UMOV UR67, 0x4088490 ;  /* 0x0408849000437882 */ /* 0x000fe20000000000 */
[----:B------:R-:W-:Y:S01]  /*4cc0*/  @P0 R2UR UR71, R7 ;  /* 0x00000000074702ca */ /* 0x000fe200000e0000 */
[----:B------:R-:W-:Y:S01]  /*4cd0*/  UIADD3.64 UR44, UPT, UPT, UR12, 0x80, URZ ;  /* 0x000000800c2c7897 */ /* 0x000fe2000fffe0ff */
[----:B------:R-:W-:Y:S01]  /*4ce0*/  IMAD.MOV.U32 R139, RZ, RZ, RZ ;  /* 0x000000ffff8b7224 */ /* 0x000fe200078e00ff */
[----:B------:R-:W-:-:S02]  /*4cf0*/  UIADD3.64 UR50, UPT, UPT, UR14, 0x2, URZ ;  /* 0x000000020e327897 */ /* 0x000fc4000fffe0ff */
[----:B------:R-:W-:Y:S02]  /*4d00*/  UIADD3.64 UR74, UPT, UPT, UR12, 0x100, URZ ;  /* 0x000001000c4a7897 */ /* 0x000fe4000fffe0ff */
[----:B------:R-:W-:Y:S01]  /*4d10*/  UIADD3.64 UR54, UPT, UPT, UR14, 0xfe, URZ ;  /* 0x000000fe0e367897 */ /* 0x000fe2000fffe0ff */
[----:B------:R-:W-:Y:S01]  /*4d20*/  @P0 MOV R2, R138 ;  /* 0x0000008a00020202 */ /* 0x000fe20000000f00 */
[----:B------:R-:W-:Y:S01]  /*4d30*/  UIADD3.64 UR62, UPT, UPT, UR14, 0x100, URZ ;  /* 0x000001000e3e7897 */ /* 0x000fe2000fffe0ff */
[----:B------:R-:W-:Y:S01]  /*4d40*/  UMOV UR60, 0x0 ;  /* 0x00000000003c7882 */ /* 0x000fe20000000000 */
[----:B------:R-:W-:Y:S02]  /*4d50*/  UMOV UR61, 0x4088490 ;  /* 0x04088490003d7882 */ /* 0x000fe40000000000 */
[----:B------:R0:W-:Y:S01]  /*4d60*/  UTCHMMA gdesc[UR46], gdesc[UR70], tmem[UR7], tmem[UR48], idesc[UR49], !UPT ;  /* 0x00ff30462e0075ea */ /* 0x0001e2000f800007 */
[----:B------:R-:W-:Y:S01]  /*4d70*/  UTCHMMA gdesc[UR12], gdesc[UR14], tmem[UR7], tmem[UR52], idesc[UR53], UPT ;  /* 0x00ff340e0c0075ea */ /* 0x000fe2000b800007 */
[----:B------:R1:W-:Y:S01]  /*4d80*/  UTCHMMA gdesc[UR44], gdesc[UR50], tmem[UR7], tmem[UR56], idesc[UR57], UPT ;  /* 0x00ff38322c0075ea */ /* 0x0003e2000b800007 */
[----:B------:R-:W-:Y:S01]  /*4d90*/  UMOV UR72, 0x0 ;  /* 0x0000000000487882 */ /* 0x000fe20000000000 */
[----:B------:R-:W-:Y:S01]  /*4da0*/  UMOV UR73, 0x4088490 ;  /* 0x0408849000497882 */ /* 0x000fe20000000000 */
[----:B------:R-:W-:Y:S01]  /*4db0*/  UMOV UR16, 0x0 ;  /* 0x0000000000107882 */ /* 0x000fe20000000000 */
[----:B------:R-:W-:Y:S01]  /*4dc0*/  UMOV UR17, 0x4088490 ;  /* 0x0408849000117882 */ /* 0x000fe20000000000 */
[----:B------:R-:W-:Y:S01]  /*4dd0*/  UMOV UR18, 0x0 ;  /* 0x0000000000127882 */ /* 0x000fe20000000000 */
[----:B------:R-:W-:Y:S01]  /*4de0*/  UMOV UR19, 0x4088490 ;  /* 0x0408849000137882 */ /* 0x000fe20000000000 */
[----:B------:R-:W-:Y:S01]  /*4df0*/  UMOV UR20, 0x0 ;  /* 0x0000000000147882 */ /* 0x000fe20000000000 */
[----:B0-----:R-:W-:Y:S01]  /*4e00*/  UIADD3.64 UR46, UPT, UPT, UR14, 0x4, URZ ;  /* 0x000000040e2e7897 */ /* 0x001fe2000fffe0ff */
[----:B------:R-:W-:Y:S01]  /*4e10*/  @P0 R2UR UR11, R2 ;  /* 0x00000000020b02ca */ /* 0x000fe200000e0000 */
[----:B------:R-:W-:-:S02]  /*4e20*/  UIADD3.64 UR48, UPT, UPT, UR12, 0x180, URZ ;  /* 0x000001800c307897 */ /* 0x000fc4000fffe0ff */
[----:B-1----:R-:W-:Y:S02]  /*4e30*/  UIADD3.64 UR50, UPT, UPT, UR12, 0x200, URZ ;  /* 0x000002000c327897 */ /* 0x002fe4000fffe0ff */
[----:B------:R-:W-:Y:S02]  /*4e40*/  UIADD3.64 UR70, UPT, UPT, UR12, 0x280, URZ ;  /* 0x000002800c467897 */ /* 0x000fe4000fffe0ff */
[----:B------:R-:W-:Y:S01]  /*4e50*/  UIADD3.64 UR52, UPT, UPT, UR14, 0x102, URZ ;  /* 0x000001020e347897 */ /* 0x000fe2000fffe0ff */
[----:B------:R0:W-:Y:S01]  /*4e60*/  UTCHMMA gdesc[UR74], gdesc[UR46], tmem[UR7], tmem[UR64], idesc[UR65], UPT ;  /* 0x00ff402e4a0075ea */ /* 0x0001e2000b800007 */
[----:B------:R-:W-:Y:S01]  /*4e70*/  UIADD3.64 UR56, UPT, UPT, UR14, 0x104, URZ ;  /* 0x000001040e387897 */ /* 0x000fe2000fffe0ff */
[----:B------:R1:W-:Y:S01]  /*4e80*/  UTCHMMA gdesc[UR48], gdesc[UR54], tmem[UR7], tmem[UR76], idesc[UR77], UPT ;  /* 0x00ff4c36300075ea */ /* 0x0003e2000b800007 */
[----:B------:R-:W-:Y:S01]  /*4e90*/  UMOV UR21, 0x4088490 ;  /* 0x0408849000157882 */ /* 0x000fe20000000000 */
[----:B------:R2:W-:Y:S01]  /*4ea0*/  UTCHMMA gdesc[UR50], gdesc[UR62], tmem[UR7], tmem[UR58], idesc[UR59], UPT ;  /* 0x00ff3a3e320075ea */ /* 0x0005e2000b800007 */
[----:B------:R-:W-:Y:S01]  /*4eb0*/  UMOV UR22, 0x0 ;  /* 0x0000000000167882 */ /* 0x000fe20000000000 */
[----:B------:R-:W-:Y:S01]  /*4ec0*/  UMOV UR23, 0x4088490 ;  /* 0x0408849000177882 */ /* 0x000fe20000000000 */
[----:B------:R-:W-:Y:S01]  /*4ed0*/  UMOV UR24, 0x0 ;  /* 0x0000000000187882 */ /* 0x000fe20000000000 */
[----:B------:R3:W-:Y:S01]  /*4ee0*/  UTCHMMA gdesc[UR70], gdesc[UR52], tmem[UR7], tmem[UR68], idesc[UR69], UPT ;  /* 0x00ff4434460075ea */ /* 0x0007e2000b800007 */
[----:B------:R-:W-:Y:S01]  /*4ef0*/  UMOV UR25, 0x4088490 ;  /* 0x0408849000197882 */ /* 0x000fe20000000000 */
[----:B0-----:R-:W-:-:S02]  /*4f00*/  UIADD3.64 UR64, UPT, UPT, UR14, 0x1fe, URZ ;  /* 0x000001fe0e407897 */ /* 0x001fc4000fffe0ff */
[----:B-1----:R-:W-:Y:S02]  /*4f10*/  UIADD3.64 UR54, UPT, UPT, UR12, 0x300, URZ ;  /* 0x000003000c367897 */ /* 0x002fe4000fffe0ff */
[----:B--2---:R-:W-:Y:S02]  /*4f20*/  UIADD3.64 UR62, UPT, UPT, UR12, 0x380, URZ ;  /* 0x000003800c3e7897 */ /* 0x004fe4000fffe0ff */
[----:B------:R-:W-:Y:S02]  /*4f30*/  UIADD3.64 UR74, UPT, UPT, UR12, 0x400, URZ ;  /* 0x000004000c4a7897 */ /* 0x000fe4000fffe0ff */
[----:B------:R-:W-:Y:S02]  /*4f40*/  UIADD3.64 UR76, UPT, UPT, UR14, 0x200, URZ ;  /* 0x000002000e4c7897 */ /* 0x000fe4000fffe0ff */
[----:B------:R-:W-:Y:S01]  /*4f50*/  UIADD3.64 UR58, UPT, UPT, UR12, 0x500, URZ ;  /* 0x000005000c3a7897 */ /* 0x000fe2000fffe0ff */
[----:B------:R0:W-:Y:S01]  /*4f60*/  UTCHMMA gdesc[UR54], gdesc[UR56], tmem[UR7], tmem[UR66], idesc[UR67], UPT ;  /* 0x00ff4238360075ea */ /* 0x0001e2000b800007 */
[----:B---3--:R-:W-:Y:S01]  /*4f70*/  UIADD3.64 UR70, UPT, UPT, UR12, 0x600, URZ ;  /* 0x000006000c467897 */ /* 0x008fe2000fffe0ff */
[----:B------:R1:W-:Y:S01]  /*4f80*/  UTCHMMA gdesc[UR62], gdesc[UR64], tmem[UR7], tmem[UR60], idesc[UR61], UPT ;  /* 0x00ff3c403e0075ea */ /* 0x0003e2000b800007 */
[----:B------:R-:W-:Y:S01]  /*4f90*/  UIADD3.64 UR68, UPT, UPT, UR14, 0x300, URZ ;  /* 0x000003000e447897 */ /* 0x000fe2000fffe0ff */
[----:B------:R-:W-:-:S02]  /*4fa0*/  UMOV UR26, 0x0 ;  /* 0x00000000001a7882 */ /* 0x000fc40000000000 */
[----:B------:R2:W-:Y:S01]  /*4fb0*/  UTCHMMA gdesc[UR74], gdesc[UR76], tmem[UR7], tmem[UR72], idesc[UR73], UPT ;  /* 0x00ff484c4a0075ea */ /* 0x0005e2000b800007 */
[----:B------:R-:W-:Y:S01]  /*4fc0*/  UMOV UR27, 0x4088490 ;  /* 0x04088490001b7882 */ /* 0x000fe20000000000 */
[----:B------:R-:W-:Y:S01]  /*4fd0*/  UMOV UR28, 0x0 ;  /* 0x00000000001c7882 */ /* 0x000fe20000000000 */
[----:B------:R-:W-:Y:S01]  /*4fe0*/  UMOV UR29, 0x4088490 ;  /* 0x04088490001d7882 */ /* 0x000fe20000000000 */
[----:B0-----:R-:W-:Y:S02]  /*4ff0*/  UIADD3.64 UR54, UPT, UPT, UR12, 0x480, URZ ;  /* 0x000004800c367897 */ /* 0x001fe4000fffe0ff */
[----:B------:R-:W-:Y:S02]  /*5000*/  UIADD3.64 UR56, UPT, UPT, UR14, 0x202, URZ ;  /* 0x000002020e387897 */ /* 0x000fe4000fffe0ff */
[----:B-1----:R-:W-:Y:S02]  /*5010*/  UIADD3.64 UR60, UPT, UPT, UR14, 0x204, URZ ;  /* 0x000002040e3c7897 */ /* 0x002fe4000fffe0ff */
[----:B------:R-:W-:-:S02]  /*5020*/  UIADD3.64 UR62, UPT, UPT, UR12, 0x580, URZ ;  /* 0x000005800c3e7897 */ /* 0x000fc4000fffe0ff */
[----:B------:R-:W-:Y:S02]  /*5030*/  UIADD3.64 UR64, UPT, UPT, UR14, 0x2fe, URZ ;  /* 0x000002fe0e407897 */ /* 0x000fe4000fffe0ff */
[----:B------:R-:W-:Y:S01]  /*5040*/  UIADD3.64 UR66, UPT, UPT, UR12, 0x680, URZ ;  /* 0x000006800c427897 */ /* 0x000fe2000fffe0ff */
[----:B------:R0:W-:Y:S01]  /*5050*/  UTCHMMA gdesc[UR54], gdesc[UR56], tmem[UR7], tmem[UR16], idesc[UR17], UPT ;  /* 0x00ff1038360075ea */ /* 0x0001e2000b800007 */
[----:B--2---:R-:W-:Y:S01]  /*5060*/  UIADD3.64 UR72, UPT, UPT, UR12, 0x800, URZ ;  /* 0x000008000c487897 */ /* 0x004fe2000fffe0ff */
[----:B------:R1:W-:Y:S01]  /*5070*/  UTCHMMA gdesc[UR58], gdesc[UR60], tmem[UR7], tmem[UR18], idesc[UR19], UPT ;  /* 0x00ff123c3a0075ea */ /* 0x0003e2000b800007 */
[----:B------:R-:W-:Y:S02]  /*5080*/  UIADD3.64 UR74, UPT, UPT, UR12, 0x880, URZ ;  /* 0x000008800c4a7897 */ /* 0x000fe4000fffe0ff */
[----:B------:R-:W-:Y:S01]  /*5090*/  UIADD3.64 UR76, UPT, UPT, UR14, 0x402, URZ ;  /* 0x000004020e4c7897 */ /* 0x000fe2000fffe0ff */
[----:B------:R2:W-:Y:S01]  /*50a0*/  UTCHMMA gdesc[UR62], gdesc[UR64], tmem[UR7], tmem[UR20], idesc[UR21], UPT ;  /* 0x00ff14403e0075ea */ /* 0x0005e2000b800007 */
[----:B------:R3:W-:Y:S01]  /*50b0*/  UTCHMMA gdesc[UR70], gdesc[UR68], tmem[UR7], tmem[UR22], idesc[UR23], UPT ;  /* 0x00ff1644460075ea */ /* 0x0007e2000b800007 */
[----:B------:R-:W-:Y:S01]  /*50c0*/  UMOV UR30, 0x0 ;  /* 0x00000000001e7882 */ /* 0x000fe20000000000 */
[----:B------:R-:W-:Y:S01]  /*50d0*/  UMOV UR31, 0x4088490 ;  /* 0x04088490001f7882 */ /* 0x000fe20000000000 */
[----:B0-----:R-:W-:-:S02]  /*50e0*/  UIADD3.64 UR56, UPT, UPT, UR14, 0x302, URZ ;  /* 0x000003020e387897 */ /* 0x001fc4000fffe0ff */
[----:B------:R-:W-:Y:S02]  /*50f0*/  UIADD3.64 UR54, UPT, UPT, UR12, 0x700, URZ ;  /* 0x000007000c367897 */ /* 0x000fe4000fffe0ff */
[----:B------:R-:W-:Y:S02]  /*5100*/  UIADD3.64 UR16, UPT, UPT, UR14, 0x304, URZ ;  /* 0x000003040e107897 */ /* 0x000fe4000fffe0ff */
[----:B-1----:R-:W-:Y:S02]  /*5110*/  UIADD3.64 UR18, UPT, UPT, UR12, 0x780, URZ ;  /* 0x000007800c127897 */ /* 0x002fe4000fffe0ff */
[----:B------:R-:W-:Y:S01]  /*5120*/  UIADD3.64 UR58, UPT, UPT, UR14, 0x3fe, URZ ;  /* 0x000003fe0e3a7897 */ /* 0x000fe2000fffe0ff */
[----:B------:R0:W-:Y:S01]  /*5130*/  UTCHMMA gdesc[UR66], gdesc[UR56], tmem[UR7], tmem[UR24], idesc[UR25], UPT ;  /* 0x00ff1838420075ea */ /* 0x0001e2000b800007 */
[----:B--2---:R-:W-:Y:S02]  /*5140*/  UIADD3.64 UR20, UPT, UPT, UR14, 0x400, URZ ;  /* 0x000004000e147897 */ /* 0x004fe4000fffe0ff */
[----:B------:R-:W-:Y:S01]  /*5150*/  UIADD3.64 UR62, UPT, UPT, UR12, 0x900, URZ ;  /* 0x000009000c3e7897 */ /* 0x000fe2000fffe0ff */
[----:B------:R1:W-:Y:S01]  /*5160*/  UTCHMMA gdesc[UR54], gdesc[UR16], tmem[UR7], tmem[UR26], idesc[UR27], UPT ;  /* 0x00ff1a10360075ea */ /* 0x0003e2000b800007 */
[----:B---3--:R-:W-:-:S02]  /*5170*/  UIADD3.64 UR22, UPT, UPT, UR14, 0x404, URZ ;  /* 0x000004040e167897 */ /* 0x008fc4000fffe0ff */
[----:B------:R-:W-:Y:S01]  /*5180*/  UIADD3.64 UR60, UPT, UPT, UR12, 0x980, URZ ;  /* 0x000009800c3c7897 */ /* 0x000fe2000fffe0ff */
[----:B------:R2:W-:Y:S01]  /*5190*/  UTCHMMA gdesc[UR18], gdesc[UR58], tmem[UR7], tmem[UR28], idesc[UR29], UPT ;  /* 0x00ff1c3a120075ea */ /* 0x0005e2000b800007 */
[----:B------:R-:W-:Y:S01]  /*51a0*/  UIADD3.64 UR64, UPT, UPT, UR14, 0x500, URZ ;  /* 0x000005000e407897 */ /* 0x000fe2000fffe0ff */
[----:B------:R3:W-:Y:S01]  /*51b0*/  UTCHMMA gdesc[UR72], gdesc[UR20], tmem[UR7], tmem[UR30], idesc[UR31], UPT ;  /* 0x00ff1e14480075ea */ /* 0x0007e2000b800007 */
[----:B0-----:R-:W-:Y:S02]  /*51c0*/  UIADD3.64 UR56, UPT, UPT, UR14, 0x4fe, URZ ;  /* 0x000004fe0e387897 */ /* 0x001fe4000fffe0ff */
[----:B------:R-:W-:Y:S02]  /*51d0*/  UIADD3.64 UR24, UPT, UPT, UR12, 0xa00, URZ ;  /* 0x00000a000c187897 */ /* 0x000fe4000fffe0ff */
[----:B-1----:R-:W-:Y:S02]  /*51e0*/  UIADD3.64 UR16, UPT, UPT, UR12, 0xa80, URZ ;  /* 0x00000a800c107897 */ /* 0x002fe4000fffe0ff */
[----:B------:R-:W-:Y:S01]  /*51f0*/  UIADD3.64 UR26, UPT, UPT, UR14, 0x502, URZ ;  /* 0x000005020e1a7897 */ /* 0x000fe2000fffe0ff */
[----:B------:R-:W-:Y:S01]  /*5200*/  UMOV UR32, 0x0 ;  /* 0x0000000000207882 */ /* 0x000fe20000000000 */
[----:B------:R-:W-:Y:S01]  /*5210*/  UMOV UR33, 0x4088490 ;  /* 0x0408849000217882 */ /* 0x000fe20000000000 */
[----:B------:R-:W-:Y:S01]  /*5220*/  UIADD3.64 UR68, UPT, UPT, UR12, 0xb00, URZ ;  /* 0x00000b000c447897 */ /* 0x000fe2000fffe0ff */
[----:B------:R0:W-:Y:S01]  /*5230*/  UTCHMMA gdesc[UR74], gdesc[UR76], tmem[UR7], tmem[UR32], idesc[UR33], UPT ;  /* 0x00ff204c4a0075ea */ /* 0x0001e2000b800007 */
[----:B--2---:R-:W-:Y:S01]  /*5240*/  UIADD3.64 UR18, UPT, UPT, UR14, 0x504, URZ ;  /* 0x000005040e127897 */ /* 0x004fe2000fffe0ff */
[----:B------:R-:W-:Y:S01]  /*5250*/  UMOV UR34, 0x0 ;  /* 0x0000000000227882 */ /* 0x000fe20000000000 */
[----:B------:R-:W-:Y:S01]  /*5260*/  UMOV UR35, 0x4088490 ;  /* 0x0408849000237882 */ /* 0x000fe20000000000 */
[----:B------:R-:W-:Y:S01]  /*5270*/  UIADD3.64 UR70, UPT, UPT, UR12, 0xb80, URZ ;  /* 0x00000b800c467897 */ /* 0x000fe2000fffe0ff */
[----:B------:R1:W-:Y:S01]  /*5280*/  UTCHMMA gdesc[UR62], gdesc[UR22], tmem[UR7], tmem[UR34], idesc[UR35], UPT ;  /* 0x00ff22163e0075ea */ /* 0x0003e2000b800007 */
[----:B------:R-:W-:-:S02]  /*5290*/  UIADD3.64 UR66, UPT, UPT, UR14, 0x5fe, URZ ;  /* 0x000005fe0e427897 */ /* 0x000fc4000fffe0ff */
[----:B---3--:R-:W-:Y:S02]  /*52a0*/  UIADD3.64 UR20, UPT, UPT, UR12, 0xc00, URZ ;  /* 0x00000c000c147897 */ /* 0x008fe4000fffe0ff */
[----:B------:R-:W-:Y:S02]  /*52b0*/  UIADD3.64 UR28, UPT, UPT, UR14, 0x600, URZ ;  /* 0x000006000e1c7897 */ /* 0x000fe4000fffe0ff */
[----:B------:R-:W-:Y:S02]  /*52c0*/  UIADD3.64 UR54, UPT, UPT, UR12, 0xc80, URZ ;  /* 0x00000c800c367897 */ /* 0x000fe4000fffe0ff */
[----:B0-----:R-:W-:Y:S01]  /*52d0*/  UIADD3.64 UR32, UPT, UPT, UR14, 0x602, URZ ;  /* 0x000006020e207897 */ /* 0x001fe2000fffe0ff */
[----:B------:R-:W-:Y:S01]  /*52e0*/  UMOV UR76, 0x0 ;  /* 0x00000000004c7882 */ /* 0x000fe20000000000 */
[----:B------:R-:W-:Y:S01]  /*52f0*/  UMOV UR77, 0x4088490 ;  /* 0x04088490004d7882 */ /* 0x000fe20000000000 */
[----:B------:R-:W-:Y:S01]  /*5300*/  UIADD3.64 UR30, UPT, UPT, UR12, 0xd00, URZ ;  /* 0x00000d000c1e7897 */ /* 0x000fe2000fffe0ff */
[----:B------:R0:W-:Y:S01]  /*5310*/  UTCHMMA gdesc[UR60], gdesc[UR56], tmem[UR7], tmem[UR76], idesc[UR77], UPT ;  /* 0x00ff4c383c0075ea */ /* 0x0001e2000b800007 */
[----:B------:R-:W-:Y:S01]  /*5320*/  UIADD3.64 UR58, UPT, UPT, UR14, 0x604, URZ ;  /* 0x000006040e3a7897 */ /* 0x000fe2000fffe0ff */
[----:B-1----:R-:W-:Y:S01]  /*5330*/  UMOV UR62, 0x0 ;  /* 0x00000000003e7882 */ /* 0x002fe20000000000 */
[----:B------:R-:W-:Y:S01]  /*5340*/  UMOV UR63, 0x4088490 ;  /* 0x04088490003f7882 */ /* 0x000fe20000000000 */
[----:B------:R-:W-:Y:S01]  /*5350*/  UIADD3.64 UR22, UPT, UPT, UR12, 0xd80, URZ ;  /* 0x00000d800c167897 */ /* 0x000fe2000fffe0ff */
[----:B------:R1:W-:Y:S01]  /*5360*/  UTCHMMA gdesc[UR24], gdesc[UR64], tmem[UR7], tmem[UR62], idesc[UR63], UPT ;  /* 0x00ff3e40180075ea */ /* 0x0003e2000b800007 */
[----:B------:R-:W-:-:S02]  /*5370*/  UIADD3.64 UR72, UPT, UPT, UR14, 0x6fe, URZ ;  /* 0x000006fe0e487897 */ /* 0x000fc4000fffe0ff */
[----:B------:R-:W-:Y:S02]  /*5380*/  UIADD3.64 UR34, UPT, UPT, UR12, 0xe00, URZ ;  /* 0x00000e000c227897 */ /* 0x000fe4000fffe0ff */
[----:B0-----:R-:W-:Y:S01]  /*5390*/  UIADD3.64 UR76, UPT, UPT, UR14, 0x700, URZ ;  /* 0x000007000e4c7897 */ /* 0x001fe2000fffe0ff */
[----:B------:R-:W-:Y:S01]  /*53a0*/  UMOV UR56, 0x0 ;  /* 0x0000000000387882 */ /* 0x000fe20000000000 */
[----:B------:R-:W-:Y:S01]  /*53b0*/  UMOV UR57, 0x4088490 ;  /* 0x0408849000397882 */ /* 0x000fe20000000000 */
[----:B------:R-:W-:Y:S01]  /*53c0*/  UMOV UR36, 0x0 ;  /* 0x0000000000247882 */ /* 0x000fe20000000000 */
[----:B------:R-:W-:Y:S01]  /*53d0*/  UMOV UR37, 0x4088490 ;  /* 0x0408849000257882 */ /* 0x000fe20000000000 */
[----:B------:R-:W-:Y:S01]  /*53e0*/  UIADD3.64 UR74, UPT, UPT, UR12, 0xe80, URZ ;  /* 0x00000e800c4a7897 */ /* 0x000fe2000fffe0ff */
[----:B------:R0:W-:Y:S01]  /*53f0*/  UTCHMMA gdesc[UR16], gdesc[UR26], tmem[UR7], tmem[UR56], idesc[UR57], UPT ;  /* 0x00ff381a100075ea */ /* 0x0001e2000b800007 */
[----:B-1----:R-:W-:Y:S01]  /*5400*/  UIADD3.64 UR62, UPT, UPT, UR14, 0x702, URZ ;  /* 0x000007020e3e7897 */ /* 0x002fe2000fffe0ff */
[----:B------:R0:W-:Y:S01]  /*5410*/  UTCHMMA gdesc[UR68], gdesc[UR18], tmem[UR7], tmem[UR36], idesc[UR37], UPT ;  /* 0x00ff2412440075ea */ /* 0x0001e2000b800007 */
[----:B------:R-:W-:Y:S01]  /*5420*/  UMOV UR38, 0x0 ;  /* 0x0000000000267882 */ /* 0x000fe20000000000 */
[----:B------:R-:W-:Y:S01]  /*5430*/  UMOV UR39, 0x4088490 ;  /* 0x0408849000277882 */ /* 0x000fe20000000000 */
[----:B------:R-:W-:Y:S01]  /*5440*/  UIADD3.64 UR12, UPT, UPT, UR12, 0xf00, URZ ;  /* 0x00000f000c0c7897 */ /* 0x000fe2000fffe0ff */
[----:B------:R0:W-:Y:S01]  /*5450*/  UTCHMMA gdesc[UR70], gdesc[UR66], tmem[UR7], tmem[UR38], idesc[UR39], UPT ;  /* 0x00ff2642460075ea */ /* 0x0001e2000b800007 */
[----:B------:R-:W-:Y:S01]  /*5460*/  UIADD3.64 UR14, UPT, UPT, UR14, 0x704, URZ ;  /* 0x000007040e0e7897 */ /* 0x000fe2000fffe0ff */
[----:B------:R-:W-:Y:S01]  /*5470*/  UMOV UR40, 0x0 ;  /* 0x0000000000287882 */ /* 0x000fe20000000000 */
[----:B------:R-:W-:Y:S01]  /*5480*/  UMOV UR41, 0x4088490 ;  /* 0x0408849000297882 */ /* 0x000fe20000000000 */
[----:B------:R-:W-:Y:S01]  /*5490*/  UMOV UR42, 0x0 ;  /* 0x00000000002a7882 */ /* 0x000fe20000000000 */
[----:B------:R-:W-:Y:S01]  /*54a0*/  UMOV UR43, 0x4088490 ;  /* 0x04088490002b7882 */ /* 0x000fe20000000000 */
[----:B------:R-:W-:Y:S01]  /*54b0*/  UMOV UR44, 0x0 ;  /* 0x00000000002c7882 */ /* 0x000fe20000000000 */
[----:B------:R-:W-:Y:S01]  /*54c0*/  UMOV UR45, 0x4088490 ;  /* 0x04088490002d7882 */ /* 0x000fe20000000000 */
[----:B------:R0:W-:Y:S01]  /*54d0*/  UTCHMMA gdesc[UR20], gdesc[UR28], tmem[UR7], tmem[UR40], idesc[UR41], UPT ;  /* 0x00ff281c140075ea */ /* 0x0001e2000b800007 */
        /* <DEDUP_REMOVED lines=12> */
[----:B------:R0:W-:Y:S01]  /*55a0*/  UTCHMMA gdesc[UR74], gdesc[UR62], tmem[UR7], tmem[UR50], idesc[UR51], UPT ;  /* 0x00ff323e4a0075ea */ /* 0x0001e2000b800007 */
[----:B------:R0:W-:Y:S01]  /*55b0*/  UTCHMMA gdesc[UR12], gdesc[UR14], tmem[UR7], tmem[UR52], idesc[UR53], UPT ;  /* 0x00ff340e0c0075ea */ /* 0x0001e2000b800007 */
[----:B------:R0:W-:Y:S01]  /*55c0*/  UTCBAR [UR11], URZ ;  /* 0x000000ff0b0073e9 */ /* 0x0001e200080000ff */
[----:B------:R-:W-:Y:S01]  /*55d0*/  NOP ;  /* 0x0000000000007918 */ /* 0x000fe20000000000 */
.L_x_6:
[----:B------:R-:W-:Y:S05]  /*55e0*/  @!P4 BRA `(.L_x_7) ;  /* 0x000000000008c947 */ /* 0x000fea0003800000 */
[----:B------:R-:W1:Y:S02]  /*55f0*/  SYNCS.PHASECHK.TRANS64.TRYWAIT P0, [UR4+0x18000], RZ ;  /* 0x018000ffff0075a7 */ /* 0x000e640008001104 */
[----:B-1----:R-:W-:Y:S05]  /*5600*/  @!P0 BRA `(.L_x_8) ;  /* 0x000000cc00f88947 */ /* 0x002fea0003800000 */
.L_x_7:
[----:B------:R-:W2:Y:S01]  /*5610*/  LDL R3, [R1+0x168] ;  /* 0x0001680001037983 */ /* 0x000ea20000100800 */
[----:B------:R-:W1:Y:S01]  /*5620*/  LDC R57, c[0x0][0x3d8] ;  /* 0x0000f600ff397b82 */ /* 0x000e620000000800 */
[C---:B------:R-:W-:Y:S01]  /*5630*/  VIADD R54, R133.reuse, 0x18 ;  /* 0x0000001885367836 */ /* 0x040fe20000000000 */
[C---:B------:R-:W-:Y:S01]  /*5640*/  IADD3 R41, PT, PT, R133.reuse, 0xb8, RZ ;  /* 0x000000b885297810 */ /* 0x040fe20007ffe0ff */
[----:B------:R-:W3:Y:S01]  /*5650*/  S2R R75, SR_TID.X ;  /* 0x00000000004b7919 */ /* 0x000ee20000002100 */
[C---:B------:R-:W-:Y:S01]  /*5660*/  VIADD R55, R133.reuse, 0x38 ;  /* 0x0000003885377836 */ /* 0x040fe20000000000 */
[----:B------:R-:W-:Y:S01]  /*5670*/  PRMT R72, RZ, 0x7610, R72 ;  /* 0x00007610ff487816 */ /* 0x000fe20000000048 */
[C---:B------:R-:W-:Y:S01]  /*5680*/  VIADD R51, R133.reuse, 0x58 ;  /* 0x0000005885337836 */ /* 0x040fe20000000000 */
[----:B------:R-:W4:Y:S01]  /*5690*/  S2R R14, SR_CTAID.Y ;  /* 0x00000000000e7919 */ /* 0x000f220000002600 */
[----:B------:R-:W5:Y:S01]  /*56a0*/  LDC R58, c[0x0][0x3d8] ;  /* 0x0000f600ff3a7b82 */ /* 0x000f620000000800 */
[----:B------:R-:W-:Y:S01]  /*56b0*/  VIADD R48, R133, 0x78 ;  /* 0x0000007885307836 */ /* 0x000fe20000000000 */
[----:B------:R-:W-:-:S06]  /*56c0*/  PRMT R73, RZ, 0x7610, R73 ;  /* 0x00007610ff497816 */ /* 0x000fcc0000000049 */
[----:B------:R-:W-:Y:S01]  /*56d0*/  BAR.SYNC.DEFER_BLOCKING 0x0 ;  /* 0x0000000000007b1d */ /* 0x000fe20000010000 */
[C---:B------:R-:W-:Y:S01]  /*56e0*/  VIADD R45, R133.reuse, 0x98 ;  /* 0x00000098852d7836 */ /* 0x040fe20000000000 */
[----:B------:R-:W-:Y:S01]  /*56f0*/  PRMT R74, RZ, 0x7610, R74 ;  /* 0x00007610ff4a7816 */ /* 0x000fe2000000004a */
[C---:B------:R-:W-:Y:S02]  /*5700*/  VIADD R36, R133.reuse, 0xf8 ;  /* 0x000000f885247836 */ /* 0x040fe40000000000 */
[----:B------:R-:W-:-:S03]  /*5710*/  VIADD R39, R133, 0xd8 ;  /* 0x000000d885277836 */ /* 0x000fc60000000000 */
[----:B------:R-:W0:Y:S01]  /*5720*/  LDC R59, c[0x0][0x3d8] ;  /* 0x0000f600ff3b7b82 */ /* 0x000e220000000800 */
[C---:B------:R-:W-:Y:S02]  /*5730*/  VIADD R31, R133.reuse, 0x138 ;  /* 0x00000138851f7836 */ /* 0x040fe40000000000 */
[----:B------:R-:W-:-:S05]  /*5740*/  VIADD R33, R133, 0x118 ;  /* 0x0000011885217836 */ /* 0x000fca0000000000 */
[----:B------:R-:W0:Y:S08]  /*5750*/  LDC R60, c[0x0][0x3d8] ;  /* 0x0000f600ff3c7b82 */ /* 0x000e300000000800 */
[----:B------:R-:W0:Y:S01]  /*5760*/  LDC R61, c[0x0][0x3d8] ;  /* 0x0000f600ff3d7b82 */ /* 0x000e220000000800 */
[----:B---3--:R-:W-:Y:S02]  /*5770*/  LOP3.LUT R15, R75, 0x1f, RZ, 0xc0, !PT ;  /* 0x0000001f4b0f7812 */ /* 0x008fe400078ec0ff */
[----:B------:R-:W-:-:S02]  /*5780*/  SHF.R.U32.HI R56, RZ, 0x5, R75 ;  /* 0x00000005ff387819 */ /* 0x000fc4000001164b */
[----:B------:R-:W-:Y:S01]  /*5790*/  LOP3.LUT R19, R75, 0x80, RZ, 0xc0, !PT ;  /* 0x000000804b137812 */ /* 0x000fe200078ec0ff */
[----:B------:R-:W-:Y:S01]  /*57a0*/  IMAD R15, R15, R140, RZ ;  /* 0x0000008c0f0f7224 */ /* 0x000fe200078e02ff */
[----:B------:R-:W-:Y:S01]  /*57b0*/  SGXT.U32 R56, R56, 0x3 ;  /* 0x000000033838781a */ /* 0x000fe20000000000 */
[----:B------:R-:W3:Y:S01]  /*57c0*/  LDC R62, c[0x0][0x3d8] ;  /* 0x0000f600ff3e7b82 */ /* 0x000ee20000000800 */
[----:B------:R-:W-:Y:S01]  /*57d0*/  LOP3.LUT R21, R75, 0x1f, RZ, 0xc0, !PT ;  /* 0x0000001f4b157812 */ /* 0x000fe200078ec0ff */
[----:B------:R-:W-:-:S03]  /*57e0*/  IMAD.SHL.U32 R210, R15, 0x2, RZ ;  /* 0x000000020fd27824 */ /* 0x000fc600078e00ff */
[----:B------:R-:W-:-:S03]  /*57f0*/  ISETP.GE.U32.AND P2, PT, R21, 0x10, PT ;  /* 0x000000101500780c */ /* 0x000fc60003f46070 */
[----:B------:R-:W0:Y:S08]  /*5800*/  LDC R63, c[0x0][0x3d8] ;  /* 0x0000f600ff3f7b82 */ /* 0x000e300000000800 */
[----:B------:R-:W0:Y:S08]  /*5810*/  LDC R65, c[0x0][0x3d8] ;  /* 0x0000f600ff417b82 */ /* 0x000e300000000800 */
[----:B------:R-:W0:Y:S08]  /*5820*/  LDC R22, c[0x0][0x3d8] ;  /* 0x0000f600ff167b82 */ /* 0x000e300000000800 */
[----:B------:R-:W1:Y:S08]  /*5830*/  LDC R64, c[0x0][0x3d8] ;  /* 0x0000f600ff407b82 */ /* 0x000e700000000800 */
[----:B------:R-:W1:Y:S08]  /*5840*/  LDC R67, c[0x0][0x3d8] ;  /* 0x0000f600ff437b82 */ /* 0x000e700000000800 */
[----:B------:R-:W1:Y:S01]  /*5850*/  LDC R69, c[0x0][0x3d8] ;  /* 0x0000f600ff457b82 */ /* 0x000e620000000800 */
[----:B0-----:R-:W-:-:S07]  /*5860*/  IMAD R55, R55, R22, RZ ;  /* 0x0000001637377224 */ /* 0x001fce00078e02ff */
[----:B------:R-:W0:Y:S08]  /*5870*/  LDC R24, c[0x0][0x3d8] ;  /* 0x0000f600ff187b82 */ /* 0x000e300000000800 */
[----:B------:R-:W1:Y:S08]  /*5880*/  LDC R66, c[0x0][0x3d8] ;  /* 0x0000f600ff427b82 */ /* 0x000e700000000800 */
[----:B------:R-:W1:Y:S08]  /*5890*/  LDC R68, c[0x0][0x3d8] ;  /* 0x0000f600ff447b82 */ /* 0x000e700000000800 */
[----:B------:R-:W1:Y:S01]  /*58a0*/  LDC R71, c[0x0][0x3d8] ;  /* 0x0000f600ff477b82 */ /* 0x000e620000000800 */
[----:B0-----:R-:W-:-:S07]  /*58b0*/  IMAD R51, R51, R24, RZ ;  /* 0x0000001833337224 */ /* 0x001fce00078e02ff */
[----:B------:R-:W0:Y:S08]  /*58c0*/  LDC R70, c[0x0][0x3d8] ;  /* 0x0000f600ff467b82 */ /* 0x000e300000000800 */
[----:B------:R-:W0:Y:S08]  /*58d0*/  LDC R53, c[0x0][0x3d8] ;  /* 0x0000f600ff357b82 */ /* 0x000e300000000800 */
[----:B------:R-:W0:Y:S08]  /*58e0*/  LDC R52, c[0x0][0x3d8] ;  /* 0x0000f600ff347b82 */ /* 0x000e300000000800 */
        /* <DEDUP_REMOVED lines=21> */
[----:B------:R-:W0:Y:S01]  /*5a40*/  LDC R29, c[0x0][0x3d8] ;  /* 0x0000f600ff1d7b82 */ /* 0x000e220000000800 */
[----:B--2---:R-:W-:-:S02]  /*5a50*/  R2UR UR11, R3 ;  /* 0x00000000030b72ca */ /* 0x004fc400000e0000 */
[----:B------:R-:W-:-:S04]  /*5a60*/  LOP3.LUT R3, R75, 0x60, RZ, 0xc0, !PT ;  /* 0x000000604b037812 */ /* 0x000fc800078ec0ff */
[----:B------:R-:W-:Y:S01]  /*5a70*/  LEA.HI R144, R3, R144, RZ, 0x1f ;  /* 0x0000009003907211 */ /* 0x000fe200078ff8ff */
[----:B----4-:R-:W-:Y:S01]  /*5a80*/  IMAD R3, R14, R13, RZ ;  /* 0x0000000d0e037224 */ /* 0x010fe200078e02ff */
[----:B------:R-:W-:Y:S01]  /*5a90*/  LOP3.LUT R14, R75, 0x10, RZ, 0xc0, !PT ;  /* 0x000000104b0e7812 */ /* 0x000fe200078ec0ff */
[----:B------:R-:W2:Y:S02]  /*5aa0*/  LDC R27, c[0x0][0x3d8] ;  /* 0x0000f600ff1b7b82 */ /* 0x000ea40000000800 */
[C---:B------:R-:W-:Y:S01]  /*5ab0*/  IMAD.SHL.U32 R13, R3.reuse, 0x2, RZ ;  /* 0x00000002030d7824 */ /* 0x040fe200078e00ff */
[----:B------:R-:W-:Y:S01]  /*5ac0*/  SHF.R.U32.HI R20, RZ, 0x1, R14 ;  /* 0x00000001ff147819 */ /* 0x000fe2000001160e */
[----:B------:R-:W-:Y:S01]  /*5ad0*/  LDTM.16dp32bit_t0_t15.x8 R4, tmem[UR11] ;  /* 0x0000000b000479ee */ /* 0x000fe20008980000 */
[----:B------:R-:W4:Y:S01]  /*5ae0*/  LDTM.16dp32bit_t16_t31.x8 R4, tmem[UR11+0x8] ;  /* 0x0000080b000479ee */ /* 0x000f2200089a0000 */
[----:B------:R-:W-:Y:S01]  /*5af0*/  IMAD.HI R14, R3, 0x2, RZ ;  /* 0x00000002030e7827 */ /* 0x000fe200078e02ff */
[----:B------:R-:W-:Y:S01]  /*5b00*/  IADD3 R210, P0, P3, R210, R16, R13 ;  /* 0x00000010d2d27210 */ /* 0x000fe20007b1e00d */
[----:B------:R-:W0:Y:S02]  /*5b10*/  LDC R22, c[0x0][0x3d8] ;  /* 0x0000f600ff167b82 */ /* 0x000e240000000800 */
[----:B------:R-:W-:Y:S01]  /*5b20*/  IMAD.HI R3, R15, 0x2, RZ ;  /* 0x000000020f037827 */ /* 0x000fe200078e02ff */
[----:B------:R-:W-:-:S03]  /*5b30*/  LEA.HI R19, R19, R20, RZ, 0x1d ;  /* 0x0000001413137211 */ /* 0x000fc600078fe8ff */
[----:B------:R-:W-:Y:S01]  /*5b40*/  IMAD.IADD R20, R252, 0x1, R144 ;  /* 0x00000001fc147824 */ /* 0x000fe200078e0290 */
[----:B------:R-:W-:Y:S01]  /*5b50*/  IADD3.X R3, PT, PT, R3, R17, R14, P0, P3 ;  /* 0x0000001103037210 */ /* 0x000fe200007e640e */
[C---:B------:R-:W-:Y:S01]  /*5b60*/  VIADD R15, R19.reuse, 0x2 ;  /* 0x00000002130f7836 */ /* 0x040fe20000000000 */
[----:B------:R-:W0:Y:S01]  /*5b70*/  LDC R13, c[0x0][0x3d8] ;  /* 0x0000f600ff0d7b82 */ /* 0x000e220000000800 */
[C---:B------:R-:W-:Y:S01]  /*5b80*/  VIADD R21, R19.reuse, 0x3 ;  /* 0x0000000313157836 */ /* 0x040fe20000000000 */
[CC--:B------:R-:W-:Y:S01]  /*5b90*/  ISETP.GE.AND P3, PT, R20.reuse, R19.reuse, PT ;  /* 0x000000131400720c */ /* 0x0c0fe20003f66270 */
[C---:B------:R-:W-:Y:S01]  /*5ba0*/  VIADD R14, R19.reuse, 0x4 ;  /* 0x00000004130e7836 */ /* 0x040fe20000000000 */
[----:B------:R-:W-:Y:S01]  /*5bb0*/  ISETP.GT.AND P0, PT, R20, R19, PT ;  /* 0x000000131400720c */ /* 0x000fe20003f04270 */
[----:B------:R-:W-:Y:S01]  /*5bc0*/  IMAD.SHL.U32 R144, R144, 0x8, RZ ;  /* 0x0000000890907824 */ /* 0x000fe200078e00ff */
[----:B------:R-:W-:Y:S02]  /*5bd0*/  IADD3 R16, PT, PT, R19, 0x5, RZ ;  /* 0x0000000513107810 */ /* 0x000fe40007ffe0ff */
[----:B------:R-:W2:Y:S01]  /*5be0*/  LDC R17, c[0x0][0x3d8] ;  /* 0x0000f600ff117b82 */ /* 0x000ea20000000800 */
[-C--:B----4-:R-:W-:Y:S01]  /*5bf0*/  FMUL R4, R4, R18.reuse ;  /* 0x0000001204047220 */ /* 0x090fe20000400000 */
[-C--:B------:R-:W-:Y:S01]  /*5c00*/  FMUL R5, R5, R18.reuse ;  /* 0x0000001205057220 */ /* 0x080fe20000400000 */
[-C--:B------:R-:W-:Y:S01]  /*5c10*/  FMUL R6, R6, R18.reuse ;  /* 0x0000001206067220 */ /* 0x080fe20000400000 */
[-C--:B------:R-:W-:Y:S01]  /*5c20*/  FMUL R7, R7, R18.reuse ;  /* 0x0000001207077220 */ /* 0x080fe20000400000 */
[-C--:B------:R-:W-:Y:S01]  /*5c30*/  FMUL R8, R8, R18.reuse ;  /* 0x0000001208087220 */ /* 0x080fe20000400000 */
[----:B------:R-:W-:Y:S01]  /*5c40*/  FSEL R4, R4, -INF , P3 ;  /* 0xff80000004047808 */ /* 0x000fe20001800000 */
[-C--:B------:R-:W-:Y:S01]  /*5c50*/  FMUL R10, R10, R18.reuse ;  /* 0x000000120a0a7220 */ /* 0x080fe20000400000 */
[C---:B------:R-:W-:Y:S01]  /*5c60*/  ISETP.GE.AND P3, PT, R20.reuse, R15, PT ;  /* 0x0000000f1400720c */ /* 0x040fe20003f66270 */
[----:B------:R-:W-:Y:S01]  /*5c70*/  FMUL R11, R11, R18 ;  /* 0x000000120b0b7220 */ /* 0x000fe20000400000 */
[----:B------:R-:W-:Y:S01]  /*5c80*/  FSEL R5, R5, -INF , P0 ;  /* 0xff80000005057808 */ /* 0x000fe20000000000 */
[----:B------:R-:W4:Y:S01]  /*5c90*/  LDC R23, c[0x0][0x3d8] ;  /* 0x0000f600ff177b82 */ /* 0x000f220000000800 */
[----:B------:R-:W-:Y:S01]  /*5ca0*/  ISETP.GE.AND P0, PT, R20, R21, PT ;  /* 0x000000151400720c */ /* 0x000fe20003f06270 */
[----:B0-----:R-:W-:Y:S01]  /*5cb0*/  IMAD R56, R56, R13, RZ ;  /* 0x0000000d38387224 */ /* 0x001fe200078e02ff */
[----:B------:R-:W-:Y:S01]  /*5cc0*/  FSEL R15, R6, -INF , P3 ;  /* 0xff800000060f7808 */ /* 0x000fe20001800000 */
[----:B------:R-:W-:Y:S01]  /*5cd0*/  VIADD R21, R19, 0x6 ;  /* 0x0000000613157836 */ /* 0x000fe20000000000 */
[C---:B------:R-:W-:Y:S01]  /*5ce0*/  ISETP.GE.AND P3, PT, R20.reuse, R14, PT ;  /* 0x0000000e1400720c */ /* 0x040fe20003f66270 */
[----:B-1----:R-:W-:Y:S01]  /*5cf0*/  IMAD R57, R57, 0x8, R56 ;  /* 0x0000000839397824 */ /* 0x002fe200078e0238 */
[----:B------:R-:W-:Y:S01]  /*5d00*/  FSEL R6, R7, -INF , P0 ;  /* 0xff80000007067808 */ /* 0x000fe20000000000 */
[----:B------:R-:W-:Y:S01]  /*5d10*/  FMUL R7, R9, R18 ;  /* 0x0000001209077220 */ /* 0x000fe20000400000 */
[----:B------:R-:W-:Y:S01]  /*5d20*/  ISETP.GE.AND P0, PT, R20, R16, PT ;  /* 0x000000101400720c */ /* 0x000fe20003f06270 */
[----:B-----5:R-:W-:Y:S01]  /*5d30*/  IMAD R58, R58, 0x8, R57 ;  /* 0x000000083a3a7824 */ /* 0x020fe200078e0239 */
[----:B------:R-:W-:Y:S01]  /*5d40*/  FSEL R8, R8, -INF , P3 ;  /* 0xff80000008087808 */ /* 0x000fe20001800000 */
[----:B------:R-:W-:Y:S01]  /*5d50*/  VIADD R19, R19, 0x7 ;  /* 0x0000000713137836 */ /* 0x000fe20000000000 */
[----:B------:R-:W-:Y:S01]  /*5d60*/  ISETP.GE.AND P3, PT, R20, R21, PT ;  /* 0x000000151400720c */ /* 0x000fe20003f66270 */
[----:B------:R-:W-:Y:S01]  /*5d70*/  IMAD R59, R59, 0x10, R58 ;  /* 0x000000103b3b7824 */ /* 0x000fe200078e023a */
[----:B------:R-:W-:Y:S01]  /*5d80*/  FSEL R7, R7, -INF , P0 ;  /* 0xff80000007077808 */ /* 0x000fe20000000000 */
[----:B--2---:R-:W-:Y:S01]  /*5d90*/  IMAD R54, R54, R17, RZ ;  /* 0x0000001136367224 */ /* 0x004fe200078e02ff */
[----:B------:R-:W-:Y:S01]  /*5da0*/  ISETP.GE.AND P0, PT, R20, R19, PT ;  /* 0x000000131400720c */ /* 0x000fe20003f06270 */
[----:B------:R-:W-:Y:S01]  /*5db0*/  IMAD R60, R60, 0x8, R59 ;  /* 0x000000083c3c7824 */ /* 0x000fe200078e023b */
[----:B------:R-:W-:Y:S01]  /*5dc0*/  FSEL R16, R10, -INF , P3 ;  /* 0xff8000000a107808 */ /* 0x000fe20001800000 */
[----:B------:R-:W0:Y:S01]  /*5dd0*/  LDC R13, c[0x0][0x3d8] ;  /* 0x0000f600ff0d7b82 */ /* 0x000e220000000800 */
[-C--:B------:R-:W-:Y:S01]  /*5de0*/  LEA R172, P3, R56, R210.reuse, 0x1 ;  /* 0x000000d238ac7211 */ /* 0x080fe200078608ff */
[----:B------:R-:W-:Y:S01]  /*5df0*/  IMAD R61, R61, 0x8, R60 ;  /* 0x000000083d3d7824 */ /* 0x000fe200078e023c */
[----:B------:R-:W-:Y:S01]  /*5e00*/  FSEL R14, R11, -INF , P0 ;  /* 0xff8000000b0e7808 */ /* 0x000fe20000000000 */
[----:B------:R-:W-:Y:S01]  /*5e10*/  VIADD R21, R133, 0x158 ;  /* 0x0000015885157836 */ /* 0x000fe20000000000 */
[CC--:B------:R-:W-:Y:S01]  /*5e20*/  LEA R170, P0, R57.reuse, R210.reuse, 0x1 ;  /* 0x000000d239aa7211 */ /* 0x0c0fe200078008ff */
[----:B---3--:R-:W-:Y:S01]  /*5e30*/  IMAD R62, R62, 0x10, R61 ;  /* 0x000000103e3e7824 */ /* 0x008fe200078e023d */
[-C--:B------:R-:W-:Y:S01]  /*5e40*/  LEA.HI.X.SX32 R173, R56, R3.reuse, 0x1, P3 ;  /* 0x0000000338ad7211 */ /* 0x080fe200018f0eff */
[----:B------:R-:W1:Y:S01]  /*5e50*/  LDC R18, c[0x0][0x3d8] ;  /* 0x0000f600ff127b82 */ /* 0x000e620000000800 */
[-C--:B------:R-:W-:Y:S01]  /*5e60*/  LEA.HI.X.SX32 R171, R57, R3.reuse, 0x1, P0 ;  /* 0x0000000339ab7211 */ /* 0x080fe200000f0eff */
[----:B------:R-:W-:Y:S01]  /*5e70*/  IMAD R56, R63, 0x8, R62 ;  /* 0x000000083f387824 */ /* 0x000fe200078e023e */
[----:B------:R-:W-:Y:S01]  /*5e80*/  LEA R166, P0, R54, R210, 0x1 ;  /* 0x000000d236a67211 */ /* 0x000fe200078008ff */
[----:B------:R-:W-:Y:S01]  /*5e90*/  IMAD R21, R21, R32, RZ ;  /* 0x0000002015157224 */ /* 0x000fe200078e02ff */
[----:B------:R-:W-:Y:S01]  /*5ea0*/  LEA R168, P3, R58, R210, 0x1 ;  /* 0x000000d23aa87211 */ /* 0x000fe200078608ff */
[----:B------:R-:W-:Y:S01]  /*5eb0*/  STL.64 [R1+0x150], R172 ;  /* 0x000150ac01007387 */ /* 0x000fe20000100a00 */
[----:B------:R-:W-:Y:S01]  /*5ec0*/  LEA R57, R65, R56, 0x3 ;  /* 0x0000003841397211 */ /* 0x000fe200078e18ff */
[----:B------:R-:W2:Y:S01]  /*5ed0*/  LDC R17, c[0x0][0x3d8] ;  /* 0x0000f600ff117b82 */ /* 0x000ea20000000800 */
[-C--:B------:R-:W-:Y:S01]  /*5ee0*/  LEA.HI.X.SX32 R167, R54, R3.reuse, 0x1, P0 ;  /* 0x0000000336a77211 */ /* 0x080fe200000f0eff */
[----:B------:R-:W-:Y:S01]  /*5ef0*/  STL.64 [R1+0x148], R170 ;  /* 0x000148aa01007387 */ /* 0x000fe20000100a00 */
[----:B------:R-:W-:Y:S01]  /*5f00*/  LEA.HI.X.SX32 R169, R58, R3, 0x1, P3 ;  /* 0x000000033aa97211 */ /* 0x000fe200018f0eff */
[----:B------:R-:W-:Y:S01]  /*5f10*/  IMAD R54, R64, 0x10, R57 ;  /* 0x0000001040367824 */ /* 0x000fe200078e0239 */
[----:B------:R-:W-:-:S02]  /*5f20*/  LEA R162, P0, R60, R210, 0x1 ;  /* 0x000000d23ca27211 */ /* 0x000fc400078008ff */
[-C--:B------:R-:W-:Y:S01]  /*5f30*/  LEA R164, P3, R59, R210.reuse, 0x1 ;  /* 0x000000d23ba47211 */ /* 0x080fe200078608ff */
[----:B------:R-:W-:Y:S01]  /*5f40*/  IMAD R58, R67, 0x8, R54 ;  /* 0x00000008433a7824 */ /* 0x000fe200078e0236 */
[----:B------:R-:W-:Y:S01]  /*5f50*/  LEA.HI.X.SX32 R163, R60, R3, 0x1, P0 ;  /* 0x000000033ca37211 */ /* 0x000fe200000f0eff */
[----:B0-----:R-:W-:Y:S01]  /*5f60*/  IMAD R48, R48, R13, RZ ;  /* 0x0000000d30307224 */ /* 0x001fe200078e02ff */
[-C--:B------:R-:W-:Y:S01]  /*5f70*/  LEA.HI.X.SX32 R165, R59, R3.reuse, 0x1, P3 ;  /* 0x000000033ba57211 */ /* 0x080fe200018f0eff */
[----:B------:R-:W0:Y:S01]  /*5f80*/  LDC R10, c[0x0][0x3d8] ;  /* 0x0000f600ff0a7b82 */ /* 0x000e220000000800 */
[-C--:B------:R-:W-:Y:S01]  /*5f90*/  LEA R158, P0, R55, R210.reuse, 0x1 ;  /* 0x000000d2379e7211 */ /* 0x080fe200078008ff */
[----:B------:R-:W-:Y:S01]  /*5fa0*/  STL.64 [R1+0x140], R168 ;  /* 0x000140a801007387 */ /* 0x000fe20000100a00 */
[----:B------:R-:W-:Y:S01]  /*5fb0*/  LEA R160, P3, R61, R210, 0x1 ;  /* 0x000000d23da07211 */ /* 0x000fe200078608ff */
[----:B-1----:R-:W-:Y:S01]  /*5fc0*/  IMAD R45, R45, R18, RZ ;  /* 0x000000122d2d7224 */ /* 0x002fe200078e02ff */
[-C--:B------:R-:W-:Y:S01]  /*5fd0*/  LEA.HI.X.SX32 R159, R55, R3.reuse, 0x1, P0 ;  /* 0x00000003379f7211 */ /* 0x080fe200000f0eff */
[----:B------:R-:W-:Y:S01]  /*5fe0*/  IMAD R55, R69, 0x8, R58 ;  /* 0x0000000845377824 */ /* 0x000fe200078e023a */
[----:B------:R-:W-:Y:S01]  /*5ff0*/  LEA.HI.X.SX32 R161, R61, R3, 0x1, P3 ;  /* 0x000000033da17211 */ /* 0x000fe200018f0eff */
[----:B------:R-:W1:Y:S01]  /*6000*/  LDC R11, c[0x0][0x3d8] ;  /* 0x0000f600ff0b7b82 */ /* 0x000e620000000800 */
[-C--:B------:R-:W-:Y:S01]  /*6010*/  LEA R156, P3, R62, R210.reuse, 0x1 ;  /* 0x000000d23e9c7211 */ /* 0x080fe200078608ff */
[----:B------:R-:W-:Y:S01]  /*6020*/  IMAD R59, R66, 0x10, R55 ;  /* 0x00000010423b7824 */ /* 0x000fe200078e0237 */
[-C--:B------:R-:W-:Y:S01]  /*6030*/  LEA R154, P0, R56, R210.reuse, 0x1 ;  /* 0x000000d2389a7211 */ /* 0x080fe200078008ff */
[----:B--2---:R-:W-:Y:S01]  /*6040*/  IMAD R36, R36, R17, RZ ;  /* 0x0000001124247224 */ /* 0x004fe200078e02ff */
[-C--:B------:R-:W-:Y:S01]  /*6050*/  LEA.HI.X.SX32 R157, R62, R3.reuse, 0x1, P3 ;  /* 0x000000033e9d7211 */ /* 0x080fe200018f0eff */
[----:B------:R-:W-:Y:S01]  /*6060*/  VIADD R17, R133, 0x198 ;  /* 0x0000019885117836 */ /* 0x000fe20000000000 */
[-C--:B------:R-:W-:Y:S01]  /*6070*/  LEA R152, P3, R57, R210.reuse, 0x1 ;  /* 0x000000d239987211 */ /* 0x080fe200078608ff */
[----:B------:R-:W2:Y:S01]  /*6080*/  LDC R32, c[0x0][0x3d8] ;  /* 0x0000f600ff207b82 */ /* 0x000ea20000000800 */
[-C--:B------:R-:W-:Y:S01]  /*6090*/  LEA.HI.X.SX32 R155, R56, R3.reuse, 0x1, P0 ;  /* 0x00000003389b7211 */ /* 0x080fe200000f0eff */
[----:B------:R-:W-:Y:S01]  /*60a0*/  IMAD R56, R68, 0x8, R59 ;  /* 0x0000000844387824 */ /* 0x000fe200078e023b */
[----:B------:R-:W-:Y:S01]  /*60b0*/  LEA R150, P0, R51, R210, 0x1 ;  /* 0x000000d233967211 */ /* 0x000fe200078008ff */
[----:B------:R-:W-:Y:S01]  /*60c0*/  IMAD R17, R17, R34, RZ ;  /* 0x0000002211117224 */ /* 0x000fe200078e02ff */
[-C--:B------:R-:W-:Y:S01]  /*60d0*/  LEA.HI.X.SX32 R153, R57, R3.reuse, 0x1, P3 ;  /* 0x0000000339997211 */ /* 0x080fe200018f0eff */
[----:B------:R-:W-:Y:S01]  /*60e0*/  VIADD R18, R133, 0x178 ;  /* 0x0000017885127836 */ /* 0x000fe20000000000 */
[C---:B------:R-:W-:Y:S01]  /*60f0*/  LEA R148, P3, R54.reuse, R210, 0x1 ;  /* 0x000000d236947211 */ /* 0x040fe200078608ff */
[----:B------:R-:W3:Y:S01]  /*6100*/  LDC R34, c[0x0][0x3d8] ;  /* 0x0000f600ff227b82 */ /* 0x000ee20000000800 */
[-C--:B------:R-:W-:Y:S01]  /*6110*/  LEA.HI.X.SX32 R151, R51, R3.reuse, 0x1, P0 ;  /* 0x0000000333977211 */ /* 0x080fe200000f0eff */
[----:B------:R-:W-:Y:S01]  /*6120*/  IMAD R51, R71, 0x8, R56 ;  /* 0x0000000847337824 */ /* 0x000fe200078e0238 */
[----:B------:R-:W-:Y:S01]  /*6130*/  LEA.HI.X.SX32 R149, R54, R3, 0x1, P3 ;  /* 0x0000000336957211 */ /* 0x000fe200018f0eff */
[----:B0-----:R-:W-:Y:S01]  /*6140*/  IMAD R33, R33, R10, RZ ;  /* 0x0000000a21217224 */ /* 0x001fe200078e02ff */
[-C--:B------:R-:W-:Y:S01]  /*6150*/  LEA R146, P0, R58, R210.reuse, 0x1 ;  /* 0x000000d23a927211 */ /* 0x080fe200078008ff */
[----:B------:R-:W-:Y:S01]  /*6160*/  IMAD R54, R70, 0x10, R51 ;  /* 0x0000001046367824 */ /* 0x000fe200078e0233 */
[----:B------:R-:W-:Y:S01]  /*6170*/  LEA R142, P3, R55, R210, 0x1 ;  /* 0x000000d2378e7211 */ /* 0x000fe200078608ff */
[----:B-1----:R-:W-:Y:S01]  /*6180*/  IMAD R18, R18, R11, RZ ;  /* 0x0000000b12127224 */ /* 0x002fe200078e02ff */
[----:B------:R-:W-:Y:S01]  /*6190*/  LEA.HI.X.SX32 R147, R58, R3, 0x1, P0 ;  /* 0x000000033a937211 */ /* 0x000fe200000f0eff */
[----:B------:R-:W0:Y:S01]  /*61a0*/  LDC R11, c[0x0][0x3d8] ;  /* 0x0000f600ff0b7b82 */ /* 0x000e220000000800 */
[----:B------:R-:W-:Y:S01]  /*61b0*/  LEA R53, R53, R54, 0x3 ;  /* 0x0000003635357211 */ /* 0x000fe200078e18ff */
[----:B------:R-:W-:Y:S01]  /*61c0*/  STL.64 [R1+0x138], R166 ;  /* 0x000138a601007387 */ /* 0x000fe20000100a00 */
[----:B------:R-:W-:-:S02]  /*61d0*/  LEA R130, P0, R48, R210, 0x1 ;  /* 0x000000d230827211 */ /* 0x000fc400078008ff */
[-C--:B------:R-:W-:Y:S01]  /*61e0*/  LEA.HI.X.SX32 R143, R55, R3.reuse, 0x1, P3 ;  /* 0x00000003378f7211 */ /* 0x080fe200018f0eff */
[----:B------:R-:W-:Y:S01]  /*61f0*/  IMAD R55, R52, 0x8, R53 ;  /* 0x0000000834377824 */ /* 0x000fe200078e0235 */
[----:B------:R-:W-:Y:S01]  /*6200*/  LEA.HI.X.SX32 R131, R48, R3, 0x1, P0 ;  /* 0x0000000330837211 */ /* 0x000fe200000f0eff */
[----:B------:R-:W1:Y:S01]  /*6210*/  LDC R19, c[0x0][0x3d8] ;  /* 0x0000f600ff137b82 */ /* 0x000e620000000800 */
[-C--:B------:R-:W-:Y:S01]  /*6220*/  LEA R126, P0, R56, R210.reuse, 0x1 ;  /* 0x000000d2387e7211 */ /* 0x080fe200078008ff */
[----:B------:R-:W-:Y:S01]  /*6230*/  IMAD R50, R50, 0x10, R55 ;  /* 0x0000001032327824 */ /* 0x000fe200078e0237 */
[-C--:B------:R-:W-:Y:S01]  /*6240*/  LEA R128, P3, R59, R210.reuse, 0x1 ;  /* 0x000000d23b807211 */ /* 0x080fe200078608ff */
[----:B------:R-:W-:Y:S01]  /*6250*/  STL.64 [R1+0x130], R164 ;  /* 0x000130a401007387 */ /* 0x000fe20000100a00 */
[----:B------:R-:W-:Y:S01]  /*6260*/  FMNMX3 R9, R4, R5, R15, !PT ;  /* 0x0000000504097276 */ /* 0x000fe2000780000f */
[----:B------:R-:W-:Y:S01]  /*6270*/  IMAD R48, R49, 0x8, R50 ;  /* 0x0000000831307824 */ /* 0x000fe200078e0232 */
[-C--:B------:R-:W-:Y:S01]  /*6280*/  LEA.HI.X.SX32 R127, R56, R3.reuse, 0x1, P0 ;  /* 0x00000003387f7211 */ /* 0x080fe200000f0eff */
[----:B------:R-:W5:Y:S01]  /*6290*/  LDC R24, c[0x0][0x3d8] ;  /* 0x0000f600ff187b82 */ /* 0x000f620000000800 */
[----:B------:R-:W-:Y:S01]  /*62a0*/  LEA.HI.X.SX32 R129, R59, R3, 0x1, P3 ;  /* 0x000000033b817211 */ /* 0x000fe200018f0eff */
[----:B------:R-:W-:Y:S01]  /*62b0*/  IMAD R47, R47, 0x8, R48 ;  /* 0x000000082f2f7824 */ /* 0x000fe200078e0230 */
[-C--:B------:R-:W-:Y:S01]  /*62c0*/  LEA R122, P0, R45, R210.reuse, 0x1 ;  /* 0x000000d22d7a7211 */ /* 0x080fe200078008ff */
[----:B------:R-:W-:Y:S01]  /*62d0*/  STL.64 [R1+0x128], R162 ;  /* 0x000128a201007387 */ /* 0x000fe20000100a00 */
[----:B------:R-:W-:-:S02]  /*62e0*/  LEA R124, P3, R51, R210, 0x1 ;  /* 0x000000d2337c7211 */ /* 0x000fc400078608ff */
[----:B------:R-:W-:Y:S01]  /*62f0*/  FMNMX3 R9, R9, R6, R8, !PT ;  /* 0x0000000609097276 */ /* 0x000fe20007800008 */
[----:B------:R-:W0:Y:S01]  /*6300*/  LDC R26, c[0x0][0x3d8] ;  /* 0x0000f600ff1a7b82 */ /* 0x000e220000000800 */
[-C--:B------:R-:W-:Y:S01]  /*6310*/  LEA.HI.X.SX32 R123, R45, R3.reuse, 0x1, P0 ;  /* 0x000000032d7b7211 */ /* 0x080fe200000f0eff */
[----:B------:R-:W-:Y:S01]  /*6320*/  IMAD R45, R46, 0x10, R47 ;  /* 0x000000102e2d7824 */ /* 0x000fe200078e022f */
[----:B------:R-:W-:Y:S01]  /*6330*/  LEA.HI.X.SX32 R125, R51, R3, 0x1, P3 ;  /* 0x00000003337d7211 */ /* 0x000fe200018f0eff */
[----:B------:R-:W-:Y:S01]  /*6340*/  STL.64 [R1+0x120], R160 ;  /* 0x000120a001007387 */ /* 0x000fe20000100a00 */
[-C--:B------:R-:W-:Y:S01]  /*6350*/  LEA R118, P0, R53, R210.reuse, 0x1 ;  /* 0x000000d235767211 */ /* 0x080fe200078008ff */
[----:B------:R-:W-:Y:S01]  /*6360*/  IMAD R44, R44, 0x8, R45 ;  /* 0x000000082c2c7824 */ /* 0x000fe200078e022d */
[CC--:B------:R-:W-:Y:S01]  /*6370*/  LEA R120, P3, R54.reuse, R210.reuse, 0x1 ;  /* 0x000000d236787211 */ /* 0x0c0fe200078608ff */
[----:B------:R-:W0:Y:S01]  /*6380*/  @!P1 SYNCS.CCTL.IV [UR4+0x18000] ;  /* 0x01800000ff0099b1 */ /* 0x000e220008000004 */
[----:B------:R-:W-:Y:S01]  /*6390*/  FMNMX3 R9, R9, R7, R16, !PT ;  /* 0x0000000709097276 */ /* 0x000fe20007800010 */
[----:B------:R-:W-:Y:S01]  /*63a0*/  IMAD R43, R43, 0x8, R44 ;  /* 0x000000082b2b7824 */ /* 0x000fe200078e022c */
[-C--:B------:R-:W-:Y:S01]  /*63b0*/  LEA.HI.X.SX32 R119, R53, R3.reuse, 0x1, P0 ;  /* 0x0000000335777211 */ /* 0x080fe200000f0eff */
[----:B------:R-:W-:Y:S01]  /*63c0*/  NOP ;  /* 0x0000000000007918 */ /* 0x000fe20000000000 */
[----:B------:R-:W-:Y:S01]  /*63d0*/  LEA.HI.X.SX32 R121, R54, R3, 0x1, P3 ;  /* 0x0000000336797211 */ /* 0x000fe200018f0eff */
[----:B------:R-:W-:Y:S01]  /*63e0*/  STL.64 [R1+0x118], R158 ;  /* 0x0001189e01007387 */ /* 0x000fe20000100a00 */
[-C--:B------:R-:W-:Y:S01]  /*63f0*/  LEA R114, P0, R41, R210.reuse, 0x1 ;  /* 0x000000d229727211 */ /* 0x080fe200078008ff */
[----:B------:R-:W0:Y:S01]  /*6400*/  LDC R28, c[0x0][0x3d8] ;  /* 0x0000f600ff1c7b82 */ /* 0x000e220000000800 */
[----:B------:R-:W-:Y:S01]  /*6410*/  FMNMX R9, R14, R9, !PT ;  /* 0x000000090e097209 */ /* 0x000fe20007800000 */
[----:B------:R-:W-:Y:S01]  /*6420*/  STL.64 [R1+0x110], R156 ;  /* 0x0001109c01007387 */ /* 0x000fe20000100a00 */
[----:B------:R-:W-:-:S02]  /*6430*/  LEA R116, P3, R55, R210, 0x1 ;  /* 0x000000d237747211 */ /* 0x000fc400078608ff */
[-C--:B------:R-:W-:Y:S01]  /*6440*/  LEA.HI.X.SX32 R115, R41, R3.reuse, 0x1, P0 ;  /* 0x0000000329737211 */ /* 0x080fe200000f0eff */
[----:B------:R-:W1:Y:S01]  /*6450*/  SHFL.BFLY PT, R20, R9, 0x10, 0x1f ;  /* 0x0e001f0009147f89 */ /* 0x000e6200000e0000 */
[-C--:B------:R-:W-:Y:S02]  /*6460*/  LEA.HI.X.SX32 R117, R55, R3.reuse, 0x1, P3 ;  /* 0x0000000337757211 */ /* 0x080fe400018f0eff */
[-C--:B------:R-:W-:Y:S01]  /*6470*/  LEA R110, P0, R48, R210.reuse, 0x1 ;  /* 0x000000d2306e7211 */ /* 0x080fe200078008ff */
[----:B------:R-:W-:Y:S01]  /*6480*/  UIADD3 UR74, UPT, UPT, UR5, 0x120, URZ ;  /* 0x00000120054a7890 */ /* 0x000fe2000fffe0ff */
[-C--:B------:R-:W-:Y:S01]  /*6490*/  LEA R112, P3, R50, R210.reuse, 0x1 ;  /* 0x000000d232707211 */ /* 0x080fe200078608ff */
[----:B------:R-:W-:Y:S01]  /*64a0*/  STL.64 [R1+0x108], R154 ;  /* 0x0001089a01007387 */ /* 0x000fe20000100a00 */
[-C--:B------:R-:W-:Y:S02]  /*64b0*/  LEA.HI.X.SX32 R111, R48, R3.reuse, 0x1, P0 ;  /* 0x00000003306f7211 */ /* 0x080fe400000f0eff */
[----:B------:R-:W-:Y:S01]  /*64c0*/  LEA.HI.X.SX32 R113, R50, R3, 0x1, P3 ;  /* 0x0000000332717211 */ /* 0x000fe200018f0eff */
[----:B------:R-:W-:Y:S01]  /*64d0*/  STL.64 [R1+0x100], R152 ;  /* 0x0001009801007387 */ /* 0x000fe20000100a00 */
[----:B------:R-:W-:-:S02]  /*64e0*/  LEA R106, P0, R39, R210, 0x1 ;  /* 0x000000d2276a7211 */ /* 0x000fc400078008ff */
[-C--:B------:R-:W-:Y:S01]  /*64f0*/  LEA R108, P3, R47, R210.reuse, 0x1 ;  /* 0x000000d22f6c7211 */ /* 0x080fe200078608ff */
[----:B------:R-:W-:Y:S01]  /*6500*/  STL.64 [R1+0xf8], R150 ;  /* 0x0000f89601007387 */ /* 0x000fe20000100a00 */
[----:B------:R-:W-:Y:S02]  /*6510*/  LEA R41, R42, R43, 0x4 ;  /* 0x0000002b2a297211 */ /* 0x000fe400078e20ff */
[-C--:B------:R-:W-:Y:S01]  /*6520*/  LEA.HI.X.SX32 R107, R39, R3.reuse, 0x1, P0 ;  /* 0x00000003276b7211 */ /* 0x080fe200000f0eff */
[----:B------:R-:W-:Y:S01]  /*6530*/  STL.64 [R1+0xf0], R148 ;  /* 0x0000f09401007387 */ /* 0x000fe20000100a00 */
[-C--:B------:R-:W-:Y:S01]  /*6540*/  LEA.HI.X.SX32 R109, R47, R3.reuse, 0x1, P3 ;  /* 0x000000032f6d7211 */ /* 0x080fe200018f0eff */
[----:B------:R-:W-:Y:S01]  /*6550*/  IMAD R39, R40, 0x8, R41 ;  /* 0x0000000828277824 */ /* 0x000fe200078e0229 */
[-C--:B------:R-:W-:Y:S01]  /*6560*/  LEA R102, P0, R44, R210.reuse, 0x1 ;  /* 0x000000d22c667211 */ /* 0x080fe200078008ff */
[----:B------:R-:W-:Y:S01]  /*6570*/  STL.64 [R1+0xe8], R146 ;  /* 0x0000e89201007387 */ /* 0x000fe20000100a00 */
[C---:B------:R-:W-:Y:S01]  /*6580*/  LEA R104, P3, R45.reuse, R210, 0x1 ;  /* 0x000000d22d687211 */ /* 0x040fe200078608ff */
[----:B------:R-:W-:Y:S01]  /*6590*/  IMAD R38, R38, 0x8, R39 ;  /* 0x0000000826267824 */ /* 0x000fe200078e0227 */
[-C--:B------:R-:W-:Y:S01]  /*65a0*/  LEA.HI.X.SX32 R103, R44, R3.reuse, 0x1, P0 ;  /* 0x000000032c677211 */ /* 0x080fe200000f0eff */
[----:B------:R-:W-:Y:S01]  /*65b0*/  STL.64 [R1+0xe0], R142 ;  /* 0x0000e08e01007387 */ /* 0x000fe20000100a00 */
[----:B------:R-:W-:-:S02]  /*65c0*/  LEA.HI.X.SX32 R105, R45, R3, 0x1, P3 ;  /* 0x000000032d697211 */ /* 0x000fc400018f0eff */
[----:B------:R-:W-:Y:S02]  /*65d0*/  LEA R98, P0, R36, R210, 0x1 ;  /* 0x000000d224627211 */ /* 0x000fe400078008ff */
[----:B-1----:R-:W-:Y:S02]  /*65e0*/  FMNMX R13, R9, R20, !PT ;  /* 0x00000014090d7209 */ /* 0x002fe40007800000 */
[----:B------:R-:W-:Y:S01]  /*65f0*/  IADD3 R10, PT, PT, R133, 0x1b8, RZ ;  /* 0x000001b8850a7810 */ /* 0x000fe20007ffe0ff */
[----:B------:R-:W1:Y:S01]  /*6600*/  LDC R20, c[0x0][0x3d8] ;  /* 0x0000f600ff147b82 */ /* 0x000e620000000800 */
[-C--:B------:R-:W-:Y:S02]  /*6610*/  LEA R100, P3, R43, R210.reuse, 0x1 ;  /* 0x000000d22b647211 */ /* 0x080fe400078608ff */
[----:B------:R-:W-:Y:S01]  /*6620*/  PRMT R46, RZ, 0x7610, R46 ;  /* 0x00007610ff2e7816 */ /* 0x000fe2000000002e */
[----:B------:R-:W-:Y:S01]  /*6630*/  IMAD R10, R10, R19, RZ ;  /* 0x000000130a0a7224 */ /* 0x000fe200078e02ff */
[-C--:B------:R-:W-:Y:S01]  /*6640*/  LEA.HI.X.SX32 R99, R36, R3.reuse, 0x1, P0 ;  /* 0x0000000324637211 */ /* 0x080fe200000f0eff */
[----:B------:R-:W-:Y:S01]  /*6650*/  IMAD R36, R37, 0x10, R38 ;  /* 0x0000001025247824 */ /* 0x000fe200078e0226 */
[----:B------:R-:W-:Y:S01]  /*6660*/  LEA.HI.X.SX32 R101, R43, R3, 0x1, P3 ;  /* 0x000000032b657211 */ /* 0x000fe200018f0eff */
[----:B------:R-:W0:Y:S01]  /*6670*/  LDC R9, c[0x0][0x3d8] ;  /* 0x0000f600ff097b82 */ /* 0x000e220000000800 */
[-C--:B------:R-:W-:Y:S01]  /*6680*/  LEA R96, P3, R41, R210.reuse, 0x1 ;  /* 0x000000d229607211 */ /* 0x080fe200078608ff */
[----:B------:R-:W-:Y:S01]  /*6690*/  IMAD R35, R35, 0x8, R36 ;  /* 0x0000000823237824 */ /* 0x000fe200078e0224 */
[----:B------:R-:W-:-:S02]  /*66a0*/  LEA R94, P0, R39, R210, 0x1 ;  /* 0x000000d2275e7211 */ /* 0x000fc400078008ff */
[----:B------:R-:W-:Y:S01]  /*66b0*/  PRMT R49, RZ, 0x7610, R49 ;  /* 0x00007610ff317816 */ /* 0x000fe20000000031 */
[----:B---3--:R-:W-:Y:S01]  /*66c0*/  IMAD R34, R34, 0x8, R35 ;  /* 0x0000000822227824 */ /* 0x008fe200078e0223 */
[-C--:B------:R-:W-:Y:S02]  /*66d0*/  LEA.HI.X.SX32 R97, R41, R3.reuse, 0x1, P3 ;  /* 0x0000000329617211 */ /* 0x080fe400018f0eff */
[----:B------:R-:W-:Y:S01]  /*66e0*/  PRMT R51, RZ, 0x7610, R51 ;  /* 0x00007610ff337816 */ /* 0x000fe20000000033 */
[----:B------:R-:W-:Y:S01]  /*66f0*/  IMAD R25, R25, 0x10, R34 ;  /* 0x0000001019197824 */ /* 0x000fe200078e0222 */
[----:B------:R-:W-:Y:S02]  /*6700*/  LEA R92, P3, R38, R210, 0x1 ;  /* 0x000000d2265c7211 */ /* 0x000fe400078608ff */
[----:B------:R-:W-:Y:S01]  /*6710*/  PRMT R52, RZ, 0x7610, R52 ;  /* 0x00007610ff347816 */ /* 0x000fe20000000034 */
[----:B------:R-:W-:Y:S01]  /*6720*/  IMAD R30, R30, 0x8, R25 ;  /* 0x000000081e1e7824 */ /* 0x000fe200078e0219 */
[----:B------:R-:W-:-:S02]  /*6730*/  LEA.HI.X.SX32 R95, R39, R3, 0x1, P0 ;  /* 0x00000003275f7211 */ /* 0x000fc400000f0eff */
[----:B------:R-:W-:Y:S02]  /*6740*/  PRMT R53, RZ, 0x7610, R53 ;  /* 0x00007610ff357816 */ /* 0x000fe40000000035 */
[----:B------:R-:W-:Y:S02]  /*6750*/  PRMT R54, RZ, 0x7610, R54 ;  /* 0x00007610ff367816 */ /* 0x000fe40000000036 */
[----:B------:R-:W-:Y:S02]  /*6760*/  PRMT R55, RZ, 0x7610, R55 ;  /* 0x00007610ff377816 */ /* 0x000fe40000000037 */
[----:B------:R-:W-:Y:S02]  /*6770*/  PRMT R56, RZ, 0x7610, R56 ;  /* 0x00007610ff387816 */ /* 0x000fe40000000038 */
[----:B------:R-:W-:Y:S02]  /*6780*/  PRMT R57, RZ, 0x7610, R57 ;  /* 0x00007610ff397816 */ /* 0x000fe40000000039 */
[----:B------:R-:W-:-:S02]  /*6790*/  PRMT R58, RZ, 0x7610, R58 ;  /* 0x00007610ff3a7816 */ /* 0x000fc4000000003a */
        /* <DEDUP_REMOVED lines=12> */
[----:B------:R-:W-:Y:S01]  /*6860*/  PRMT R71, RZ, 0x7610, R71 ;  /* 0x00007610ff477816 */ /* 0x000fe20000000047 */
[----:B------:R-:W-:Y:S01]  /*6870*/  VIADD R0, R0, UR74 ;  /* 0x0000004a00007c36 */ /* 0x000fe20008000000 */
[CC--:B------:R-:W-:Y:S01]  /*6880*/  LEA R90, P0, R33.reuse, R210.reuse, 0x1 ;  /* 0x000000d2215a7211 */ /* 0x0c0fe200078008ff */
[----:B------:R-:W-:Y:S01]  /*6890*/  STL.64 [R1+0xd8], R130 ;  /* 0x0000d88201007387 */ /* 0x000fe20000100a00 */
[-C--:B------:R-:W-:Y:S02]  /*68a0*/  LEA.HI.X.SX32 R93, R38, R3.reuse, 0x1, P3 ;  /* 0x00000003265d7211 */ /* 0x080fe400018f0eff */
[CC--:B------:R-:W-:Y:S01]  /*68b0*/  LEA R88, P3, R36.reuse, R210.reuse, 0x1 ;  /* 0x000000d224587211 */ /* 0x0c0fe200078608ff */
[----:B------:R-:W-:Y:S01]  /*68c0*/  STL.64 [R1+0xd0], R128 ;  /* 0x0000d08001007387 */ /* 0x000fe20000100a00 */
[-C--:B------:R-:W-:Y:S02]  /*68d0*/  LEA.HI.X.SX32 R91, R33, R3.reuse, 0x1, P0 ;  /* 0x00000003215b7211 */ /* 0x080fe400000f0eff */
[----:B------:R-:W-:Y:S01]  /*68e0*/  LEA R86, P0, R35, R210, 0x1 ;  /* 0x000000d223567211 */ /* 0x000fe200078008ff */
[----:B------:R-:W-:Y:S01]  /*68f0*/  STL.64 [R1+0xc8], R126 ;  /* 0x0000c87e01007387 */ /* 0x000fe20000100a00 */
[----:B------:R-:W-:-:S02]  /*6900*/  LEA.HI.X.SX32 R89, R36, R3, 0x1, P3 ;  /* 0x0000000324597211 */ /* 0x000fc400018f0eff */
[CC--:B------:R-:W-:Y:S01]  /*6910*/  LEA R84, P3, R34.reuse, R210.reuse, 0x1 ;  /* 0x000000d222547211 */ /* 0x0c0fe200078608ff */
[----:B------:R-:W-:Y:S01]  /*6920*/  STL.64 [R1+0xc0], R124 ;  /* 0x0000c07c01007387 */ /* 0x000fe20000100a00 */
[-C--:B------:R-:W-:Y:S02]  /*6930*/  LEA.HI.X.SX32 R87, R35, R3.reuse, 0x1, P0 ;  /* 0x0000000323577211 */ /* 0x080fe400000f0eff */
[-C--:B------:R-:W-:Y:S01]  /*6940*/  LEA R82, P0, R31, R210.reuse, 0x1 ;  /* 0x000000d21f527211 */ /* 0x080fe200078008ff */
[----:B------:R-:W-:Y:S01]  /*6950*/  STL.64 [R1+0xb8], R122 ;  /* 0x0000b87a01007387 */ /* 0x000fe20000100a00 */
[----:B------:R-:W-:Y:S02]  /*6960*/  LEA.HI.X.SX32 R85, R34, R3, 0x1, P3 ;  /* 0x0000000322557211 */ /* 0x000fe400018f0eff */
[----:B------:R-:W-:Y:S01]  /*6970*/  LEA R80, P3, R25, R210, 0x1 ;  /* 0x000000d219507211 */ /* 0x000fe200078608ff */
[----:B------:R-:W-:Y:S01]  /*6980*/  STL.64 [R1+0xb0], R120 ;  /* 0x0000b07801007387 */ /* 0x000fe20000100a00 */
[----:B------:R-:W-:-:S02]  /*6990*/  LEA R29, R29, R30, 0x3 ;  /* 0x0000001e1d1d7211 */ /* 0x000fc400078e18ff */
[-C--:B------:R-:W-:Y:S01]  /*69a0*/  LEA.HI.X.SX32 R83, R31, R3.reuse, 0x1, P0 ;  /* 0x000000031f537211 */ /* 0x080fe200000f0eff */
[----:B------:R-:W-:Y:S01]  /*69b0*/  STL.64 [R1+0xa8], R118 ;  /* 0x0000a87601007387 */ /* 0x000fe20000100a00 */
[-C--:B------:R-:W-:Y:S02]  /*69c0*/  LEA R78, P0, R30, R210.reuse, 0x1 ;  /* 0x000000d21e4e7211 */ /* 0x080fe400078008ff */
[-C--:B------:R-:W-:Y:S01]  /*69d0*/  LEA.HI.X.SX32 R81, R25, R3.reuse, 0x1, P3 ;  /* 0x0000000319517211 */ /* 0x080fe200018f0eff */
[----:B--2---:R-:W-:Y:S01]  /*69e0*/  IMAD R25, R32, 0x10, R29 ;  /* 0x0000001020197824 */ /* 0x004fe200078e021d */
[-C--:B------:R-:W-:Y:S01]  /*69f0*/  LEA.HI.X.SX32 R79, R30, R3.reuse, 0x1, P0 ;  /* 0x000000031e4f7211 */ /* 0x080fe200000f0eff */
[----:B------:R-:W-:Y:S01]  /*6a00*/  STL.64 [R1+0xa0], R116 ;  /* 0x0000a07401007387 */ /* 0x000fe20000100a00 */
[-C--:B------:R-:W-:Y:S01]  /*6a10*/  LEA R250, P0, R21, R210.reuse, 0x1 ;  /* 0x000000d215fa7211 */ /* 0x080fe200078008ff */
[----:B-1----:R-:W-:Y:S01]  /*6a20*/  IMAD R20, R20, 0x8, R25 ;  /* 0x0000000814147824 */ /* 0x002fe200078e0219 */
[-C--:B------:R-:W-:Y:S01]  /*6a30*/  LEA R76, P3, R29, R210.reuse, 0x1 ;  /* 0x000000d21d4c7211 */ /* 0x080fe200078608ff */
[----:B------:R-:W-:Y:S01]  /*6a40*/  STL.64 [R1+0x98], R114 ;  /* 0x0000987201007387 */ /* 0x000fe20000100a00 */
[-C--:B------:R-:W-:Y:S01]  /*6a50*/  LEA.HI.X.SX32 R251, R21, R3.reuse, 0x1, P0 ;  /* 0x0000000315fb7211 */ /* 0x080fe200000f0eff */
[----:B------:R-:W-:Y:S01]  /*6a60*/  IMAD R21, R27, 0x8, R20 ;  /* 0x000000081b157824 */ /* 0x000fe200078e0214 */
[-C--:B------:R-:W-:Y:S01]  /*6a70*/  LEA.HI.X.SX32 R77, R29, R3.reuse, 0x1, P3 ;  /* 0x000000031d4d7211 */ /* 0x080fe200018f0eff */
[----:B------:R-:W-:Y:S01]  /*6a80*/  STL.64 [R1+0x90], R112 ;  /* 0x0000907001007387 */ /* 0x000fe20000100a00 */
[-C--:B------:R-:W-:Y:S01]  /*6a90*/  LEA R248, P3, R25, R210.reuse, 0x1 ;  /* 0x000000d219f87211 */ /* 0x080fe200078608ff */
[----:B0-----:R-:W-:Y:S01]  /*6aa0*/  IMAD R9, R9, 0x10, R21 ;  /* 0x0000001009097824 */ /* 0x001fe200078e0215 */
[-C--:B------:R-:W-:Y:S01]  /*6ab0*/  LEA R246, P0, R20, R210.reuse, 0x1 ;  /* 0x000000d214f67211 */ /* 0x080fe200078008ff */
[----:B------:R-:W-:Y:S01]  /*6ac0*/  STL.64 [R1+0x88], R110 ;  /* 0x0000886e01007387 */ /* 0x000fe20000100a00 */
[-C--:B------:R-:W-:Y:S01]  /*6ad0*/  LEA.HI.X.SX32 R249, R25, R3.reuse, 0x1, P3 ;  /* 0x0000000319f97211 */ /* 0x080fe200018f0eff */
[----:B------:R-:W-:Y:S01]  /*6ae0*/  IMAD R11, R11, 0x8, R9 ;  /* 0x000000080b0b7824 */ /* 0x000fe200078e0209 */
[CC--:B------:R-:W-:Y:S01]  /*6af0*/  LEA R242, P3, R18.reuse, R210.reuse, 0x1 ;  /* 0x000000d212f27211 */ /* 0x0c0fe200078608ff */
[----:B------:R-:W0:Y:S01]  /*6b00*/  LDC R25, c[0x0][0x3d8] ;  /* 0x0000f600ff197b82 */ /* 0x000e220000000800 */
[----:B------:R-:W-:Y:S01]  /*6b10*/  LOP3.LUT R19, R75, 0xff, RZ, 0xc0, !PT ;  /* 0x000000ff4b137812 */ /* 0x000fe200078ec0ff */
[----:B------:R-:W-:Y:S01]  /*6b20*/  STL.64 [R1+0x80], R108 ;  /* 0x0000806c01007387 */ /* 0x000fe20000100a00 */
[-C--:B------:R-:W-:Y:S01]  /*6b30*/  LEA.HI.X.SX32 R243, R18, R3.reuse, 0x1, P3 ;  /* 0x0000000312f37211 */ /* 0x080fe200018f0eff */
[----:B------:R-:W-:Y:S01]  /*6b40*/  IMAD R18, R22, 0x8, R11 ;  /* 0x0000000816127824 */ /* 0x000fe200078e020b */
[-C--:B------:R-:W-:Y:S01]  /*6b50*/  LEA.HI.X.SX32 R247, R20, R3.reuse, 0x1, P0 ;  /* 0x0000000314f77211 */ /* 0x080fe200000f0eff */
[----:B------:R-:W-:Y:S01]  /*6b60*/  STL.64 [R1+0x78], R106 ;  /* 0x0000786a01007387 */ /* 0x000fe20000100a00 */
[C---:B------:R-:W-:Y:S01]  /*6b70*/  LEA R238, P3, R11.reuse, R210, 0x1 ;  /* 0x000000d20bee7211 */ /* 0x040fe200078608ff */
[----:B------:R-:W1:Y:S01]  /*6b80*/  LDC R22, c[0x0][0x3d8] ;  /* 0x0000f600ff167b82 */ /* 0x000e620000000800 */
[----:B------:R-:W-:Y:S01]  /*6b90*/  SHF.R.U32.HI R20, RZ, 0x5, R19 ;  /* 0x00000005ff147819 */ /* 0x000fe20000011613 */
[----:B------:R-:W-:Y:S01]  /*6ba0*/  STL.64 [R1+0x70], R104 ;  /* 0x0000706801007387 */ /* 0x000fe20000100a00 */
[----:B------:R-:W-:-:S02]  /*6bb0*/  LEA.HI.X.SX32 R239, R11, R3, 0x1, P3 ;  /* 0x000000030bef7211 */ /* 0x000fc400018f0eff */
[----:B------:R-:W-:Y:S01]  /*6bc0*/  LOP3.LUT R11, R144, 0x4, R20, 0xf8, !PT ;  /* 0x00000004900b7812 */ /* 0x000fe200078ef814 */
[----:B------:R-:W-:Y:S01]  /*6bd0*/  STL.64 [R1+0x68], R102 ;  /* 0x0000686601007387 */ /* 0x000fe20000100a00 */
[-C--:B------:R-:W-:Y:S01]  /*6be0*/  LEA R244, P0, R21, R210.reuse, 0x1 ;  /* 0x000000d215f47211 */ /* 0x080fe200078008ff */
[----:B------:R-:W2:Y:S01]  /*6bf0*/  LDC R20, c[0x0][0x3d8] ;  /* 0x0000f600ff147b82 */ /* 0x000ea20000000800 */
[----:B------:R-:W-:Y:S01]  /*6c00*/  ISETP.GE.U32.AND P3, PT, R19, 0x80, PT ;  /* 0x000000801300780c */ /* 0x000fe20003f66070 */
[----:B------:R3:W-:Y:S01]  /*6c10*/  @!P2 STS [R11+UR4+0x10000], R13 ;  /* 0x0100000d0b00a988 */ /* 0x0007e20008000804 */
[----:B------:R-:W-:Y:S02]  /*6c20*/  LEA.HI.X.SX32 R245, R21, R3, 0x1, P0 ;  /* 0x0000000315f57211 */ /* 0x000fe400000f0eff */
[----:B------:R-:W-:-:S03]  /*6c30*/  LEA R240, P0, R9, R210, 0x1 ;  /* 0x000000d209f07211 */ /* 0x000fc600078008ff */
[----:B------:R-:W-:Y:S01]  /*6c40*/  BAR.SYNC.DEFER_BLOCKING 0x0 ;  /* 0x0000000000007b1d */ /* 0x000fe20000010000 */
[----:B------:R-:W-:Y:S02]  /*6c50*/  PRMT R27, RZ, 0x7610, R27 ;  /* 0x00007610ff1b7816 */ /* 0x000fe4000000001b */
[----:B------:R-:W-:Y:S02]  /*6c60*/  LEA.HI.X.SX32 R241, R9, R3, 0x1, P0 ;  /* 0x0000000309f17211 */ /* 0x000fe400000f0eff */
[----:B------:R-:W-:-:S03]  /*6c70*/  LEA R236, P0, R18, R210, 0x1 ;  /* 0x000000d212ec7211 */ /* 0x000fc600078008ff */
[----:B------:R-:W0:Y:S01]  /*6c80*/  LDC R21, c[0x0][0x3d8] ;  /* 0x0000f600ff157b82 */ /* 0x000e220000000800 */
[----:B----4-:R-:W-:Y:S01]  /*6c90*/  LEA R9, R23, R18, 0x4 ;  /* 0x0000001217097211 */ /* 0x010fe200078e20ff */
[----:B------:R-:W-:Y:S01]  /*6ca0*/  STL.64 [R1+0x60], R100 ;  /* 0x0000606401007387 */ /* 0x000fe20000100a00 */
[-C--:B------:R-:W-:Y:S02]  /*6cb0*/  LEA.HI.X.SX32 R237, R18, R3.reuse, 0x1, P0 ;  /* 0x0000000312ed7211 */ /* 0x080fe400000f0eff */
[-C--:B------:R-:W-:Y:S01]  /*6cc0*/  LEA R234, P0, R17, R210.reuse, 0x1 ;  /* 0x000000d211ea7211 */ /* 0x080fe200078008ff */
[----:B------:R-:W-:Y:S01]  /*6cd0*/  STL.64 [R1+0x58], R98 ;  /* 0x0000586201007387 */ /* 0x000fe20000100a00 */
[----:B---3--:R-:W-:Y:S01]  /*6ce0*/  LEA R13, R19, UR4, 0x2 ;  /* 0x00000004130d7c11 */ /* 0x008fe2000f8e10ff */
[----:B------:R-:W3:Y:S01]  /*6cf0*/  LDC R18, c[0x0][0x3d8] ;  /* 0x0000f600ff127b82 */ /* 0x000ee20000000800 */
[----:B------:R-:W-:Y:S01]  /*6d00*/  LEA.HI.X.SX32 R235, R17, R3, 0x1, P0 ;  /* 0x0000000311eb7211 */ /* 0x000fe200000f0eff */
[----:B-----5:R-:W-:Y:S01]  /*6d10*/  IMAD R17, R24, 0x8, R9 ;  /* 0x0000000818117824 */ /* 0x020fe200078e0209 */
[----:B------:R-:W-:Y:S01]  /*6d20*/  LEA R232, P0, R9, R210, 0x1 ;  /* 0x000000d209e87211 */ /* 0x000fe200078008ff */
[----:B------:R-:W-:Y:S01]  /*6d30*/  STL.64 [R1+0x50], R96 ;  /* 0x0000506001007387 */ /* 0x000fe20000100a00 */
[----:B------:R-:W-:-:S02]  /*6d40*/  PRMT R29, RZ, 0x7610, R29 ;  /* 0x00007610ff1d7816 */ /* 0x000fc4000000001d */
[-C--:B------:R-:W-:Y:S01]  /*6d50*/  LEA.HI.X.SX32 R233, R9, R3.reuse, 0x1, P0 ;  /* 0x0000000309e97211 */ /* 0x080fe200000f0eff */
[----:B------:R-:W-:Y:S01]  /*6d60*/  IMAD R9, R26, 0x8, R17 ;  /* 0x000000081a097824 */ /* 0x000fe200078e0211 */
[CC--:B------:R-:W-:Y:S01]  /*6d70*/  LEA R230, P0, R17.reuse, R210.reuse, 0x1 ;  /* 0x000000d211e67211 */ /* 0x0c0fe200078008ff */
[----:B------:R-:W4:Y:S01]  /*6d80*/  @!P3 LDS R2, [R13+0x10000] ;  /* 0x010000000d02b984 */ /* 0x000f220000000800 */
[----:B------:R-:W5:Y:S01]  /*6d90*/  LDC R23, c[0x0][0x3d8] ;  /* 0x0000f600ff177b82 */ /* 0x000f620000000800 */
[----:B------:R-:W-:Y:S02]  /*6da0*/  PRMT R26, RZ, 0x7610, R26 ;  /* 0x00007610ff1a7816 */ /* 0x000fe4000000001a */
[-C--:B------:R-:W-:Y:S01]  /*6db0*/  LEA.HI.X.SX32 R231, R17, R3.reuse, 0x1, P0 ;  /* 0x0000000311e77211 */ /* 0x080fe200000f0eff */
[----:B------:R-:W-:Y:S01]  /*6dc0*/  STL.64 [R1+0x48], R94 ;  /* 0x0000485e01007387 */ /* 0x000fe20000100a00 */
[CC--:B------:R-:W-:Y:S02]  /*6dd0*/  LEA R228, P0, R9.reuse, R210.reuse, 0x1 ;  /* 0x000000d209e47211 */ /* 0x0c0fe400078008ff */
[----:B------:R-:W-:Y:S01]  /*6de0*/  PRMT R30, RZ, 0x7610, R30 ;  /* 0x00007610ff1e7816 */ /* 0x000fe2000000001e */
[----:B------:R-:W1:Y:S01]  /*6df0*/  LDC R24, c[0x0][0x3d8] ;  /* 0x0000f600ff187b82 */ /* 0x000e620000000800 */
[-C--:B------:R-:W-:Y:S01]  /*6e00*/  LEA.HI.X.SX32 R229, R9, R3.reuse, 0x1, P0 ;  /* 0x0000000309e57211 */ /* 0x080fe200000f0eff */
[----:B------:R-:W-:Y:S01]  /*6e10*/  IMAD R9, R28, 0x10, R9 ;  /* 0x000000101c097824 */ /* 0x000fe200078e0209 */
[-C--:B------:R-:W-:Y:S01]  /*6e20*/  LEA R226, P0, R10, R210.reuse, 0x1 ;  /* 0x000000d20ae27211 */ /* 0x080fe200078008ff */
[----:B------:R-:W-:Y:S01]  /*6e30*/  STL.64 [R1+0x40], R92 ;  /* 0x0000405c01007387 */ /* 0x000fe20000100a00 */
[----:B------:R-:W-:Y:S01]  /*6e40*/  PRMT R28, RZ, 0x7610, R28 ;  /* 0x00007610ff1c7816 */ /* 0x000fe2000000001c */
[----:B---3--:R-:W-:Y:S01]  /*6e50*/  IMAD R17, R18, 0x8, R9 ;  /* 0x0000000812117824 */ /* 0x008fe200078e0209 */
[----:B------:R-:W-:Y:S01]  /*6e60*/  LEA.HI.X.SX32 R227, R10, R3, 0x1, P0 ;  /* 0x000000030ae37211 */ /* 0x000fe200000f0eff */
[----:B------:R-:W-:Y:S01]  /*6e70*/  VIADD R10, R133, 0x1d8 ;  /* 0x000001d8850a7836 */ /* 0x000fe20000000000 */
[CC--:B------:R-:W-:Y:S01]  /*6e80*/  LEA R224, P0, R9.reuse, R210.reuse, 0x1 ;  /* 0x000000d209e07211 */ /* 0x0c0fe200078008ff */
[----:B------:R-:W-:Y:S01]  /*6e90*/  STL.64 [R1+0x38], R90 ;  /* 0x0000385a01007387 */ /* 0x000fe20000100a00 */
[----:B------:R-:W-:Y:S01]  /*6ea0*/  PRMT R31, RZ, 0x7610, R31 ;  /* 0x00007610ff1f7816 */ /* 0x000fe2000000001f */
[----:B0-----:R-:W-:Y:S01]  /*6eb0*/  IMAD R10, R10, R21, RZ ;  /* 0x000000150a0a7224 */ /* 0x001fe200078e02ff */
[----:B------:R-:W-:Y:S01]  /*6ec0*/  LEA.HI.X.SX32 R225, R9, R3, 0x1, P0 ;  /* 0x0000000309e17211 */ /* 0x000fe200000f0eff */
[----:B--2---:R-:W-:Y:S01]  /*6ed0*/  IMAD R9, R20, 0x8, R17 ;  /* 0x0000000814097824 */ /* 0x004fe200078e0211 */
[----:B------:R-:W-:Y:S01]  /*6ee0*/  LEA R222, P0, R17, R210, 0x1 ;  /* 0x000000d211de7211 */ /* 0x000fe200078008ff */
[----:B------:R-:W-:Y:S01]  /*6ef0*/  STL.64 [R1+0x30], R88 ;  /* 0x0000305801007387 */ /* 0x000fe20000100a00 */
[----:B------:R-:W-:-:S02]  /*6f00*/  PRMT R20, RZ, 0x7610, R20 ;  /* 0x00007610ff147816 */ /* 0x000fc40000000014 */
[-C--:B------:R-:W-:Y:S01]  /*6f10*/  LEA.HI.X.SX32 R223, R17, R3.reuse, 0x1, P0 ;  /* 0x0000000311df7211 */ /* 0x080fe200000f0eff */
[----:B------:R-:W-:Y:S01]  /*6f20*/  STL.64 [R1+0x28], R86 ;  /* 0x0000285601007387 */ /* 0x000fe20000100a00 */
[CC--:B------:R-:W-:Y:S02]  /*6f30*/  LEA R220, P0, R9.reuse, R210.reuse, 0x1 ;  /* 0x000000d209dc7211 */ /* 0x0c0fe400078008ff */
[----:B------:R-:W-:Y:S01]  /*6f40*/  PRMT R21, RZ, 0x7610, R21 ;  /* 0x00007610ff157816 */ /* 0x000fe20000000015 */
[----:B------:R-:W-:Y:S01]  /*6f50*/  STL.64 [R1+0x20], R84 ;  /* 0x0000205401007387 */ /* 0x000fe20000100a00 */
[----:B------:R-:W-:Y:S01]  /*6f60*/  LEA.HI.X.SX32 R221, R9, R3, 0x1, P0 ;  /* 0x0000000309dd7211 */ /* 0x000fe200000f0eff */
[----:B-1----:R-:W-:Y:S01]  /*6f70*/  IMAD R9, R22, 0x10, R9 ;  /* 0x0000001016097824 */ /* 0x002fe200078e0209 */
[----:B------:R-:W-:Y:S01]  /*6f80*/  LEA R218, P0, R10, R210, 0x1 ;  /* 0x000000d20ada7211 */ /* 0x000fe200078008ff */
[----:B------:R-:W-:Y:S01]  /*6f90*/  STL.64 [R1+0x18], R82 ;  /* 0x0000185201007387 */ /* 0x000fe20000100a00 */
[----:B------:R-:W-:-:S02]  /*6fa0*/  PRMT R22, RZ, 0x7610, R22 ;  /* 0x00007610ff167816 */ /* 0x000fc40000000016 */
[----:B------:R-:W-:Y:S01]  /*6fb0*/  LEA.HI.X.SX32 R219, R10, R3, 0x1, P0 ;  /* 0x000000030adb7211 */ /* 0x000fe200000f0eff */
[----:B------:R-:W-:Y:S01]  /*6fc0*/  VIADD R10, R133, 0x1f8 ;  /* 0x000001f8850a7836 */ /* 0x000fe20000000000 */
[-C--:B------:R-:W-:Y:S01]  /*6fd0*/  LEA R216, P0, R9, R210.reuse, 0x1 ;  /* 0x000000d209d87211 */ /* 0x080fe200078008ff */
[----:B------:R-:W-:Y:S01]  /*6fe0*/  STL.64 [R1+0x10], R80 ;  /* 0x0000105001007387 */ /* 0x000fe20000100a00 */
[----:B-----5:R-:W-:Y:S02]  /*6ff0*/  LEA R18, R23, R9, 0x3 ;  /* 0x0000000917127211 */ /* 0x020fe400078e18ff */
[----:B------:R-:W-:Y:S01]  /*7000*/  LEA.HI.X.SX32 R217, R9, R3, 0x1, P0 ;  /* 0x0000000309d97211 */ /* 0x000fe200000f0eff */
[----:B------:R-:W-:Y:S01]  /*7010*/  IMAD R9, R10, R25, RZ ;  /* 0x000000190a097224 */ /* 0x000fe200078e02ff */
[----:B------:R-:W-:Y:S01]  /*7020*/  LEA R214, P0, R18, R210, 0x1 ;  /* 0x000000d212d67211 */ /* 0x000fe200078008ff */
[----:B------:R-:W-:Y:S01]  /*7030*/  IMAD R17, R24, 0x8, R18 ;  /* 0x0000000818117824 */ /* 0x000fe200078e0212 */
[----:B----4-:R-:W0:Y:S01]  /*7040*/  SHFL.BFLY PT, R10, R2, 0x1, 0x1f ;  /* 0x0c201f00020a7f89 */ /* 0x010e2200000e0000 */
[----:B------:R-:W-:-:S02]  /*7050*/  PRMT R23, RZ, 0x7610, R23 ;  /* 0x00007610ff177816 */ /* 0x000fc40000000017 */
[-C--:B------:R-:W-:Y:S01]  /*7060*/  LEA.HI.X.SX32 R215, R18, R3.reuse, 0x1, P0 ;  /* 0x0000000312d77211 */ /* 0x080fe200000f0eff */
[----:B------:R-:W-:Y:S01]  /*7070*/  STL.64 [R1+0x8], R78 ;  /* 0x0000084e01007387 */ /* 0x000fe20000100a00 */
[CC--:B------:R-:W-:Y:S02]  /*7080*/  LEA R212, P0, R17.reuse, R210.reuse, 0x1 ;  /* 0x000000d211d47211 */ /* 0x0c0fe400078008ff */
[----:B------:R-:W-:Y:S01]  /*7090*/  PRMT R18, RZ, 0x7610, R18 ;  /* 0x00007610ff127816 */ /* 0x000fe20000000012 */
[----:B------:R-:W-:Y:S01]  /*70a0*/  STL.64 [R1], R76 ;  /* 0x0000004c01007387 */ /* 0x000fe20000100a00 */
[----:B------:R-:W-:Y:S02]  /*70b0*/  LEA.HI.X.SX32 R213, R17, R3, 0x1, P0 ;  /* 0x0000000311d57211 */ /* 0x000fe400000f0eff */
[----:B------:R-:W-:Y:S02]  /*70c0*/  LEA R210, P0, R9, R210, 0x1 ;  /* 0x000000d209d27211 */ /* 0x000fe400078008ff */
[----:B------:R-:W-:-:S02]  /*70d0*/  PRMT R17, RZ, 0x7610, R17 ;  /* 0x00007610ff117816 */ /* 0x000fc40000000011 */
[----:B------:R-:W-:Y:S02]  /*70e0*/  LEA.HI.X.SX32 R211, R9, R3, 0x1, P0 ;  /* 0x0000000309d37211 */ /* 0x000fe400000f0eff */
[----:B------:R-:W-:Y:S02]  /*70f0*/  LOP3.LUT P0, RZ, R75, 0x1, RZ, 0xc0, !PT ;  /* 0x000000014bff7812 */ /* 0x000fe4000780c0ff */
[----:B------:R-:W-:Y:S02]  /*7100*/  PRMT R24, RZ, 0x7610, R24 ;  /* 0x00007610ff187816 */ /* 0x000fe40000000018 */
[----:B------:R-:W-:Y:S02]  /*7110*/  ISETP.LT.U32.AND P0, PT, R19, 0x80, !P0 ;  /* 0x000000801300780c */ /* 0x000fe40004701070 */
[----:B------:R-:W-:Y:S02]  /*7120*/  PRMT R19, RZ, 0x7610, R19 ;  /* 0x00007610ff137816 */ /* 0x000fe40000000013 */
[----:B0-----:R-:W-:-:S02]  /*7130*/  FMNMX R10, R2, R10, !PT ;  /* 0x0000000a020a7209 */ /* 0x001fc40007800000 */
[----:B------:R-:W-:Y:S02]  /*7140*/  PRMT R25, RZ, 0x7610, R25 ;  /* 0x00007610ff197816 */ /* 0x000fe40000000019 */
[----:B------:R-:W-:Y:S02]  /*7150*/  PRMT R32, RZ, 0x7610, R32 ;  /* 0x00007610ff207816 */ /* 0x000fe40000000020 */
[----:B------:R-:W-:Y:S02]  /*7160*/  PRMT R33, RZ, 0x7610, R33 ;  /* 0x00007610ff217816 */ /* 0x000fe40000000021 */
[----:B------:R-:W-:Y:S01]  /*7170*/  PRMT R34, RZ, 0x7610, R34 ;  /* 0x00007610ff227816 */ /* 0x000fe20000000022 */
[----:B------:R-:W-:Y:S01]  /*7180*/  @P0 STS [R13+0x10000], R10 ;  /* 0x0100000a0d000388 */ /* 0x000fe20000000800 */
[----:B------:R-:W-:Y:S02]  /*7190*/  PRMT R35, RZ, 0x7610, R35 ;  /* 0x00007610ff237816 */ /* 0x000fe40000000023 */
[----:B------:R-:W-:Y:S01]  /*71a0*/  PRMT R36, RZ, 0x7610, R36 ;  /* 0x00007610ff247816 */ /* 0x000fe20000000024 */
[----:B------:R-:W-:Y:S01]  /*71b0*/  BAR.SYNC.DEFER_BLOCKING 0x0 ;  /* 0x0000000000007b1d */ /* 0x000fe20000010000 */
        /* <DEDUP_REMOVED lines=11> */
[----:B------:R-:W-:Y:S01]  /*7270*/  PRMT R50, RZ, 0x7610, R50 ;  /* 0x00007610ff327816 */ /* 0x000fe20000000032 */
[----:B------:R-:W0:Y:S01]  /*7280*/  LDS R2, [R144+UR4+0x10000] ;  /* 0x0100000490027984 */ /* 0x000e220008000800 */
[----:B------:R-:W-:Y:S01]  /*7290*/  BAR.SYNC.DEFER_BLOCKING 0x0 ;  /* 0x0000000000007b1d */ /* 0x000fe20000010000 */
[----:B0-----:R-:W-:-:S05]  /*72a0*/  FMNMX R2, R2, -INF , !PT ;  /* 0xff80000002027809 */ /* 0x001fca0007800000 */
[--C-:B------:R-:W-:Y:S01]  /*72b0*/  FADD R10, R4, -R2.reuse ;  /* 0x80000002040a7221 */ /* 0x100fe20000000000 */
[--C-:B------:R-:W-:Y:S01]  /*72c0*/  FADD R5, R5, -R2.reuse ;  /* 0x8000000205057221 */ /* 0x100fe20000000000 */
[--C-:B------:R-:W-:Y:S01]  /*72d0*/  FADD R15, R15, -R2.reuse ;  /* 0x800000020f0f7221 */ /* 0x100fe20000000000 */
[--C-:B------:R-:W-:Y:S01]  /*72e0*/  FADD R6, R6, -R2.reuse ;  /* 0x8000000206067221 */ /* 0x100fe20000000000 */
[----:B------:R-:W-:Y:S01]  /*72f0*/  FMUL R10, R10, 1.4426950216293334961 ;  /* 0x3fb8aa3b0a0a7820 */ /* 0x000fe20000400000 */
[----:B------:R-:W-:Y:S01]  /*7300*/  FMUL R4, R5, 1.4426950216293334961 ;  /* 0x3fb8aa3b05047820 */ /* 0x000fe20000400000 */
[----:B------:R-:W-:Y:S01]  /*7310*/  FMUL R9, R15, 1.4426950216293334961 ;  /* 0x3fb8aa3b0f097820 */ /* 0x000fe20000400000 */
[----:B------:R-:W-:Y:S01]  /*7320*/  FMUL R5, R6, 1.4426950216293334961 ;  /* 0x3fb8aa3b06057820 */ /* 0x000fe20000400000 */
[--C-:B------:R-:W-:Y:S01]  /*7330*/  FADD R8, R8, -R2.reuse ;  /* 0x8000000208087221 */ /* 0x100fe20000000000 */
[--C-:B------:R-:W-:Y:S01]  /*7340*/  FADD R7, R7, -R2.reuse ;  /* 0x8000000207077221 */ /* 0x100fe20000000000 */
[----:B------:R-:W-:Y:S01]  /*7350*/  MUFU.EX2 R10, R10 ;  /* 0x0000000a000a7308 */ /* 0x000fe20000000800 */
[--C-:B------:R-:W-:Y:S01]  /*7360*/  FADD R16, R16, -R2.reuse ;  /* 0x8000000210107221 */ /* 0x100fe20000000000 */
[----:B------:R-:W-:Y:S01]  /*7370*/  FMUL R8, R8, 1.4426950216293334961 ;  /* 0x3fb8aa3b08087820 */ /* 0x000fe20000400000 */
[----:B------:R-:W-:Y:S01]  /*7380*/  FMUL R6, R7, 1.4426950216293334961 ;  /* 0x3fb8aa3b07067820 */ /* 0x000fe20000400000 */
[----:B------:R-:W-:Y:S01]  /*7390*/  FADD R7, R14, -R2 ;  /* 0x800000020e077221 */ /* 0x000fe20000000000 */
[----:B------:R-:W-:Y:S01]  /*73a0*/  FMUL R3, R16, 1.4426950216293334961 ;  /* 0x3fb8aa3b10037820 */ /* 0x000fe20000400000 */
[----:B------:R-:W-:-:S02]  /*73b0*/  PRMT R16, RZ, 0x7610, R16 ;  /* 0x00007610ff107816 */ /* 0x000fc40000000010 */
[----:B------:R-:W0:Y:S01]  /*73c0*/  MUFU.EX2 R4, R4 ;  /* 0x0000000400047308 */ /* 0x000e220000000800 */
[----:B------:R-:W-:-:S07]  /*73d0*/  FMUL R7, R7, 1.4426950216293334961 ;  /* 0x3fb8aa3b07077820 */ /* 0x000fce0000400000 */
[----:B------:R-:W1:Y:S08]  /*73e0*/  MUFU.EX2 R9, R9 ;  /* 0x0000000900097308 */ /* 0x000e700000000800 */
[----:B------:R-:W2:Y:S01]  /*73f0*/  MUFU.EX2 R5, R5 ;  /* 0x0000000500057308 */ /* 0x000ea20000000800 */
[----:B0-----:R-:W-:-:S07]  /*7400*/  FADD R14, R10, R4 ;  /* 0x000000040a0e7221 */ /* 0x001fce0000000000 */
[----:B------:R-:W0:Y:S01]  /*7410*/  MUFU.EX2 R8, R8 ;  /* 0x0000000800087308 */ /* 0x000e220000000800 */
[----:B-1----:R-:W-:-:S07]  /*7420*/  FADD R14, R9, R14 ;  /* 0x0000000e090e7221 */ /* 0x002fce0000000000 */
[----:B------:R-:W1:Y:S01]  /*7430*/  MUFU.EX2 R6, R6 ;  /* 0x0000000600067308 */ /* 0x000e620000000800 */
[----:B--2---:R-:W-:-:S07]  /*7440*/  FADD R14, R5, R14 ;  /* 0x0000000e050e7221 */ /* 0x004fce0000000000 */
[----:B------:R-:W2:Y:S01]  /*7450*/  MUFU.EX2 R3, R3 ;  /* 0x0000000300037308 */ /* 0x000ea20000000800 */
[----:B0-----:R-:W-:-:S07]  /*7460*/  FADD R14, R8, R14 ;  /* 0x0000000e080e7221 */ /* 0x001fce0000000000 */
[----:B------:R-:W0:Y:S01]  /*7470*/  MUFU.EX2 R7, R7 ;  /* 0x0000000700077308 */ /* 0x000e220000000800 */
[----:B-1----:R-:W-:-:S04]  /*7480*/  FADD R14, R6, R14 ;  /* 0x0000000e060e7221 */ /* 0x002fc80000000000 */
[----:B--2---:R-:W-:-:S04]  /*7490*/  FADD R14, R3, R14 ;  /* 0x0000000e030e7221 */ /* 0x004fc80000000000 */
[----:B0-----:R-:W-:-:S05]  /*74a0*/  FADD R14, R7, R14 ;  /* 0x0000000e070e7221 */ /* 0x001fca0000000000 */
[----:B------:R-:W0:Y:S02]  /*74b0*/  SHFL.BFLY PT, R15, R14, 0x10, 0x1f ;  /* 0x0e001f000e0f7f89 */ /* 0x000e2400000e0000 */
[----:B0-----:R-:W-:Y:S01]  /*74c0*/  FADD R15, R14, R15 ;  /* 0x0000000f0e0f7221 */ /* 0x001fe20000000000 */
[----:B------:R-:W-:-:S04]  /*74d0*/  PRMT R14, RZ, 0x7610, R14 ;  /* 0x00007610ff0e7816 */ /* 0x000fc8000000000e */
[----:B------:R0:W-:Y:S01]  /*74e0*/  @!P2 STS [R11+UR4+0x10000], R15 ;  /* 0x0100000f0b00a988 */ /* 0x0001e20008000804 */
[----:B------:R-:W-:Y:S01]  /*74f0*/  BAR.SYNC.DEFER_BLOCKING 0x0 ;  /* 0x0000000000007b1d */ /* 0x000fe20000010000 */
[----:B0-----:R-:W-:-:S05]  /*7500*/  PRMT R15, RZ, 0x7610, R15 ;  /* 0x00007610ff0f7816 */ /* 0x001fca000000000f */
[----:B------:R-:W0:Y:S04]  /*7510*/  @!P3 LDS R12, [R13+0x10000] ;  /* 0x010000000d0cb984 */ /* 0x000e280000000800 */
[----:B0-----:R-:W0:Y:S02]  /*7520*/  SHFL.BFLY PT, R11, R12, 0x1, 0x1f ;  /* 0x0c201f000c0b7f89 */ /* 0x001e2400000e0000 */
[----:B0-----:R-:W-:Y:S01]  /*7530*/  FADD R11, R12, R11 ;  /* 0x0000000b0c0b7221 */ /* 0x001fe20000000000 */
[----:B------:R-:W-:-:S04]  /*7540*/  PRMT R12, RZ, 0x7610, R12 ;  /* 0x00007610ff0c7816 */ /* 0x000fc8000000000c */
[----:B------:R0:W-:Y:S01]  /*7550*/  @P0 STS [R13+0x10000], R11 ;  /* 0x0100000b0d000388 */ /* 0x0001e20000000800 */
[----:B------:R-:W-:Y:S01]  /*7560*/  BAR.SYNC.DEFER_BLOCKING 0x0 ;  /* 0x0000000000007b1d */ /* 0x000fe20000010000 */
[----:B0-----:R-:W-:Y:S02]  /*7570*/  PRMT R11, RZ, 0x7610, R11 ;  /* 0x00007610ff0b7816 */ /* 0x001fe4000000000b */
[----:B------:R-:W-:-:S04]  /*7580*/  PRMT R13, RZ, 0x7610, R13 ;  /* 0x00007610ff0d7816 */ /* 0x000fc8000000000d */
[----:B------:R-:W2:Y:S04]  /*7590*/  @P4 LDG.E.U16 R11, desc[UR8][R172.64] ;  /* 0x00000008ac0b4981 */ /* 0x000ea8000c1e1500 */
[----:B------:R-:W3:Y:S04]  /*75a0*/  @P4 LDG.E.U16 R12, desc[UR8][R170.64] ;  /* 0x00000008aa0c4981 */ /* 0x000ee8000c1e1500 */
[----:B------:R-:W4:Y:S04]  /*75b0*/  @P4 LDG.E.U16 R13, desc[UR8][R168.64] ;  /* 0x00000008a80d4981 */ /* 0x000f28000c1e1500 */
[----:B------:R-:W5:Y:S04]  /*75c0*/  @P4 LDG.E.U16 R14, desc[UR8][R166.64] ;  /* 0x00000008a60e4981 */ /* 0x000f68000c1e1500 */
        /* <DEDUP_REMOVED lines=59> */
[----:B------:R-:W5:Y:S01]  /*7980*/  @P4 LDG.E.U16 R74, desc[UR8][R210.64] ;  /* 0x00000008d24a4981 */ /* 0x000f62000c1e1500 */
[----:B------:R-:W-:-:S02]  /*7990*/  R2UR UR11, R0 ;  /* 0x00000000000b72ca */ /* 0x000fc400000e0000 */
[----:B------:R-:W-:Y:S01]  /*79a0*/  F2FP.BF16.F32.PACK_AB R4, R4, R10 ;  /* 0x0000000a0404723e */ /* 0x000fe200000010ff */
[----:B------:R-:W0:Y:S01]  /*79b0*/  LDS R144, [R144+UR4+0x10000] ;  /* 0x0100000490907984 */ /* 0x000e220008000800 */
[----:B------:R-:W-:Y:S02]  /*79c0*/  F2FP.BF16.F32.PACK_AB R5, R5, R9 ;  /* 0x000000090505723e */ /* 0x000fe400000010ff */
[----:B------:R-:W-:Y:S01]  /*79d0*/  F2FP.BF16.F32.PACK_AB R6, R6, R8 ;  /* 0x000000080606723e */ /* 0x000fe200000010ff */
[----:B------:R-:W-:Y:S01]  /*79e0*/  BAR.SYNC.DEFER_BLOCKING 0x0 ;  /* 0x0000000000007b1d */ /* 0x000fe20000010000 */
[----:B------:R-:W-:-:S05]  /*79f0*/  F2FP.BF16.F32.PACK_AB R7, R7, R3 ;  /* 0x000000030707723e */ /* 0x000fca00000010ff */
[----:B------:R-:W-:-:S06]  /*7a00*/  ULEA UR10, UR10, UR11, 0x1 ;  /* 0x0000000b0a0a7291 */ /* 0x000fcc000f8e08ff */
[----:B------:R-:W-:-:S05]  /*7a10*/  IMAD.U32 R75, RZ, RZ, UR10 ;  /* 0x0000000aff4b7e24 */ /* 0x000fca000f8e00ff */
[----:B------:R-:W-:Y:S04]  /*7a20*/  STL [R1+0x164], R75 ;  /* 0x0001644b01007387 */ /* 0x000fe80000100800 */
[----:B--2---:R1:W-:Y:S04]  /*7a30*/  STS.U16 [R132+UR4+0x10000], R11 ;  /* 0x0100000b84007988 */ /* 0x0043e80008000404 */
[----:B---3--:R2:W-:Y:S04]  /*7a40*/  STS.U16 [R132+UR4+0x10200], R12 ;  /* 0x0102000c84007988 */ /* 0x0085e80008000404 */
[----:B----4-:R2:W-:Y:S01]  /*7a50*/  STS.U16 [R132+UR4+0x10400], R13 ;  /* 0x0104000d84007988 */ /* 0x0105e20008000404 */
[----:B-1----:R-:W-:-:S03]  /*7a60*/  FADD R11, -R2, -INF ;  /* 0xff800000020b7421 */ /* 0x002fc60000000100 */
[----:B-----5:R2:W-:Y:S01]  /*7a70*/  STS.U16 [R132+UR4+0x10600], R14 ;  /* 0x0106000e84007988 */ /* 0x0205e20008000404 */
[----:B------:R-:W-:-:S03]  /*7a80*/  FMUL R11, R11, 1.4426950216293334961 ;  /* 0x3fb8aa3b0b0b7820 */ /* 0x000fc60000400000 */
[----:B------:R2:W-:Y:S01]  /*7a90*/  STS.U16 [R132+UR4+0x10800], R15 ;  /* 0x0108000f84007988 */ /* 0x0005e20008000404 */
[----:B------:R2:W1:Y:S03]  /*7aa0*/  MUFU.EX2 R0, R11 ;  /* 0x0000000b00007308 */ /* 0x0004660000000800 */
[----:B------:R2:W-:Y:S04]  /*7ab0*/  STS.U16 [R132+UR4+0x10a00], R16 ;  /* 0x010a001084007988 */ /* 0x0005e80008000404 */
        /* <DEDUP_REMOVED lines=57> */
[----:B------:R2:W-:Y:S01]  /*7e50*/  STS.U16 [R132+UR4+0x17e00], R74 ;  /* 0x017e004a84007988 */ /* 0x0005e20008000404 */
[----:B01----:R-:W-:Y:S05]  /*7e60*/  @!P4 BRA `(.L_x_9) ;  /* 0x00000000000cc947 */ /* 0x003fea0003800000 */
[----:B------:R-:W-:-:S13]  /*7e70*/  R2UR UR10, R75 ;  /* 0x000000004b0a72ca */ /* 0x000fda00000e0000 */
[----:B------:R0:W-:Y:S01]  /*7e80*/  STTM.16dp32bit_t0_t15.x4 tmem[UR10], R4 ;  /* 0x00000004000079ed */ /* 0x0001e2000890000a */
[----:B------:R0:W-:Y:S02]  /*7e90*/  STTM.16dp32bit_t16_t31.x4 tmem[UR10+0x4], R4 ;  /* 0x00000404000079ed */ /* 0x0001e4000892000a */
.L_x_9:
[----:B------:R-:W1:Y:S02]  /*7ea0*/  FENCE.VIEW.ASYNC.T ;  /* 0x00000000000073c6 */ /* 0x000e640000000200 */
[----:B-1----:R-:W-:Y:S01]  /*7eb0*/  BAR.SYNC.DEFER_BLOCKING 0x0 ;  /* 0x0000000000007b1d */ /* 0x002fe20000010000 */
[----:B------:R-:W-:-:S05]  /*7ec0*/  FADD R144, R0, R144 ;  /* 0x0000009000907221 */ /* 0x000fca0000000000 */
[----:B0-2---:R-:W0:Y:S01]  /*7ed0*/  LDTM.x128 R4, tmem[UR6] ;  /* 0x00000006000479ee */ /* 0x005e2200083c0000 */
[----:B------:R-:W-:Y:S01]  /*7ee0*/  NOP ;  /* 0x0000000000007918 */ /* 0x000fe20000000000 */
[----:B------:R-:W-:Y:S05]  /*7ef0*/  @!P4 BRA `(.L_x_10) ;  /* 0x000000080004c947 */ /* 0x000fea0003800000 */
[C---:B0-----:R-:W-:Y:S01]  /*7f00*/  FMUL R4, R0.reuse, R4 ;  /* 0x0000000400047220 */ /* 0x041fe20000400000 */
[C---:B------:R-:W-:Y:S01]  /*7f10*/  FMUL R5, R0.reuse, R5 ;  /* 0x0000000500057220 */ /* 0x040fe20000400000 */
        /* <DEDUP_REMOVED lines=125> */
[----:B------:R-:W-:-:S04]  /*86f0*/  FMUL R131, R0, R131 ;  /* 0x0000008300837220 */ /* 0x000fc80000400000 */
[----:B------:R1:W-:Y:S03]  /*8700*/  STTM.x128 tmem[UR6], R4 ;  /* 0x00000004000079ed */ /* 0x0003e600083c0006 */
.L_x_10:
[----:B01----:R-:W2:Y:S01]  /*8710*/  LDL R6, [R1+0x1a4] ;  /* 0x0001a40001067983 */ /* 0x003ea20000100800 */
[----:B------:R-:W-:Y:S02]  /*8720*/  FSEL R0, R2, -INF , P4 ;  /* 0xff80000002007808 */ /* 0x000fe40002000000 */
[----:B------:R-:W-:Y:S01]  /*8730*/  FSEL R144, R144, 1, P4 ;  /* 0x3f80000090907808 */ /* 0x000fe20002000000 */
[----:B------:R-:W0:Y:S02]  /*8740*/  FENCE.VIEW.ASYNC.T ;  /* 0x00000000000073c6 */ /* 0x000e240000000200 */
[----:B0-----:R-:W-:Y:S06]  /*8750*/  BAR.SYNC.DEFER_BLOCKING 0x0 ;  /* 0x0000000000007b1d */ /* 0x001fec0000010000 */
[----:B------:R0:W-:Y:S06]  /*8760*/  MEMBAR.ALL.CTA ;  /* 0x0000000000007992 */ /* 0x0001ec0000008000 */
[----:B0-----:R-:W0:Y:S02]  /*8770*/  FENCE.VIEW.ASYNC.S ;  /* 0x00000000000073c6 */ /* 0x001e240000000000 */
[----:B0-----:R-:W-:Y:S01]  /*8780*/  BAR.SYNC.DEFER_BLOCKING 0x0 ;  /* 0x0000000000007b1d */ /* 0x001fe20000010000 */
[----:B--2---:R-:W-:-:S05]  /*8790*/  VIADD R12, R6, 0x28000 ;  /* 0x00028000060c7836 */ /* 0x004fca0000000000 */
[----:B------:R-:W-:Y:S05]  /*87a0*/  @!P5 BRA `(.L_x_11) ;  /* 0x0000000000a8d947 */ /* 0x000fea0003800000 */
[----:B------:R-:W-:Y:S01]  /*87b0*/  VIADD R2, R6, 0x10000 ;  /* 0x0001000006027836 */ /* 0x000fe20000000000 */
[----:B------:R-:W-:Y:S01]  /*87c0*/  ELECT P4, URZ, PT ;  /* 0x0000000000ff782f */ /* 0x000fe20003880000 */
[----:B------:R-:W-:Y:S01]  /*87d0*/  BSSY.RECONVERGENT B0, `(.L_x_12) ;  /* 0x0000026000007945 */ /* 0x000fe20003800200 */
[----:B------:R-:W-:Y:S02]  /*87e0*/  UIADD3 UR11, UPT, UPT, UR5, 0x100000, URZ ;  /* 0x00100000050b7890 */ /* 0x000fe4000fffe0ff */
[----:B------:R-:W-:Y:S01]  /*87f0*/  SHF.R.U32.HI R2, RZ, 0x4, R2 ;  /* 0x00000004ff027819 */ /* 0x000fe20000011602 */
[----:B------:R-:W-:Y:S02]  /*8800*/  UIADD3 UR26, UPT, UPT, UR5, 0x100000, URZ ;  /* 0x00100000051a7890 */ /* 0x000fe4000fffe0ff */
[----:B------:R-:W-:Y:S01]  /*8810*/  UIADD3 UR27, UPT, UPT, UR5, 0x128, URZ ;  /* 0x00000128051b7890 */ /* 0x000fe2000fffe0ff */
[----:B------:R-:W-:Y:S01]  /*8820*/  SGXT.U32 R2, R2, 0xe ;  /* 0x0000000e0202781a */ /* 0x000fe20000000000 */
[----:B------:R-:W-:Y:S01]  /*8830*/  UMOV UR20, 0x0 ;  /* 0x0000000000147882 */ /* 0x000fe20000000000 */
[----:B------:R-:W-:Y:S01]  /*8840*/  UMOV UR21, 0x4400490 ;  /* 0x0440049000157882 */ /* 0x000fe20000000000 */
[----:B------:R-:W-:Y:S01]  /*8850*/  UMOV UR22, 0x0 ;  /* 0x0000000000167882 */ /* 0x000fe20000000000 */
[C---:B------:R-:W-:Y:S01]  /*8860*/  R2UR UR10, R2.reuse ;  /* 0x00000000020a72ca */ /* 0x040fe200000e0000 */
[----:B------:R-:W-:Y:S01]  /*8870*/  @P4 IMAD.MOV.U32 R3, RZ, RZ, -0x7fffbfe0 ;  /* 0x80004020ff034424 */ /* 0x000fe200078e00ff */
[----:B------:R-:W-:Y:S01]  /*8880*/  IADD3 R2, P5, PT, R2, 0x2, RZ ;  /* 0x0000000202027810 */ /* 0x000fe20007fbe0ff */
[----:B------:R-:W-:Y:S01]  /*8890*/  UMOV UR23, 0x4400490 ;  /* 0x0440049000177882 */ /* 0x000fe20000000000 */
[----:B------:R-:W-:Y:S01]  /*88a0*/  UMOV UR24, 0x0 ;  /* 0x0000000000187882 */ /* 0x000fe20000000000 */
[----:B------:R-:W-:Y:S01]  /*88b0*/  UMOV UR25, 0x4400490 ;  /* 0x0440049000197882 */ /* 0x000fe20000000000 */
[----:B------:R-:W-:Y:S01]  /*88c0*/  R2UR UR18, R2 ;  /* 0x00000000021272ca */ /* 0x000fe200000e0000 */
[----:B------:R-:W-:Y:S01]  /*88d0*/  UMOV UR28, 0x0 ;  /* 0x00000000001c7882 */ /* 0x000fe20000000000 */
[----:B------:R-:W-:Y:S01]  /*88e0*/  @P4 R2UR UR17, R3 ;  /* 0x00000000031142ca */ /* 0x000fe200000e0000 */
[----:B------:R-:W-:-:S04]  /*88f0*/  UMOV UR29, 0x4400490 ;  /* 0x04400490001d7882 */ /* 0x000fc80000000000 */
[----:B------:R-:W-:Y:S01]  /*8900*/  MOV R2, UR10 ;  /* 0x0000000a00027c02 */ /* 0x000fe20008000f00 */
[----:B------:R-:W-:-:S03]  /*8910*/  UIADD3 UR10, UPT, UPT, UR5, 0x128, URZ ;  /* 0x00000128050a7890 */ /* 0x000fc6000fffe0ff */
[----:B------:R-:W-:Y:S01]  /*8920*/  @P4 R2UR UR16, R2 ;  /* 0x00000000021042ca */ /* 0x000fe200000e0000 */
[----:B------:R-:W-:-:S05]  /*8930*/  IMAD.MOV.U32 R2, RZ, RZ, RZ ;  /* 0x000000ffff027224 */ /* 0x000fca00078e00ff */
[----:B------:R-:W-:-:S04]  /*8940*/  IADD3.X R2, PT, PT, R2, -0x7fffbfe0, RZ, P5, !PT ;  /* 0x8000402002027810 */ /* 0x000fc80002ffe4ff */
[----:B------:R-:W-:-:S03]  /*8950*/  R2UR UR19, R2 ;  /* 0x00000000021372ca */ /* 0x000fc600000e0000 */
[----:B------:R0:W-:Y:S10]  /*8960*/  UTCHMMA tmem[UR74], gdesc[UR16], tmem[UR5], tmem[UR20], idesc[UR21], UPT ;  /* 0x00ff14104a0079ea */ /* 0x0001f4000b800005 */
[----:B------:R-:W-:-:S02]  /*8970*/  UIADD3.64 UR12, UPT, UPT, UR18, 0x3fe, URZ ;  /* 0x000003fe120c7897 */ /* 0x000fc4000fffe0ff */
[----:B------:R0:W-:Y:S01]  /*8980*/  UTCHMMA tmem[UR10], gdesc[UR18], tmem[UR5], tmem[UR22], idesc[UR23], UPT ;  /* 0x00ff16120a0079ea */ /* 0x0001e2000b800005 */
[----:B------:R-:W-:-:S06]  /*8990*/  UIADD3.64 UR14, UPT, UPT, UR18, 0x400, URZ ;  /* 0x00000400120e7897 */ /* 0x000fcc000fffe0ff */
[----:B------:R0:W-:Y:S03]  /*89a0*/  UTCHMMA tmem[UR74], gdesc[UR12], tmem[UR11], tmem[UR24], idesc[UR25], UPT ;  /* 0x00ff180c4a0079ea */ /* 0x0001e6000b80000b */
[----:B------:R0:W-:Y:S01]  /*89b0*/  UTCHMMA tmem[UR27], gdesc[UR14], tmem[UR26], tmem[UR28], idesc[UR29], UPT ;  /* 0x00ff1c0e1b0079ea */ /* 0x0001e2000b80001a */
[----:B------:R-:W-:Y:S05]  /*89c0*/  @!P4 BRA `(.L_x_13) ;  /* 0x000000000018c947 */ /* 0x000fea0003800000 */
[----:B------:R-:W-:Y:S01]  /*89d0*/  IMAD.MOV.U32 R13, RZ, RZ, RZ ;  /* 0x000000ffff0d7224 */ /* 0x000fe200078e00ff */
[----:B0-----:R-:W-:-:S04]  /*89e0*/  R2UR UR10, R12 ;  /* 0x000000000c0a72ca */ /* 0x001fc800000e0000 */
[----:B------:R-:W-:-:S13]  /*89f0*/  R2UR UR11, R13 ;  /* 0x000000000d0b72ca */ /* 0x000fda00000e0000 */
[----:B------:R-:W-:Y:S02]  /*8a00*/  UMOV UR10, UR10 ;  /* 0x0000000a000a7c82 */ /* 0x000fe40008000000 */
[----:B------:R1:W-:Y:S01]  /*8a10*/  UTCBAR [UR10], URZ ;  /* 0x000000ff0a0073e9 */ /* 0x0003e200080000ff */
[----:B------:R-:W-:Y:S02]  /*8a20*/  NOP ;  /* 0x0000000000007918 */ /* 0x000fe40000000000 */
.L_x_13:
[----:B01----:R-:W-:Y:S05]  /*8a30*/  BSYNC.RECONVERGENT B0 ;  /* 0x0000000000007941 */ /* 0x003fea0003800200 */
.L_x_12:
[----:B------:R-:W-:Y:S05]  /*8a40*/  BRA `(.L_x_14) ;  /* 0x0000000000087947 */ /* 0x000fea0003800000 */
.L_x_11:
[----:B------:R-:W-:-:S13]  /*8a50*/  ISETP.GE.AND P4, PT, R252, RZ, PT ;  /* 0x000000fffc00720c */ /* 0x000fda0003f86270 */
[----:B------:R-:W-:Y:S05]  /*8a60*/  @!P4 BRA `(.L_x_15) ;  /* 0x000000500014c947 */ /* 0x000fea0003800000 */
.L_x_14:
[----:B------:R-:W-:Y:S01]  /*8a70*/  SHF.R.U32.HI R138, RZ, 0x4, R138 ;  /* 0x00000004ff8a7819 */ /* 0x000fe2000001168a */
[----:B------:R-:W-:Y:S02]  /*8a80*/  IMAD.MOV.U32 R3, RZ, RZ, RZ ;  /* 0x000000ffff037224 */ /* 0x000fe400078e00ff */
[----:B------:R-:W-:Y:S01]  /*8a90*/  HFMA2 R141, -RZ, RZ, 0, 0 ;  /* 0x00000000ff8d7431 */ /* 0x000fe200000001ff */
[----:B------:R-:W-:Y:S01]  /*8aa0*/  ISETP.NE.U32.AND P4, PT, R133, RZ, PT ;  /* 0x000000ff8500720c */ /* 0x000fe20003f85070 */
[----:B------:R-:W-:Y:S01]  /*8ab0*/  IMAD.MOV.U32 R13, RZ, RZ, RZ ;  /* 0x000000ffff0d7224 */ /* 0x000fe200078e00ff */
[----:B------:R-:W-:Y:S01]  /*8ac0*/  SGXT.U32 R2, R138, 0xe ;  /* 0x0000000e8a02781a */ /* 0x000fe20000000000 */
[----:B------:R-:W-:Y:S02]  /*8ad0*/  IMAD.MOV.U32 R138, RZ, RZ, -0x20 ;  /* 0xffffffe0ff8a7424 */ /* 0x000fe400078e00ff */
[----:B------:R-:W-:Y:S02]  /*8ae0*/  IMAD.MOV.U32 R139, RZ, RZ, -0x1 ;  /* 0xffffffffff8b7424 */ /* 0x000fe400078e00ff */
[----:B------:R0:W-:Y:S02]  /*8af0*/  STL [R1+0x160], R2 ;  /* 0x0001600201007387 */ /* 0x0001e40000100800 */
[----:B0-----:R-:W-:-:S04]  /*8b00*/  IADD3 R2, P5, PT, R2, 0x2, RZ ;  /* 0x0000000202027810 */ /* 0x001fc80007fbe0ff */
[----:B------:R-:W-:Y:S01]  /*8b10*/  R2UR UR10, R2 ;  /* 0x00000000020a72ca */ /* 0x000fe200000e0000 */
[----:B------:R-:W-:Y:S01]  /*8b20*/  IMAD.U32 R2, RZ, RZ, UR4 ;  /* 0x00000004ff027e24 */ /* 0x000fe2000f8e00ff */
[----:B------:R-:W-:-:S04]  /*8b30*/  IADD3.X R3, PT, PT, R3, 0x40004040, RZ, P5, !PT ;  /* 0x4000404003037810 */ /* 0x000fc80002ffe4ff */
[----:B------:R-:W-:Y:S02]  /*8b40*/  SHF.R.U32.HI R2, RZ, 0x4, R2 ;  /* 0x00000004ff027819 */ /* 0x000fe40000011602 */
[----:B------:R-:W-:Y:S01]  /*8b50*/  R2UR UR11, R3 ;  /* 0x00000000030b72ca */ /* 0x000fe200000e0000 */
[----:B------:R-:W-:Y:S01]  /*8b60*/  IMAD.MOV.U32 R3, RZ, RZ, RZ ;  /* 0x000000ffff037224 */ /* 0x000fe200078e00ff */
[----:B------:R-:W-:-:S04]  /*8b70*/  SGXT.U32 R4, R2, 0xe ;  /* 0x0000000e0204781a */ /* 0x000fc80000000000 */
[----:B------:R-:W-:Y:S01]  /*8b80*/  IADD3 R5, P5, PT, R4, 0x80, RZ ;  /* 0x0000008004057810 */ /* 0x000fe20007fbe0ff */
[----:B------:R0:W-:Y:S03]  /*8b90*/  STL [R1+0x15c], R4 ;  /* 0x00015c0401007387 */ /* 0x0001e60000100800 */
[----:B------:R-:W-:Y:S02]  /*8ba0*/  IADD3.X R3, PT, PT, R3, 0x40004040, RZ, P5, !PT ;  /* 0x4000404003037810 */ /* 0x000fe40002ffe4ff */
[C---:B------:R-:W-:Y:S01]  /*8bb0*/  IADD3 R2, P5, PT, R5.reuse, 0x80, RZ ;  /* 0x0000008005027810 */ /* 0x040fe20007fbe0ff */
[----:B------:R-:W-:Y:S01]  /*8bc0*/  UIADD3.64 UR72, UPT, UPT, UR10, 0x2, URZ ;  /* 0x000000020a487897 */ /* 0x000fe2000fffe0ff */
[----:B------:R-:W-:Y:S02]  /*8bd0*/  R2UR UR70, R5 ;  /* 0x00000000054672ca */ /* 0x000fe400000e0000 */
[----:B------:R-:W-:-:S02]  /*8be0*/  R2UR UR12, R2 ;  /* 0x00000000020c72ca */ /* 0x000fc400000e0000 */
[----:B------:R-:W-:Y:S01]  /*8bf0*/  IADD3.X R2, PT, PT, R3, RZ, RZ, P5, !PT ;  /* 0x000000ff03027210 */ /* 0x000fe20002ffe4ff */
[----:B------:R-:W-:Y:S01]  /*8c00*/  IMAD.U32 R208, RZ, RZ, UR72 ;  /* 0x00000048ffd07e24 */ /* 0x000fe2000f8e00ff */
[C---:B0-----:R-:W-:Y:S01]  /*8c10*/  IADD3 R4, P5, PT, R5.reuse, 0x100, RZ ;  /* 0x0000010005047810 */ /* 0x041fe20007fbe0ff */
[----:B------:R-:W-:Y:S01]  /*8c20*/  IMAD.U32 R209, RZ, RZ, UR73 ;  /* 0x00000049ffd17e24 */ /* 0x000fe2000f8e00ff */
[----:B------:R-:W-:Y:S01]  /*8c30*/  R2UR UR13, R2 ;  /* 0x00000000020d72ca */ /* 0x000fe200000e0000 */
[----:B------:R-:W-:Y:S01]  /*8c40*/  UIADD3.64 UR72, UPT, UPT, UR10, 0xfe, URZ ;  /* 0x000000fe0a487897 */ /* 0x000fe2000fffe0ff */
[----:B------:R-:W-:Y:S01]  /*8c50*/  R2UR UR76, R4 ;  /* 0x00000000044c72ca */ /* 0x000fe200000e0000 */
[--C-:B------:R-:W-:Y:S01]  /*8c60*/  IMAD.X R2, RZ, RZ, R3.reuse, P5 ;  /* 0x000000ffff027224 */ /* 0x100fe200028e0603 */
[----:B------:R-:W-:Y:S02]  /*8c70*/  IADD3 R4, P5, PT, R5, 0x180, RZ ;  /* 0x0000018005047810 */ /* 0x000fe40007fbe0ff */
[----:B------:R-:W-:Y:S01]  /*8c80*/  R2UR UR71, R3 ;  /* 0x00000000034772ca */ /* 0x000fe200000e0000 */
[----:B------:R-:W-:Y:S01]  /*8c90*/  IMAD.U32 R146, RZ, RZ, UR12 ;  /* 0x0000000cff927e24 */ /* 0x000fe2000f8e00ff */
[----:B------:R-:W-:Y:S01]  /*8ca0*/  R2UR UR77, R2 ;  /* 0x00000000024d72ca */ /* 0x000fe200000e0000 */
[--C-:B------:R-:W-:Y:S01]  /*8cb0*/  IMAD.X R2, RZ, RZ, R3.reuse, P5 ;  /* 0x000000ffff027224 */ /* 0x100fe200028e0603 */
[----:B------:R-:W-:Y:S01]  /*8cc0*/  R2UR UR12, R4 ;  /* 0x00000000040c72ca */ /* 0x000fe200000e0000 */
[----:B------:R-:W-:Y:S01]  /*8cd0*/  IMAD.U32 R204, RZ, RZ, UR72 ;  /* 0x00000048ffcc7e24 */ /* 0x000fe2000f8e00ff */
[C---:B------:R-:W-:Y:S01]  /*8ce0*/  IADD3 R4, P5, PT, R5.reuse, 0x200, RZ ;  /* 0x0000020005047810 */ /* 0x040fe20007fbe0ff */
[----:B------:R-:W-:Y:S01]  /*8cf0*/  IMAD.U32 R147, RZ, RZ, UR13 ;  /* 0x0000000dff937e24 */ /* 0x000fe2000f8e00ff */
[----:B------:R-:W-:Y:S01]  /*8d00*/  R2UR UR13, R2 ;  /* 0x00000000020d72ca */ /* 0x000fe200000e0000 */
[----:B------:R-:W-:Y:S01]  /*8d10*/  IMAD.U32 R205, RZ, RZ, UR73 ;  /* 0x00000049ffcd7e24 */ /* 0x000fe2000f8e00ff */
[----:B------:R-:W-:Y:S01]  /*8d20*/  R2UR UR14, R4 ;  /* 0x00000000040e72ca */ /* 0x000fe200000e0000 */
[--C-:B------:R-:W-:Y:S01]  /*8d30*/  IMAD.X R2, RZ, RZ, R3.reuse, P5 ;  /* 0x000000ffff027224 */ /* 0x100fe200028e0603 */
[C---:B------:R-:W-:Y:S01]  /*8d40*/  IADD3 R4, P5, PT, R5.reuse, 0x280, RZ ;  /* 0x0000028005047810 */ /* 0x040fe20007fbe0ff */
[----:B------:R-:W-:Y:S01]  /*8d50*/  IMAD.U32 R149, RZ, RZ, UR71 ;  /* 0x00000047ff957e24 */ /* 0x000fe2000f8e00ff */
[----:B------:R-:W-:Y:S01]  /*8d60*/  MOV R148, UR70 ;  /* 0x0000004600947c02 */ /* 0x000fe20008000f00 */
[----:B------:R-:W-:Y:S01]  /*8d70*/  UIADD3.64 UR70, UPT, UPT, UR10, 0x4, URZ ;  /* 0x000000040a467897 */ /* 0x000fe2000fffe0ff */
[----:B------:R-:W-:Y:S01]  /*8d80*/  R2UR UR15, R2 ;  /* 0x00000000020f72ca */ /* 0x000fe200000e0000 */
[--C-:B------:R-:W-:Y:S01]  /*8d90*/  IMAD.X R2, RZ, RZ, R3.reuse, P5 ;  /* 0x000000ffff027224 */ /* 0x100fe200028e0603 */
[----:B------:R-:W-:Y:S01]  /*8da0*/  R2UR UR16, R4 ;  /* 0x00000000041072ca */ /* 0x000fe200000e0000 */
[----:B------:R-:W-:Y:S01]  /*8db0*/  UIADD3.64 UR72, UPT, UPT, UR10, 0x102, URZ ;  /* 0x000001020a487897 */ /* 0x000fe2000fffe0ff */
[----:B------:R-:W-:Y:S01]  /*8dc0*/  IADD3 R4, P5, PT, R5, 0x300, RZ ;  /* 0x0000030005047810 */ /* 0x000fe20007fbe0ff */
[----:B------:R-:W-:Y:S01]  /*8dd0*/  IMAD.U32 R206, RZ, RZ, UR70 ;  /* 0x00000046ffce7e24 */ /* 0x000fe2000f8e00ff */
[----:B------:R-:W-:Y:S01]  /*8de0*/  R2UR UR17, R2 ;  /* 0x00000000021172ca */ /* 0x000fe200000e0000 */
[----:B------:R-:W-:Y:S01]  /*8df0*/  IMAD.U32 R207, RZ, RZ, UR71 ;  /* 0x00000047ffcf7e24 */ /* 0x000fe2000f8e00ff */
[----:B------:R-:W-:Y:S01]  /*8e00*/  R2UR UR18, R4 ;  /* 0x00000000041272ca */ /* 0x000fe200000e0000 */
[----:B------:R-:W-:Y:S01]  /*8e10*/  UIADD3.64 UR70, UPT, UPT, UR10, 0x100, URZ ;  /* 0x000001000a467897 */ /* 0x000fe2000fffe0ff */
[----:B------:R-:W-:Y:S01]  /*8e20*/  IADD3.X R2, PT, PT, R3, RZ, RZ, P5, !PT ;  /* 0x000000ff03027210 */ /* 0x000fe20002ffe4ff */
        /* <DEDUP_REMOVED lines=8> */
[----:B------:R-:W-:Y:S01]  /*8eb0*/  UIADD3.64 UR72, UPT, UPT, UR10, 0x1fe, URZ ;  /* 0x000001fe0a487897 */ /* 0x000fe2000fffe0ff */
[----:B------:R-:W-:Y:S01]  /*8ec0*/  MOV R202, UR70 ;  /* 0x0000004600ca7c02 */ /* 0x000fe20008000f00 */
[----:B------:R-:W-:Y:S01]  /*8ed0*/  UIADD3.64 UR70, UPT, UPT, UR10, 0x104, URZ ;  /* 0x000001040a467897 */ /* 0x000fe2000fffe0ff */
        /* <DEDUP_REMOVED lines=21> */
[----:B------:R-:W-:Y:S01]  /*9030*/  UIADD3.64 UR70, UPT, UPT, UR10, 0x204, URZ ;  /* 0x000002040a467897 */ /* 0x000fe2000fffe0ff */
[----:B------:R-:W-:Y:S01]  /*9040*/  R2UR UR28, R4 ;  /* 0x00000000041c72ca */ /* 0x000fe200000e0000 */
[----:B------:R-:W-:Y:S01]  /*9050*/  IMAD.X R2, RZ, RZ, R3, P5 ;  /* 0x000000ffff027224 */ /* 0x000fe200028e0603 */
[----:B------:R-:W-:Y:S01]  /*9060*/  IADD3 R4, P5, PT, R5, 0x600, RZ ;  /* 0x0000060005047810 */ /* 0x000fe20007fbe0ff */
[----:B------:R-:W-:-:S02]  /*9070*/  IMAD.U32 R192, RZ, RZ, UR72 ;  /* 0x00000048ffc07e24 */ /* 0x000fc4000f8e00ff */
[----:B------:R-:W-:Y:S01]  /*9080*/  IMAD.U32 R193, RZ, RZ, UR73 ;  /* 0x00000049ffc17e24 */ /* 0x000fe2000f8e00ff */
[----:B------:R-:W-:Y:S01]  /*9090*/  R2UR UR29, R2 ;  /* 0x00000000021d72ca */ /* 0x000fe200000e0000 */
[----:B------:R-:W-:Y:S01]  /*90a0*/  IMAD.X R2, RZ, RZ, R3, P5 ;  /* 0x000000ffff027224 */ /* 0x000fe200028e0603 */
[----:B------:R-:W-:Y:S01]  /*90b0*/  R2UR UR30, R4 ;  /* 0x00000000041e72ca */ /* 0x000fe200000e0000 */
[----:B------:R-:W-:Y:S01]  /*90c0*/  IMAD.U32 R190, RZ, RZ, UR70 ;  /* 0x00000046ffbe7e24 */ /* 0x000fe2000f8e00ff */
[----:B------:R-:W-:Y:S01]  /*90d0*/  IADD3 R4, P5, PT, R5, 0x680, RZ ;  /* 0x0000068005047810 */ /* 0x000fe20007fbe0ff */
[----:B------:R-:W-:Y:S01]  /*90e0*/  IMAD.U32 R191, RZ, RZ, UR71 ;  /* 0x00000047ffbf7e24 */ /* 0x000fe2000f8e00ff */
[----:B------:R-:W-:Y:S01]  /*90f0*/  R2UR UR31, R2 ;  /* 0x00000000021f72ca */ /* 0x000fe200000e0000 */
[----:B------:R-:W-:Y:S01]  /*9100*/  UIADD3.64 UR72, UPT, UPT, UR10, 0x2fe, URZ ;  /* 0x000002fe0a487897 */ /* 0x000fe2000fffe0ff */
[----:B------:R-:W-:Y:S01]  /*9110*/  R2UR UR32, R4 ;  /* 0x00000000042072ca */ /* 0x000fe200000e0000 */
[----:B------:R-:W-:Y:S01]  /*9120*/  UIADD3.64 UR70, UPT, UPT, UR10, 0x300, URZ ;  /* 0x000003000a467897 */ /* 0x000fe2000fffe0ff */
[----:B------:R-:W-:-:S02]  /*9130*/  IADD3.X R2, PT, PT, R3, RZ, RZ, P5, !PT ;  /* 0x000000ff03027210 */ /* 0x000fc40002ffe4ff */
        /* <DEDUP_REMOVED lines=36> */
[----:B------:R-:W-:Y:S01]  /*9380*/  UIADD3.64 UR72, UPT, UPT, UR10, 0x402, URZ ;  /* 0x000004020a487897 */ /* 0x000fe2000fffe0ff */
[----:B------:R-:W-:Y:S01]  /*9390*/  IMAD.U32 R179, RZ, RZ, UR71 ;  /* 0x00000047ffb37e24 */ /* 0x000fe2000f8e00ff */
[----:B------:R-:W-:Y:S01]  /*93a0*/  R2UR UR43, R2 ;  /* 0x00000000022b72ca */ /* 0x000fe200000e0000 */
[----:B------:R-:W-:Y:S01]  /*93b0*/  IMAD.X R2, RZ, RZ, R3, P5 ;  /* 0x000000ffff027224 */ /* 0x000fe200028e0603 */
[----:B------:R-:W-:Y:S01]  /*93c0*/  R2UR UR44, R4 ;  /* 0x00000000042c72ca */ /* 0x000fe200000e0000 */
[----:B------:R-:W-:Y:S01]  /*93d0*/  UIADD3.64 UR70, UPT, UPT, UR10, 0x404, URZ ;  /* 0x000004040a467897 */ /* 0x000fe2000fffe0ff */
[----:B------:R-:W-:Y:S01]  /*93e0*/  IADD3 R4, P5, PT, R5, 0xa00, RZ ;  /* 0x00000a0005047810 */ /* 0x000fe20007fbe0ff */
[----:B------:R-:W-:Y:S01]  /*93f0*/  IMAD.U32 R176, RZ, RZ, UR72 ;  /* 0x00000048ffb07e24 */ /* 0x000fe2000f8e00ff */
[----:B------:R-:W-:Y:S01]  /*9400*/  R2UR UR45, R2 ;  /* 0x00000000022d72ca */ /* 0x000fe200000e0000 */
[----:B------:R-:W-:Y:S01]  /*9410*/  IMAD.U32 R177, RZ, RZ, UR73 ;  /* 0x00000049ffb17e24 */ /* 0x000fe2000f8e00ff */
[----:B------:R-:W-:Y:S01]  /*9420*/  R2UR UR46, R4 ;  /* 0x00000000042e72ca */ /* 0x000fe200000e0000 */
[----:B------:R-:W-:Y:S01]  /*9430*/  IMAD.U32 R175, RZ, RZ, UR71 ;  /* 0x00000047ffaf7e24 */ /* 0x000fe2000f8e00ff */
[----:B------:R-:W-:Y:S01]  /*9440*/  IADD3.X R2, PT, PT, R3, RZ, RZ, P5, !PT ;  /* 0x000000ff03027210 */ /* 0x000fe20002ffe4ff */
[----:B------:R-:W-:Y:S01]  /*9450*/  UIADD3.64 UR72, UPT, UPT, UR10, 0x4fe, URZ ;  /* 0x000004fe0a487897 */ /* 0x000fe2000fffe0ff */
[----:B------:R-:W-:-:S02]  /*9460*/  IADD3 R4, P5, PT, R5, 0xa80, RZ ;  /* 0x00000a8005047810 */ /* 0x000fc40007fbe0ff */
[----:B------:R-:W-:Y:S02]  /*9470*/  R2UR UR47, R2 ;  /* 0x00000000022f72ca */ /* 0x000fe400000e0000 */
        /* <DEDUP_REMOVED lines=15> */
[----:B------:R-:W-:Y:S01]  /*9570*/  IMAD.X R2, RZ, RZ, R3, P5 ;  /* 0x000000ffff027224 */ /* 0x000fe200028e0603 */
[----:B------:R-:W-:Y:S01]  /*9580*/  IADD3 R4, P5, PT, R5, 0xc00, RZ ;  /* 0x00000c0005047810 */ /* 0x000fe20007fbe0ff */
[----:B------:R-:W-:-:S02]  /*9590*/  UIADD3.64 UR72, UPT, UPT, UR10, 0x502, URZ ;  /* 0x000005020a487897 */ /* 0x000fc4000fffe0ff */
        /* <DEDUP_REMOVED lines=16> */
[----:B------:R-:W-:Y:S01]  /*96a0*/  IMAD.X R2, RZ, RZ, R3, P5 ;  /* 0x000000ffff027224 */ /* 0x000fe200028e0603 */
[----:B------:R-:W-:Y:S01]  /*96b0*/  R2UR UR58, R4 ;  /* 0x00000000043a72ca */ /* 0x000fe200000e0000 */
[----:B------:R-:W-:Y:S01]  /*96c0*/  IMAD.U32 R162, RZ, RZ, UR70 ;  /* 0x00000046ffa27e24 */ /* 0x000fe2000f8e00ff */
        /* <DEDUP_REMOVED lines=8> */
[----:B------:R-:W-:Y:S01]  /*9750*/  IADD3 R4, P5, PT, R5, 0xe00, RZ ;  /* 0x00000e0005047810 */ /* 0x000fe20007fbe0ff */
[----:B------:R-:W-:Y:S01]  /*9760*/  UIADD3.64 UR70, UPT, UPT, UR10, 0x604, URZ ;  /* 0x000006040a467897 */ /* 0x000fe2000fffe0ff */
[----:B------:R-:W-:-:S02]  /*9770*/  R2UR UR61, R2 ;  /* 0x00000000023d72ca */ /* 0x000fc400000e0000 */
[----:B------:R-:W-:Y:S01]  /*9780*/  R2UR UR62, R4 ;  /* 0x00000000043e72ca */ /* 0x000fe200000e0000 */
[--C-:B------:R-:W-:Y:S01]  /*9790*/  IMAD.X R2, RZ, RZ, R3.reuse, P5 ;  /* 0x000000ffff027224 */ /* 0x100fe200028e0603 */
[C---:B------:R-:W-:Y:S01]  /*97a0*/  IADD3 R4, P5, PT, R5.reuse, 0xe80, RZ ;  /* 0x00000e8005047810 */ /* 0x040fe20007fbe0ff */
[----:B------:R-:W-:Y:S01]  /*97b0*/  IMAD.U32 R161, RZ, RZ, UR73 ;  /* 0x00000049ffa17e24 */ /* 0x000fe2000f8e00ff */
[----:B------:R-:W-:Y:S01]  /*97c0*/  MOV R160, UR72 ;  /* 0x0000004800a07c02 */ /* 0x000fe20008000f00 */
[----:B------:R-:W-:Y:S01]  /*97d0*/  IMAD.U32 R158, RZ, RZ, UR70 ;  /* 0x00000046ff9e7e24 */ /* 0x000fe2000f8e00ff */
[----:B------:R-:W-:Y:S01]  /*97e0*/  R2UR UR64, R4 ;  /* 0x00000000044072ca */ /* 0x000fe200000e0000 */
[----:B------:R-:W-:Y:S01]  /*97f0*/  VIADD R4, R6, 0x20000 ;  /* 0x0002000006047836 */ /* 0x000fe20000000000 */
[----:B------:R-:W-:Y:S01]  /*9800*/  R2UR UR63, R2 ;  /* 0x00000000023f72ca */ /* 0x000fe200000e0000 */
[--C-:B------:R-:W-:Y:S01]  /*9810*/  IMAD.X R2, RZ, RZ, R3.reuse, P5 ;  /* 0x000000ffff027224 */ /* 0x100fe200028e0603 */
[----:B------:R-:W-:Y:S01]  /*9820*/  IADD3 R5, P5, PT, R5, 0xf00, RZ ;  /* 0x00000f0005057810 */ /* 0x000fe20007fbe0ff */
[----:B------:R-:W-:Y:S01]  /*9830*/  IMAD.U32 R159, RZ, RZ, UR71 ;  /* 0x00000047ff9f7e24 */ /* 0x000fe2000f8e00ff */
[----:B------:R-:W-:Y:S01]  /*9840*/  SHF.R.U32.HI R4, RZ, 0x4, R4 ;  /* 0x00000004ff047819 */ /* 0x000fe20000011604 */
[----:B------:R-:W-:Y:S01]  /*9850*/  UIADD3.64 UR72, UPT, UPT, UR10, 0x6fe, URZ ;  /* 0x000006fe0a487897 */ /* 0x000fe2000fffe0ff */
[----:B------:R-:W-:Y:S01]  /*9860*/  R2UR UR65, R2 ;  /* 0x00000000024172ca */ /* 0x000fe200000e0000 */
[----:B------:R-:W-:Y:S01]  /*9870*/  UIADD3.64 UR70, UPT, UPT, UR10, 0x700, URZ ;  /* 0x000007000a467897 */ /* 0x000fe2000fffe0ff */
[----:B------:R-:W-:Y:S01]  /*9880*/  SGXT.U32 R6, R4, 0xe ;  /* 0x0000000e0406781a */ /* 0x000fe20000000000 */
[----:B------:R-:W-:Y:S01]  /*9890*/  IMAD.MOV.U32 R4, RZ, RZ, RZ ;  /* 0x000000ffff047224 */ /* 0x000fe200078e00ff */
[----:B------:R-:W-:Y:S01]  /*98a0*/  R2UR UR66, R5 ;  /* 0x00000000054272ca */ /* 0x000fe200000e0000 */
[----:B------:R-:W-:Y:S01]  /*98b0*/  IMAD.X R3, RZ, RZ, R3, P5 ;  /* 0x000000ffff037224 */ /* 0x000fe200028e0603 */
[----:B------:R-:W-:Y:S01]  /*98c0*/  IADD3 R2, P6, PT, R6, 0x2, RZ ;  /* 0x0000000206027810 */ /* 0x000fe20007fde0ff */
[----:B------:R0:W-:Y:S01]  /*98d0*/  STL [R1+0x158], R6 ;  /* 0x0001580601007387 */ /* 0x0001e20000100800 */
[----:B------:R-:W-:Y:S01]  /*98e0*/  IMAD.U32 R156, RZ, RZ, UR72 ;  /* 0x00000048ff9c7e24 */ /* 0x000fe2000f8e00ff */
[----:B------:R-:W-:Y:S01]  /*98f0*/  MOV R155, UR71 ;  /* 0x00000047009b7c02 */ /* 0x000fe20008000f00 */
[----:B------:R-:W-:Y:S01]  /*9900*/  IMAD.U32 R157, RZ, RZ, UR73 ;  /* 0x00000049ff9d7e24 */ /* 0x000fe2000f8e00ff */
[----:B------:R-:W-:Y:S01]  /*9910*/  IADD3.X R4, PT, PT, R4, -0x7fffbfe0, RZ, P6, !PT ;  /* 0x8000402004047810 */ /* 0x000fe200037fe4ff */
[----:B------:R-:W-:Y:S01]  /*9920*/  IMAD.U32 R154, RZ, RZ, UR70 ;  /* 0x00000046ff9a7e24 */ /* 0x000fe2000f8e00ff */
[----:B------:R-:W-:Y:S01]  /*9930*/  R2UR UR68, R2 ;  /* 0x00000000024472ca */ /* 0x000fe200000e0000 */
[----:B------:R-:W-:Y:S01]  /*9940*/  UIADD3.64 UR72, UPT, UPT, UR10, 0x702, URZ ;  /* 0x000007020a487897 */ /* 0x000fe2000fffe0ff */
[----:B------:R-:W-:Y:S01]  /*9950*/  R2UR UR69, R4 ;  /* 0x00000000044572ca */ /* 0x000fe200000e0000 */
[----:B------:R-:W-:Y:S01]  /*9960*/  UIADD3.64 UR70, UPT, UPT, UR10, 0x704, URZ ;  /* 0x000007040a467897 */ /* 0x000fe2000fffe0ff */
[----:B0-----:R-:W0:Y:S01]  /*9970*/  LDC R6, c[0x0][0x3c4] ;  /* 0x0000f100ff067b82 */ /* 0x001e220000000800 */
[----:B------:R-:W-:Y:S01]  /*9980*/  IMAD.SHL.U32 R2, R140, 0x20, RZ ;  /* 0x000000208c027824 */ /* 0x000fe200078e00ff */
[----:B------:R-:W-:Y:S01]  /*9990*/  R2UR UR67, R3 ;  /* 0x00000000034372ca */ /* 0x000fe200000e0000 */
[----:B------:R-:W-:-:S02]  /*99a0*/  IMAD.MOV.U32 R140, RZ, RZ, 0x1 ;  /* 0x00000001ff8c7424 */ /* 0x000fc400078e00ff */
[----:B------:R-:W-:Y:S02]  /*99b0*/  IMAD.U32 R152, RZ, RZ, UR72 ;  /* 0x00000048ff987e24 */ /* 0x000fe4000f8e00ff */
[----:B------:R-:W-:Y:S02]  /*99c0*/  IMAD.U32 R153, RZ, RZ, UR73 ;  /* 0x00000049ff997e24 */ /* 0x000fe4000f8e00ff */
[----:B------:R-:W-:Y:S02]  /*99d0*/  IMAD.U32 R150, RZ, RZ, UR70 ;  /* 0x00000046ff967e24 */ /* 0x000fe4000f8e00ff */
[----:B------:R-:W-:Y:S01]  /*99e0*/  IMAD.U32 R151, RZ, RZ, UR71 ;  /* 0x00000047ff977e24 */ /* 0x000fe2000f8e00ff */
[----:B------:R-:W-:Y:S02]  /*99f0*/  UIADD3.64 UR72, UPT, UPT, UR68, 0x3fe, URZ ;  /* 0x000003fe44487897 */ /* 0x000fe4000fffe0ff */
[----:B------:R-:W-:Y:S01]  /*9a00*/  UIADD3.64 UR70, UPT, UPT, UR68, 0x400, URZ ;  /* 0x0000040044467897 */ /* 0x000fe2000fffe0ff */
[----:B0-----:R-:W-:-:S11]  /*9a10*/  IMAD.SHL.U32 R3, R6, 0x20, RZ ;  /* 0x0000002006037824 */ /* 0x001fd600078e00ff */
.L_x_20:
[----:B------:R-:W2:Y:S04]  /*9a20*/  LDL.64 R6, [R1+0x2f8] ;  /* 0x0002f80001067983 */ /* 0x000ea80000100a00 */
[----:B------:R-:W3:Y:S04]  /*9a30*/  LDL.64 R8, [R1+0x2f0] ;  /* 0x0002f00001087983 */ /* 0x000ee80000100a00 */
[----:B------:R-:W4:Y:S04]  /*9a40*/  LDL.64 R28, [R1+0x280] ;  /* 0x00028000011c7983 */ /* 0x000f280000100a00 */
[----:B------:R-:W5:Y:S04]  /*9a50*/  LDL.64 R26, [R1+0x210] ;  /* 0x00021000011a7983 */ /* 0x000f680000100a00 */
[----:B------:R-:W4:Y:S04]  /*9a60*/  LDL.64 R16, [R1+0x208] ;  /* 0x0002080001107983 */ /* 0x000f280000100a00 */
[----:B------:R-:W4:Y:S04]  /*9a70*/  LDL.64 R32, [R1+0x2e0] ;  /* 0x0002e00001207983 */ /* 0x000f280000100a00 */
[----:B------:R-:W4:Y:S04]  /*9a80*/  LDL.64 R18, [R1+0x278] ;  /* 0x0002780001127983 */ /* 0x000f280000100a00 */
[----:B------:R-:W4:Y:S04]  /*9a90*/  LDL.64 R30, [R1+0x268] ;  /* 0x00026800011e7983 */ /* 0x000f280000100a00 */
[----:B------:R-:W4:Y:S01]  /*9aa0*/  LDL.64 R20, [R1+0x200] ;  /* 0x0002000001147983 */ /* 0x000f220000100a00 */
[C---:B------:R-:W-:Y:S01]  /*9ab0*/  IMAD.WIDE R4, R3.reuse, 0x2, R136 ;  /* 0x0000000203047825 */ /* 0x040fe200078e0288 */
[----:B0-----:R-:W0:Y:S02]  /*9ac0*/  LDC R48, c[0x0][0x3c4] ;  /* 0x0000f100ff307b82 */ /* 0x001e240000000800 */
[----:B------:R-:W4:Y:S01]  /*9ad0*/  LDL.64 R36, [R1+0x1f8] ;  /* 0x0001f80001247983 */ /* 0x000f220000100a00 */
[----:B------:R-:W-:-:S03]  /*9ae0*/  IMAD.WIDE R10, R3, 0x2, R134 ;  /* 0x00000002030a7825 */ /* 0x000fc600078e0286 */
[----:B------:R-:W4:Y:S04]  /*9af0*/  LDL.64 R14, [R1+0x340] ;  /* 0x00034000010e7983 */ /* 0x000f280000100a00 */
[----:B------:R-:W4:Y:S04]  /*9b00*/  LDL.64 R22, [R1+0x270] ;  /* 0x0002700001167983 */ /* 0x000f280000100a00 */
[----:B------:R-:W4:Y:S04]  /*9b10*/  LDL.64 R24, [R1+0x2e8] ;  /* 0x0002e80001187983 */ /* 0x000f280000100a00 */
[----:B------:R-:W4:Y:S04]  /*9b20*/  LDG.E.U16 R4, desc[UR8][R4.64] ;  /* 0x0000000804047981 */ /* 0x000f28000c1e1500 */
[----:B------:R-:W4:Y:S04]  /*9b30*/  LDL.64 R40, [R1+0x2d0] ;  /* 0x0002d00001287983 */ /* 0x000f280000100a00 */
[----:B------:R-:W4:Y:S04]  /*9b40*/  LDL.64 R38, [R1+0x258] ;  /* 0x0002580001267983 */ /* 0x000f280000100a00 */
[----:B------:R5:W4:Y:S04]  /*9b50*/  LDG.E.U16 R5, desc[UR8][R10.64] ;  /* 0x000000080a057981 */ /* 0x000b28000c1e1500 */
[----:B------:R-:W4:Y:S04]  /*9b60*/  LDL.64 R46, [R1+0x2c8] ;  /* 0x0002c800012e7983 */ /* 0x000f280000100a00 */
        /* <DEDUP_REMOVED lines=25> */
[----:B------:R-:W4:Y:S01]  /*9d00*/  LDL.64 R80, [R1+0x180] ;  /* 0x0001800001507983 */ /* 0x000f220000100a00 */
[----:B--2---:R-:W-:-:S04]  /*9d10*/  IMAD.WIDE R6, R3, 0x2, R6 ;  /* 0x0000000203067825 */ /* 0x004fc800078e0206 */
[C---:B---3--:R-:W-:Y:S02]  /*9d20*/  IMAD.WIDE R8, R3.reuse, 0x2, R8 ;  /* 0x0000000203087825 */ /* 0x048fe400078e0208 */
[----:B------:R-:W2:Y:S02]  /*9d30*/  LDG.E.U16 R6, desc[UR8][R6.64] ;  /* 0x0000000806067981 */ /* 0x000ea4000c1e1500 */
[C---:B-----5:R-:W-:Y:S02]  /*9d40*/  IMAD.WIDE R10, R3.reuse, 0x2, R26 ;  /* 0x00000002030a7825 */ /* 0x060fe400078e021a */
[----:B------:R-:W3:Y:S04]  /*9d50*/  LDL.64 R26, [R1+0x260] ;  /* 0x00026000011a7983 */ /* 0x000ee80000100a00 */
[----:B------:R1:W5:Y:S01]  /*9d60*/  LDG.E.U16 R7, desc[UR8][R8.64] ;  /* 0x0000000808077981 */ /* 0x000362000c1e1500 */
[----:B----4-:R-:W-:-:S03]  /*9d70*/  IMAD.WIDE R16, R3, 0x2, R16 ;  /* 0x0000000203107825 */ /* 0x010fc600078e0210 */
[----:B------:R-:W4:Y:S01]  /*9d80*/  LDG.E.U16 R10, desc[UR8][R10.64] ;  /* 0x000000080a0a7981 */ /* 0x000f22000c1e1500 */
[----:B-1----:R-:W-:-:S03]  /*9d90*/  IMAD.WIDE R8, R3, 0x2, R28 ;  /* 0x0000000203087825 */ /* 0x002fc600078e021c */
[----:B------:R-:W2:Y:S04]  /*9da0*/  LDL.64 R28, [R1+0x2d8] ;  /* 0x0002d800011c7983 */ /* 0x000ea80000100a00 */
[----:B------:R1:W4:Y:S01]  /*9db0*/  LDG.E.U16 R11, desc[UR8][R16.64] ;  /* 0x00000008100b7981 */ /* 0x000322000c1e1500 */
[----:B------:R-:W-:-:S03]  /*9dc0*/  IMAD.WIDE R18, R3, 0x2, R18 ;  /* 0x0000000203127825 */ /* 0x000fc600078e0212 */
[----:B------:R-:W4:Y:S01]  /*9dd0*/  LDG.E.U16 R8, desc[UR8][R8.64] ;  /* 0x0000000808087981 */ /* 0x000f22000c1e1500 */
[----:B-1----:R-:W-:-:S03]  /*9de0*/  IMAD.WIDE R16, R3, 0x2, R32 ;  /* 0x0000000203107825 */ /* 0x002fc600078e0220 */
[----:B------:R-:W4:Y:S04]  /*9df0*/  LDL.64 R32, [R1+0x338] ;  /* 0x0003380001207983 */ /* 0x000f280000100a00 */
[----:B------:R1:W5:Y:S01]  /*9e00*/  LDG.E.U16 R9, desc[UR8][R18.64] ;  /* 0x0000000812097981 */ /* 0x000362000c1e1500 */
[----:B------:R-:W-:-:S03]  /*9e10*/  IMAD.WIDE R20, R3, 0x2, R20 ;  /* 0x0000000203147825 */ /* 0x000fc600078e0214 */
[----:B------:R-:W5:Y:S01]  /*9e20*/  LDG.E.U16 R16, desc[UR8][R16.64] ;  /* 0x0000000810107981 */ /* 0x000f62000c1e1500 */
[----:B-1----:R-:W-:-:S03]  /*9e30*/  IMAD.WIDE R18, R3, 0x2, R30 ;  /* 0x0000000203127825 */ /* 0x002fc600078e021e */
[----:B------:R-:W5:Y:S04]  /*9e40*/  LDL.64 R30, [R1+0x2c0] ;  /* 0x0002c000011e7983 */ /* 0x000f680000100a00 */
[----:B------:R-:W5:Y:S04]  /*9e50*/  LDG.E.U16 R18, desc[UR8][R18.64] ;  /* 0x0000000812127981 */ /* 0x000f68000c1e1500 */
[----:B------:R1:W5:Y:S02]  /*9e60*/  LDG.E.U16 R19, desc[UR8][R20.64] ;  /* 0x0000000814137981 */ /* 0x000364000c1e1500 */
[----:B-1----:R-:W-:-:S02]  /*9e70*/  IMAD.WIDE R20, R3, 0x2, R36 ;  /* 0x0000000203147825 */ /* 0x002fc400078e0224 */
[----:B------:R-:W5:Y:S02]  /*9e80*/  LDL.64 R36, [R1+0x1d8] ;  /* 0x0001d80001247983 */ /* 0x000f640000100a00 */
[C---:B------:R-:W-:Y:S02]  /*9e90*/  IMAD.WIDE R14, R3.reuse, 0x2, R14 ;  /* 0x00000002030e7825 */ /* 0x040fe400078e020e */
[----:B------:R-:W5:Y:S02]  /*9ea0*/  LDG.E.U16 R20, desc[UR8][R20.64] ;  /* 0x0000000814147981 */ /* 0x000f64000c1e1500 */
[C---:B------:R-:W-:Y:S02]  /*9eb0*/  IMAD.WIDE R22, R3.reuse, 0x2, R22 ;  /* 0x0000000203167825 */ /* 0x040fe400078e0216 */
[----:B------:R-:W5:Y:S02]  /*9ec0*/  LDG.E.U16 R14, desc[UR8][R14.64] ;  /* 0x000000080e0e7981 */ /* 0x000f64000c1e1500 */
[----:B------:R-:W-:-:S02]  /*9ed0*/  IMAD.WIDE R24, R3, 0x2, R24 ;  /* 0x0000000203187825 */ /* 0x000fc400078e0218 */
[----:B------:R1:W5:Y:S04]  /*9ee0*/  LDG.E.U16 R17, desc[UR8][R22.64] ;  /* 0x0000000816117981 */ /* 0x000368000c1e1500 */
[----:B------:R0:W5:Y:S01]  /*9ef0*/  LDG.E.U16 R15, desc[UR8][R24.64] ;  /* 0x00000008180f7981 */ /* 0x000162000c1e1500 */
[----:B-1----:R-:W-:-:S03]  /*9f00*/  IMAD.WIDE R22, R3, 0x2, R40 ;  /* 0x0000000203167825 */ /* 0x002fc600078e0228 */
[----:B------:R-:W5:Y:S01]  /*9f10*/  LDL.64 R40, [R1+0x2b0] ;  /* 0x0002b00001287983 */ /* 0x000f620000100a00 */
[----:B0-----:R-:W-:-:S03]  /*9f20*/  IMAD.WIDE R24, R3, 0x2, R38 ;  /* 0x0000000203187825 */ /* 0x001fc600078e0226 */
[----:B------:R-:W5:Y:S04]  /*9f30*/  LDG.E.U16 R22, desc[UR8][R22.64] ;  /* 0x0000000816167981 */ /* 0x000f68000c1e1500 */
[----:B------:R-:W5:Y:S01]  /*9f40*/  LDL.64 R38, [R1+0x328] ;  /* 0x0003280001267983 */ /* 0x000f620000100a00 */
[----:B------:R-:W-:-:S03]  /*9f50*/  IMAD.WIDE R34, R3, 0x2, R34 ;  /* 0x0000000203227825 */ /* 0x000fc600078e0222 */
[----:B------:R-:W5:Y:S04]  /*9f60*/  LDG.E.U16 R24, desc[UR8][R24.64] ;  /* 0x0000000818187981 */ /* 0x000f68000c1e1500 */
[----:B------:R0:W5:Y:S02]  /*9f70*/  LDG.E.U16 R25, desc[UR8][R34.64] ;  /* 0x0000000822197981 */ /* 0x000164000c1e1500 */
[C---:B0-----:R-:W-:Y:S02]  /*9f80*/  IMAD.WIDE R34, R3.reuse, 0x2, R44 ;  /* 0x0000000203227825 */ /* 0x041fe400078e022c */
[----:B------:R-:W5:Y:S02]  /*9f90*/  LDL.64 R44, [R1+0x1d0] ;  /* 0x0001d000012c7983 */ /* 0x000f640000100a00 */
[----:B---3--:R-:W-:-:S05]  /*9fa0*/  IMAD.WIDE R26, R3, 0x2, R26 ;  /* 0x00000002031a7825 */ /* 0x008fca00078e021a */
[----:B------:R0:W3:Y:S01]  /*9fb0*/  LDG.E.U16 R23, desc[UR8][R26.64] ;  /* 0x000000081a177981 */ /* 0x0000e2000c1e1500 */
[----:B--2---:R-:W-:-:S05]  /*9fc0*/  IMAD.WIDE R28, R3, 0x2, R28 ;  /* 0x00000002031c7825 */ /* 0x004fca00078e021c */
[----:B------:R1:W2:Y:S01]  /*9fd0*/  LDG.E.U16 R21, desc[UR8][R28.64] ;  /* 0x000000081c157981 */ /* 0x0002a2000c1e1500 */
[----:B0-----:R-:W-:-:S03]  /*9fe0*/  IMAD.WIDE R26, R3, 0x2, R54 ;  /* 0x00000002031a7825 */ /* 0x001fc600078e0236 */
[----:B------:R-:W2:Y:S04]  /*9ff0*/  LDL.64 R54, [R1+0x240] ;  /* 0x0002400001367983 */ /* 0x000ea80000100a00 */
[----:B------:R-:W3:Y:S01]  /*a000*/  LDG.E.U16 R26, desc[UR8][R26.64] ;  /* 0x000000081a1a7981 */ /* 0x000ee2000c1e1500 */
[----:B-1----:R-:W-:-:S03]  /*a010*/  IMAD.WIDE R28, R3, 0x2, R46 ;  /* 0x00000002031c7825 */ /* 0x002fc600078e022e */
[----:B------:R-:W3:Y:S01]  /*a020*/  LDL.64 R46, [R1+0x238] ;  /* 0x00023800012e7983 */ /* 0x000ee20000100a00 */
[----:B----4-:R-:W-:-:S03]  /*a030*/  IMAD.WIDE R32, R3, 0x2, R32 ;  /* 0x0000000203207825 */ /* 0x010fc600078e0220 */
[----:B------:R-:W4:Y:S04]  /*a040*/  LDG.E.U16 R28, desc[UR8][R28.64] ;  /* 0x000000081c1c7981 */ /* 0x000f28000c1e1500 */
[----:B------:R0:W4:Y:S02]  /*a050*/  LDG.E.U16 R27, desc[UR8][R32.64] ;  /* 0x00000008201b7981 */ /* 0x000124000c1e1500 */
[C---:B0-----:R-:W-:Y:S02]  /*a060*/  IMAD.WIDE R32, R3.reuse, 0x2, R52 ;  /* 0x0000000203207825 */ /* 0x041fe400078e0234 */
[----:B------:R-:W4:Y:S04]  /*a070*/  LDL.64 R52, [R1+0x1c8] ;  /* 0x0001c80001347983 */ /* 0x000f280000100a00 */
[----:B------:R-:W4:Y:S01]  /*a080*/  LDG.E.U16 R32, desc[UR8][R32.64] ;  /* 0x0000000820207981 */ /* 0x000f22000c1e1500 */
[----:B-----5:R-:W-:-:S05]  /*a090*/  IMAD.WIDE R36, R3, 0x2, R36 ;  /* 0x0000000203247825 */ /* 0x020fca00078e0224 */
[----:B------:R0:W5:Y:S02]  /*a0a0*/  LDG.E.U16 R33, desc[UR8][R36.64] ;  /* 0x0000000824217981 */ /* 0x000164000c1e1500 */
[C---:B0-----:R-:W-:Y:S02]  /*a0b0*/  IMAD.WIDE R36, R3.reuse, 0x2, R56 ;  /* 0x0000000203247825 */ /* 0x041fe400078e0238 */
[----:B------:R-:W5:Y:S02]  /*a0c0*/  LDL.64 R56, [R1+0x2a0] ;  /* 0x0002a00001387983 */ /* 0x000f640000100a00 */
[C---:B------:R-:W-:Y:S02]  /*a0d0*/  IMAD.WIDE R30, R3.reuse, 0x2, R30 ;  /* 0x00000002031e7825 */ /* 0x040fe400078e021e */
[----:B------:R-:W5:Y:S04]  /*a0e0*/  LDG.E.U16 R36, desc[UR8][R36.64] ;  /* 0x0000000824247981 */ /* 0x000f68000c1e1500 */
[----:B------:R0:W5:Y:S02]  /*a0f0*/  LDG.E.U16 R29, desc[UR8][R30.64] ;  /* 0x000000081e1d7981 */ /* 0x000164000c1e1500 */
[----:B0-----:R-:W-:-:S02]  /*a100*/  IMAD.WIDE R30, R3, 0x2, R50 ;  /* 0x00000002031e7825 */ /* 0x001fc400078e0232 */
[----:B------:R-:W0:Y:S04]  /*a110*/  LDC R50, c[0x0][0x3c4] ;  /* 0x0000f100ff327b82 */ /* 0x000e280000000800 */
[----:B------:R-:W5:Y:S04]  /*a120*/  LDG.E.U16 R30, desc[UR8][R30.64] ;  /* 0x000000081e1e7981 */ /* 0x000f68000c1e1500 */
[----:B------:R1:W5:Y:S02]  /*a130*/  LDG.E.U16 R31, desc[UR8][R34.64] ;  /* 0x00000008221f7981 */ /* 0x000364000c1e1500 */
[----:B-1----:R-:W-:-:S02]  /*a140*/  IMAD.WIDE R34, R3, 0x2, R42 ;  /* 0x0000000203227825 */ /* 0x002fc400078e022a */
[----:B------:R-:W1:Y:S02]  /*a150*/  LDC R42, c[0x0][0x3c4] ;  /* 0x0000f100ff2a7b82 */ /* 0x000e640000000800 */
[C---:B------:R-:W-:Y:S02]  /*a160*/  IMAD.WIDE R40, R3.reuse, 0x2, R40 ;  /* 0x0000000203287825 */ /* 0x040fe400078e0228 */
[----:B------:R-:W5:Y:S02]  /*a170*/  LDG.E.U16 R34, desc[UR8][R34.64] ;  /* 0x0000000822227981 */ /* 0x000f64000c1e1500 */
[----:B------:R-:W-:Y:S02]  /*a180*/  IMAD.WIDE R38, R3, 0x2, R38 ;  /* 0x0000000203267825 */ /* 0x000fe400078e0226 */
[----:B------:R-:W5:Y:S02]  /*a190*/  LDG.E.U16 R37, desc[UR8][R40.64] ;  /* 0x0000000828257981 */ /* 0x000f64000c1e1500 */
[----:B------:R-:W-:-:S02]  /*a1a0*/  IMAD.SHL.U32 R48, R48, 0x2, RZ ;  /* 0x0000000230307824 */ /* 0x000fc400078e00ff */
[----:B------:R2:W5:Y:S01]  /*a1b0*/  LDG.E.U16 R35, desc[UR8][R38.64] ;  /* 0x0000000826237981 */ /* 0x000562000c1e1500 */
[----:B-1----:R-:W-:-:S04]  /*a1c0*/  IMAD.WIDE R42, R42, 0x2, R134 ;  /* 0x000000022a2a7825 */ /* 0x002fc800078e0286 */
[----:B------:R-:W-:-:S04]  /*a1d0*/  IMAD.WIDE R42, R3, 0x2, R42 ;  /* 0x00000002032a7825 */ /* 0x000fc800078e022a */
[----:B------:R-:W-:-:S04]  /*a1e0*/  IMAD.WIDE R44, R3, 0x2, R44 ;  /* 0x00000002032c7825 */ /* 0x000fc800078e022c */
[----:B--2---:R-:W-:-:S06]  /*a1f0*/  IMAD.WIDE R38, R3, 0x2, R54 ;  /* 0x0000000203267825 */ /* 0x004fcc00078e0236 */
[----:B------:R-:W2:Y:S01]  /*a200*/  LDG.E.U16 R38, desc[UR8][R38.64] ;  /* 0x0000000826267981 */ /* 0x000ea2000c1e1500 */
[----:B---3--:R-:W-:-:S04]  /*a210*/  IMAD.WIDE R40, R3, 0x2, R46 ;  /* 0x0000000203287825 */ /* 0x008fc800078e022e */
[----:B------:R-:W-:Y:S02]  /*a220*/  IMAD.WIDE R46, R48, 0x2, R136 ;  /* 0x00000002302e7825 */ /* 0x000fe400078e0288 */
[----:B------:R-:W3:Y:S02]  /*a230*/  LDG.E.U16 R40, desc[UR8][R40.64] ;  /* 0x0000000828287981 */ /* 0x000ee4000c1e1500 */
[----:B------:R-:W-:Y:S02]  /*a240*/  IMAD.WIDE R46, R3, 0x2, R46 ;  /* 0x00000002032e7825 */ /* 0x000fe400078e022e */
[----:B------:R0:W2:Y:S04]  /*a250*/  LDG.E.U16 R39, desc[UR8][R42.64] ;  /* 0x000000082a277981 */ /* 0x0000a8000c1e1500 */
[----:B------:R1:W2:Y:S01]  /*a260*/  LDG.E.U16 R41, desc[UR8][R44.64] ;  /* 0x000000082c297981 */ /* 0x0002a2000c1e1500 */
[----:B0-----:R-:W-:-:S02]  /*a270*/  IMAD R42, R50, 0x3, RZ ;  /* 0x00000003322a7824 */ /* 0x001fc400078e02ff */
[C---:B----4-:R-:W-:Y:S02]  /*a280*/  IMAD.WIDE R50, R3.reuse, 0x2, R52 ;  /* 0x0000000203327825 */ /* 0x050fe400078e0234 */
[----:B------:R0:W4:Y:S02]  /*a290*/  LDG.E.U16 R52, desc[UR8][R46.64] ;  /* 0x000000082e347981 */ /* 0x000124000c1e1500 */
[C---:B-1----:R-:W-:Y:S02]  /*a2a0*/  IMAD.WIDE R44, R3.reuse, 0x2, R68 ;  /* 0x00000002032c7825 */ /* 0x042fe400078e0244 */
[----:B------:R-:W2:Y:S02]  /*a2b0*/  LDL.64 R68, [R1+0x220] ;  /* 0x0002200001447983 */ /* 0x000ea40000100a00 */
[----:B------:R-:W-:Y:S02]  /*a2c0*/  IMAD.WIDE R42, R42, 0x2, R136 ;  /* 0x000000022a2a7825 */ /* 0x000fe400078e0288 */
[----:B------:R-:W3:Y:S02]  /*a2d0*/  LDG.E.U16 R54, desc[UR8][R50.64] ;  /* 0x0000000832367981 */ /* 0x000ee4000c1e1500 */
[----:B0-----:R-:W-:-:S02]  /*a2e0*/  IMAD.WIDE R46, R3, 0x2, R66 ;  /* 0x00000002032e7825 */ /* 0x001fc400078e0242 */
[----:B------:R-:W3:Y:S02]  /*a2f0*/  LDL.64 R66, [R1+0x218] ;  /* 0x0002180001427983 */ /* 0x000ee40000100a00 */
[C---:B------:R-:W-:Y:S02]  /*a300*/  IMAD.WIDE R42, R3.reuse, 0x2, R42 ;  /* 0x00000002032a7825 */ /* 0x040fe400078e022a */
[----:B------:R0:W4:Y:S02]  /*a310*/  LDG.E.U16 R55, desc[UR8][R44.64] ;  /* 0x000000082c377981 */ /* 0x000124000c1e1500 */
[C---:B0-----:R-:W-:Y:S02]  /*a320*/  IMAD.WIDE R44, R3.reuse, 0x2, R76 ;  /* 0x00000002032c7825 */ /* 0x041fe400078e024c */
[----:B------:R-:W4:Y:S02]  /*a330*/  LDL.64 R76, [R1+0x170] ;  /* 0x00017000014c7983 */ /* 0x000f240000100a00 */
[----:B-----5:R-:W-:-:S02]  /*a340*/  IMAD.WIDE R50, R3, 0x2, R56 ;  /* 0x0000000203327825 */ /* 0x020fc400078e0238 */
[----:B------:R0:W5:Y:S02]  /*a350*/  LDG.E.U16 R56, desc[UR8][R42.64] ;  /* 0x000000082a387981 */ /* 0x000164000c1e1500 */
[----:B------:R-:W-:Y:S02]  /*a360*/  IMAD.WIDE R48, R48, 0x2, R134 ;  /* 0x0000000230307825 */ /* 0x000fe400078e0286 */
[----:B------:R1:W4:Y:S02]  /*a370*/  LDG.E.U16 R57, desc[UR8][R46.64] ;  /* 0x000000082e397981 */ /* 0x000324000c1e1500 */
[C---:B0-----:R-:W-:Y:S02]  /*a380*/  IMAD.WIDE R42, R3.reuse, 0x2, R78 ;  /* 0x00000002032a7825 */ /* 0x041fe400078e024e */
[----:B------:R-:W4:Y:S02]  /*a390*/  LDL.64 R78, [R1+0x178] ;  /* 0x00017800014e7983 */ /* 0x000f240000100a00 */
[----:B------:R-:W-:-:S05]  /*a3a0*/  IMAD.WIDE R48, R3, 0x2, R48 ;  /* 0x0000000203307825 */ /* 0x000fca00078e0230 */
[----:B------:R0:W5:Y:S01]  /*a3b0*/  LDG.E.U16 R53, desc[UR8][R48.64] ;  /* 0x0000000830357981 */ /* 0x000162000c1e1500 */
[----:B-1----:R-:W-:-:S04]  /*a3c0*/  IMAD.WIDE R46, R3, 0x2, R64 ;  /* 0x00000002032e7825 */ /* 0x002fc800078e0240 */
[C---:B0-----:R-:W-:Y:S02]  /*a3d0*/  IMAD.WIDE R48, R3.reuse, 0x2, R58 ;  /* 0x0000000203307825 */ /* 0x041fe400078e023a */
[----:B------:R0:W5:Y:S04]  /*a3e0*/  LDG.E.U16 R59, desc[UR8][R50.64] ;  /* 0x00000008323b7981 */ /* 0x000168000c1e1500 */
[----:B------:R1:W5:Y:S01]  /*a3f0*/  LDG.E.U16 R58, desc[UR8][R48.64] ;  /* 0x00000008303a7981 */ /* 0x000362000c1e1500 */
[----:B0-----:R-:W-:-:S03]  /*a400*/  IMAD.WIDE R50, R3, 0x2, R60 ;  /* 0x0000000203327825 */ /* 0x001fc600078e023c */
[----:B------:R0:W5:Y:S01]  /*a410*/  LDG.E.U16 R60, desc[UR8][R42.64] ;  /* 0x000000082a3c7981 */ /* 0x000162000c1e1500 */
[----:B-1----:R-:W-:-:S03]  /*a420*/  IMAD.WIDE R48, R3, 0x2, R62 ;  /* 0x0000000203307825 */ /* 0x002fc600078e023e */
[----:B------:R1:W5:Y:S04]  /*a430*/  LDG.E.U16 R61, desc[UR8][R44.64] ;  /* 0x000000082c3d7981 */ /* 0x000368000c1e1500 */
[----:B------:R-:W5:Y:S01]  /*a440*/  LDG.E.U16 R64, desc[UR8][R50.64] ;  /* 0x0000000832407981 */ /* 0x000f62000c1e1500 */
[----:B0-----:R-:W-:-:S03]  /*a450*/  IMAD.WIDE R42, R3, 0x2, R94 ;  /* 0x00000002032a7825 */ /* 0x001fc600078e025e */
[----:B------:R0:W5:Y:S01]  /*a460*/  LDG.E.U16 R62, desc[UR8][R46.64] ;  /* 0x000000082e3e7981 */ /* 0x000162000c1e1500 */
[----:B-1----:R-:W-:-:S03]  /*a470*/  IMAD.WIDE R44, R3, 0x2, R92 ;  /* 0x00000002032c7825 */ /* 0x002fc600078e025c */
[----:B------:R-:W5:Y:S04]  /*a480*/  LDG.E.U16 R63, desc[UR8][R48.64] ;  /* 0x00000008303f7981 */ /* 0x000f68000c1e1500 */
[----:B------:R1:W5:Y:S01]  /*a490*/  LDG.E.U16 R65, desc[UR8][R42.64] ;  /* 0x000000082a417981 */ /* 0x000362000c1e1500 */
[----:B0-----:R-:W-:-:S04]  /*a4a0*/  IMAD.WIDE R46, R3, 0x2, R90 ;  /* 0x00000002032e7825 */ /* 0x001fc800078e025a */
[----:B-1----:R-:W-:-:S04]  /*a4b0*/  IMAD.WIDE R42, R3, 0x2, R88 ;  /* 0x00000002032a7825 */ /* 0x002fc800078e0258 */
[----:B--2---:R-:W-:-:S05]  /*a4c0*/  IMAD.WIDE R48, R3, 0x2, R68 ;  /* 0x0000000203307825 */ /* 0x004fca00078e0244 */
[----:B------:R-:W2:Y:S01]  /*a4d0*/  LDG.E.U16 R68, desc[UR8][R48.64] ;  /* 0x0000000830447981 */ /* 0x000ea2000c1e1500 */
[----:B---3--:R-:W-:-:S03]  /*a4e0*/  IMAD.WIDE R50, R3, 0x2, R66 ;  /* 0x0000000203327825 */ /* 0x008fc600078e0242 */
[----:B------:R0:W3:Y:S04]  /*a4f0*/  LDG.E.U16 R66, desc[UR8][R44.64] ;  /* 0x000000082c427981 */ /* 0x0000e8000c1e1500 */
[----:B------:R1:W2:Y:S04]  /*a500*/  LDG.E.U16 R69, desc[UR8][R50.64] ;  /* 0x0000000832457981 */ /* 0x0002a8000c1e1500 */
[----:B------:R1:W2:Y:S01]  /*a510*/  LDG.E.U16 R67, desc[UR8][R46.64] ;  /* 0x000000082e437981 */ /* 0x0002a2000c1e1500 */
[----:B0-----:R-:W-:-:S04]  /*a520*/  IMAD.WIDE R44, R3, 0x2, R86 ;  /* 0x00000002032c7825 */ /* 0x001fc800078e0256 */
[C---:B-1----:R-:W-:Y:S02]  /*a530*/  IMAD.WIDE R50, R3.reuse, 0x2, R70 ;  /* 0x0000000203327825 */ /* 0x042fe400078e0246 */
[----:B------:R0:W2:Y:S04]  /*a540*/  LDG.E.U16 R70, desc[UR8][R42.64] ;  /* 0x000000082a467981 */ /* 0x0000a8000c1e1500 */
[----:B------:R1:W2:Y:S01]  /*a550*/  LDG.E.U16 R71, desc[UR8][R44.64] ;  /* 0x000000082c477981 */ /* 0x0002a2000c1e1500 */
[----:B------:R-:W-:-:S03]  /*a560*/  IMAD.WIDE R46, R3, 0x2, R74 ;  /* 0x00000002032e7825 */ /* 0x000fc600078e024a */
[----:B------:R4:W2:Y:S01]  /*a570*/  LDG.E.U16 R74, desc[UR8][R50.64] ;  /* 0x00000008324a7981 */ /* 0x0008a2000c1e1500 */
[----:B------:R-:W-:-:S03]  /*a580*/  IMAD.WIDE R48, R3, 0x2, R72 ;  /* 0x0000000203307825 */ /* 0x000fc600078e0248 */
[----:B------:R4:W2:Y:S01]  /*a590*/  LDG.E.U16 R72, desc[UR8][R46.64] ;  /* 0x000000082e487981 */ /* 0x0008a2000c1e1500 */
[----:B0-----:R-:W-:-:S03]  /*a5a0*/  IMAD.WIDE R42, R3, 0x2, R84 ;  /* 0x00000002032a7825 */ /* 0x001fc600078e0254 */
[----:B------:R0:W2:Y:S01]  /*a5b0*/  LDG.E.U16 R73, desc[UR8][R48.64] ;  /* 0x0000000830497981 */ /* 0x0000a2000c1e1500 */
[----:B-1----:R-:W-:-:S03]  /*a5c0*/  IMAD.WIDE R44, R3, 0x2, R82 ;  /* 0x00000002032c7825 */ /* 0x002fc600078e0252 */
[----:B------:R-:W2:Y:S01]  /*a5d0*/  LDG.E.U16 R42, desc[UR8][R42.64] ;  /* 0x000000082a2a7981 */ /* 0x000ea2000c1e1500 */
[----:B----4-:R-:W-:-:S03]  /*a5e0*/  IMAD.WIDE R50, R3, 0x2, R76 ;  /* 0x0000000203327825 */ /* 0x010fc600078e024c */
[----:B------:R1:W4:Y:S01]  /*a5f0*/  LDG.E.U16 R44, desc[UR8][R44.64] ;  /* 0x000000082c2c7981 */ /* 0x000322000c1e1500 */
[----:B------:R-:W-:-:S03]  /*a600*/  IMAD.WIDE R46, R3, 0x2, R80 ;  /* 0x00000002032e7825 */ /* 0x000fc600078e0250 */
[----:B------:R-:W4:Y:S01]  /*a610*/  LDG.E.U16 R50, desc[UR8][R50.64] ;  /* 0x0000000832327981 */ /* 0x000f22000c1e1500 */
[----:B0-----:R-:W-:-:S03]  /*a620*/  IMAD.WIDE R48, R3, 0x2, R78 ;  /* 0x0000000203307825 */ /* 0x001fc600078e024e */
[----:B------:R0:W4:Y:S04]  /*a630*/  LDG.E.U16 R46, desc[UR8][R46.64] ;  /* 0x000000082e2e7981 */ /* 0x000128000c1e1500 */
[----:B------:R-:W4:Y:S01]  /*a640*/  LDG.E.U16 R48, desc[UR8][R48.64] ;  /* 0x0000000830307981 */ /* 0x000f22000c1e1500 */
[----:B------:R-:W1:Y:S02]  /*a650*/  S2R R75, SR_TID.X ;  /* 0x00000000004b7919 */ /* 0x000e640000002100 */
[C---:B-1----:R-:W-:Y:S02]  /*a660*/  LOP3.LUT R45, R75.reuse, 0x3f, RZ, 0xc0, !PT ;  /* 0x0000003f4b2d7812 */ /* 0x042fe400078ec0ff */
[C---:B------:R-:W-:Y:S02]  /*a670*/  LOP3.LUT R43, R75.reuse, 0xc0, RZ, 0xc0, !PT ;  /* 0x000000c04b2b7812 */ /* 0x040fe400078ec0ff */
[----:B0-----:R-:W-:-:S03]  /*a680*/  LOP3.LUT R47, R75, 0x3f, RZ, 0xc0, !PT ;  /* 0x0000003f4b2f7812 */ /* 0x001fc600078ec0ff */
[----:B------:R-:W-:Y:S01]  /*a690*/  IMAD R43, R43, 0x20, R45 ;  /* 0x000000202b2b7824 */ /* 0x000fe200078e022d */
[----:B------:R-:W-:-:S05]  /*a6a0*/  LOP3.LUT R45, R75, 0xc0, RZ, 0xc0, !PT ;  /* 0x000000c04b2d7812 */ /* 0x000fca00078ec0ff */
[----:B------:R-:W-:Y:S01]  /*a6b0*/  IMAD R45, R45, 0x20, R47 ;  /* 0x000000202d2d7824 */ /* 0x000fe200078e022f */
[----:B------:R-:W-:-:S03]  /*a6c0*/  SHF.L.U32 R43, R43, 0x1, RZ ;  /* 0x000000012b2b7819 */ /* 0x000fc600000006ff */
[----:B------:R-:W-:Y:S02]  /*a6d0*/  IMAD.SHL.U32 R45, R45, 0x2, RZ ;  /* 0x000000022d2d7824 */ /* 0x000fe400078e00ff */
[----:B------:R0:W-:Y:S04]  /*a6e0*/  STS.U16 [R43+UR4+0x18000], R4 ;  /* 0x018000042b007988 */ /* 0x0001e80008000404 */
[----:B------:R1:W-:Y:S01]  /*a6f0*/  STS.U16 [R43+UR4+0x1c000], R5 ;  /* 0x01c000052b007988 */ /* 0x0003e20008000404 */
[----:B0-----:R-:W-:-:S03]  /*a700*/  LOP3.LUT R4, R45, 0x10, RZ, 0x3c, !PT ;  /* 0x000000102d047812 */ /* 0x001fc600078e3cff */
[----:B------:R-:W-:Y:S01]  /*a710*/  STS.U16 [R43+UR4+0x18400], R6 ;  /* 0x018400062b007988 */ /* 0x000fe20008000404 */
[----:B-1----:R-:W-:-:S03]  /*a720*/  LOP3.LUT R5, R45, 0x20, RZ, 0x3c, !PT ;  /* 0x000000202d057812 */ /* 0x002fc600078e3cff */
        /* <DEDUP_REMOVED lines=13> */
[----:B------:R-:W-:Y:S01]  /*a800*/  STS.U16 [R5+UR4+0x18100], R52 ;  /* 0x0181003405007988 */ /* 0x000fe20008000404 */
[----:B0-----:R-:W-:-:S03]  /*a810*/  LOP3.LUT R4, R45, 0x30, RZ, 0x3c, !PT ;  /* 0x000000302d047812 */ /* 0x001fc600078e3cff */
[----:B-----5:R-:W-:Y:S04]  /*a820*/  STS.U16 [R5+UR4+0x1c100], R53 ;  /* 0x01c1003505007988 */ /* 0x020fe80008000404 */
        /* <DEDUP_REMOVED lines=35> */
[----:B------:R-:W-:Y:S01]  /*aa60*/  STS.U16 [R5+UR4+0x1c300], R65 ;  /* 0x01c3004105007988 */ /* 0x000fe20008000404 */
[----:B------:R-:W-:-:S03]  /*aa70*/  SHF.R.U32.HI R4, RZ, 0x1, R4 ;  /* 0x00000001ff047819 */ /* 0x000fc60000011604 */
[----:B---3--:R-:W-:Y:S04]  /*aa80*/  STS.U16 [R5+UR4+0x18700], R66 ;  /* 0x0187004205007988 */ /* 0x008fe80008000404 */
[----:B--2---:R-:W-:Y:S04]  /*aa90*/  STS.U16 [R5+UR4+0x1c700], R67 ;  /* 0x01c7004305007988 */ /* 0x004fe80008000404 */
[----:B------:R-:W-:Y:S04]  /*aaa0*/  STS.U16 [R5+UR4+0x18b00], R68 ;  /* 0x018b004405007988 */ /* 0x000fe80008000404 */
[----:B------:R-:W-:Y:S04]  /*aab0*/  STS.U16 [R5+UR4+0x1cb00], R69 ;  /* 0x01cb004505007988 */ /* 0x000fe80008000404 */
[----:B------:R-:W-:Y:S04]  /*aac0*/  STS.U16 [R5+UR4+0x18f00], R70 ;  /* 0x018f004605007988 */ /* 0x000fe80008000404 */
[----:B------:R0:W-:Y:S02]  /*aad0*/  STS.U16 [R5+UR4+0x1cf00], R71 ;  /* 0x01cf004705007988 */ /* 0x0001e40008000404 */
[----:B0-----:R-:W-:-:S04]  /*aae0*/  LOP3.LUT R5, R75, 0x80, RZ, 0xc0, !PT ;  /* 0x000000804b057812 */ /* 0x001fc800078ec0ff */
[----:B------:R-:W-:-:S04]  /*aaf0*/  LEA.HI R4, R5, R4, RZ, 0x1d ;  /* 0x0000000405047211 */ /* 0x000fc800078fe8ff */
[----:B------:R-:W-:Y:S01]  /*ab00*/  IADD3 R21, P5, PT, R4, R138, RZ ;  /* 0x0000008a04157210 */ /* 0x000fe20007fbe0ff */
[----:B------:R-:W-:Y:S02]  /*ab10*/  UMOV UR70, 0x1 ;  /* 0x0000000100467882 */ /* 0x000fe40000000000 */
[----:B------:R-:W-:-:S04]  /*ab20*/  @!UP0 UIADD3 UR70, UPT, UPT, -UR70, 0x100000, URZ ;  /* 0x0010000046468890 */ /* 0x000fc8000fffe1ff */
[----:B------:R-:W-:Y:S02]  /*ab30*/  @!UP0 USHF.L.U32 UR71, UR70, 0xb, URZ ;  /* 0x0000000b46478899 */ /* 0x000fe400080006ff */
[----:B------:R-:W-:Y:S01]  /*ab40*/  @!UP0 USHF.L.U32 UR70, UR70, 0x1, URZ ;  /* 0x0000000146468899 */ /* 0x000fe200080006ff */
[----:B------:R-:W-:Y:S01]  /*ab50*/  IMAD.X R20, RZ, RZ, R139, P5 ;  /* 0x000000ffff147224 */ /* 0x000fe200028e068b */
[----:B------:R-:W-:Y:S02]  /*ab60*/  IADD3 R19, P5, PT, R21, 0x42, RZ ;  /* 0x0000004215137810 */ /* 0x000fe40007fbe0ff */
[----:B------:R-:W-:-:S03]  /*ab70*/  LOP3.LUT R45, R45, 0x70, RZ, 0x3c, !PT ;  /* 0x000000702d2d7812 */ /* 0x000fc600078e3cff */
[--C-:B------:R-:W-:Y:S01]  /*ab80*/  IMAD.X R18, RZ, RZ, R20.reuse, P5 ;  /* 0x000000ffff127224 */ /* 0x100fe200028e0614 */
[C---:B------:R-:W-:Y:S01]  /*ab90*/  IADD3 R17, P5, PT, R21.reuse, 0x43, RZ ;  /* 0x0000004315117810 */ /* 0x040fe20007fbe0ff */
[----:B------:R-:W-:Y:S01]  /*aba0*/  VOTEU.ALL UP1, P1 ;  /* 0x0000000000ff7886 */ /* 0x000fe20000820000 */
[----:B------:R0:W-:Y:S03]  /*abb0*/  STS.U16 [R45+UR4+0x18380], R72 ;  /* 0x018380482d007988 */ /* 0x0001e60008000404 */
[----:B------:R-:W-:Y:S01]  /*abc0*/  IMAD.X R16, RZ, RZ, R20, P5 ;  /* 0x000000ffff107224 */ /* 0x000fe200028e0614 */
[----:B------:R0:W-:Y:S01]  /*abd0*/  STS.U16 [R45+UR4+0x1c380], R73 ;  /* 0x01c380492d007988 */ /* 0x0001e20008000404 */
[----:B------:R-:W-:-:S03]  /*abe0*/  IADD3 R15, P5, PT, R21, 0x46, RZ ;  /* 0x00000046150f7810 */ /* 0x000fc60007fbe0ff */
[----:B------:R0:W-:Y:S04]  /*abf0*/  STS.U16 [R45+UR4+0x18780], R74 ;  /* 0x0187804a2d007988 */ /* 0x0001e80008000404 */
[----:B------:R0:W-:Y:S04]  /*ac00*/  STS.U16 [R45+UR4+0x1c780], R42 ;  /* 0x01c7802a2d007988 */ /* 0x0001e80008000404 */
[----:B----4-:R0:W-:Y:S04]  /*ac10*/  STS.U16 [R45+UR4+0x18b80], R44 ;  /* 0x018b802c2d007988 */ /* 0x0101e80008000404 */
[----:B------:R0:W-:Y:S04]  /*ac20*/  STS.U16 [R45+UR4+0x1cb80], R46 ;  /* 0x01cb802e2d007988 */ /* 0x0001e80008000404 */
[----:B------:R0:W-:Y:S04]  /*ac30*/  STS.U16 [R45+UR4+0x18f80], R48 ;  /* 0x018f80302d007988 */ /* 0x0001e80008000404 */
[----:B------:R0:W-:Y:S01]  /*ac40*/  STS.U16 [R45+UR4+0x1cf80], R50 ;  /* 0x01cf80322d007988 */ /* 0x0001e20008000404 */
[----:B------:R1:W-:Y:S06]  /*ac50*/  MEMBAR.ALL.CTA ;  /* 0x0000000000007992 */ /* 0x0003ec0000008000 */
[----:B-1----:R-:W-:Y:S04]  /*ac60*/  FENCE.VIEW.ASYNC.S ;  /* 0x00000000000073c6 */ /* 0x002fe80000000000 */
[----:B------:R-:W1:Y:S02]  /*ac70*/  FENCE.VIEW.ASYNC.S ;  /* 0x00000000000073c6 */ /* 0x000e640000000000 */
[----:B-1----:R0:W1:Y:S01]  /*ac80*/  @!UP1 SYNCS.EXCH.64 URZ, [UR4+0x28010], UR70 ;  /* 0x0280104604ff95b2 */ /* 0x0020620008000100 */
[----:B------:R-:W-:Y:S01]  /*ac90*/  IMAD.X R14, RZ, RZ, R20, P5 ;  /* 0x000000ffff0e7224 */ /* 0x000fe200028e0614 */
[----:B-1----:R-:W-:Y:S06]  /*aca0*/  BAR.SYNC.DEFER_BLOCKING 0x0 ;  /* 0x0000000000007b1d */ /* 0x002fec0000010000 */
[----:B0-----:R-:W-:Y:S05]  /*acb0*/  @P4 BRA `(.L_x_16) ;  /* 0x0000000800a04947 */ /* 0x001fea0003800000 */
[----:B------:R-:W2:Y:S04]  /*acc0*/  LDL R76, [R1+0x15c] ;  /* 0x00015c00014c7983 */ /* 0x000ea80000100800 */
[----:B------:R-:W3:Y:S01]  /*acd0*/  LDL R75, [R1+0x160] ;  /* 0x00016000014b7983 */ /* 0x000ee20000100800 */
[----:B------:R-:W-:Y:S02]  /*ace0*/  ELECT P5, URZ, PT ;  /* 0x0000000000ff782f */ /* 0x000fe400038a0000 */
[----:B------:R-:W-:Y:S01]  /*acf0*/  MOV.SPILL R9, UR69 ;  /* 0x0000004500097c02 */ /* 0x000fe20009000f00 */
[----:B------:R-:W4:Y:S01]  /*ad00*/  LDL R25, [R1+0x1a4] ;  /* 0x0001a40001197983 */ /* 0x000f220000100800 */
[----:B------:R-:W-:Y:S02]  /*ad10*/  MOV.SPILL R10, UR68 ;  /* 0x00000044000a7c02 */ /* 0x000fe40009000f00 */
[----:B------:R-:W-:-:S02]  /*ad20*/  MOV.SPILL R8, UR74 ;  /* 0x0000004a00087c02 */ /* 0x000fc40009000f00 */
[----:B------:R-:W-:Y:S02]  /*ad30*/  R2UR UR75, R149 ;  /* 0x00000000954b72ca */ /* 0x000fe400000e0000 */
[----:B------:R-:W-:Y:S02]  /*ad40*/  MOV.SPILL R11, UR9 ;  /* 0x00000009000b7c02 */ /* 0x000fe40009000f00 */
[----:B------:R-:W-:Y:S01]  /*ad50*/  MOV.SPILL R22, UR8 ;  /* 0x0000000800167c02 */ /* 0x000fe20009000f00 */
[----:B------:R-:W-:Y:S01]  /*ad60*/  @P5 IMAD.MOV.U32 R5, RZ, RZ, 0x40004040 ;  /* 0x40004040ff055424 */ /* 0x000fe200078e00ff */
[----:B------:R-:W-:Y:S01]  /*ad70*/  UMOV UR68, 0x0 ;  /* 0x0000000000447882 */ /* 0x000fe20000000000 */
[----:B------:R-:W-:Y:S01]  /*ad80*/  UMOV UR69, 0x4088490 ;  /* 0x0408849000457882 */ /* 0x000fe20000000000 */
[----:B------:R-:W-:Y:S02]  /*ad90*/  R2UR UR74, R148 ;  /* 0x00000000944a72ca */ /* 0x000fe400000e0000 */
[----:B------:R-:W-:-:S02]  /*ada0*/  @P5 R2UR UR71, R5 ;  /* 0x00000000054752ca */ /* 0x000fc400000e0000 */
[----:B------:R-:W-:Y:S02]  /*adb0*/  @P5 R2UR UR73, R5 ;  /* 0x00000000054952ca */ /* 0x000fe400000e0000 */
[----:B------:R-:W-:Y:S02]  /*adc0*/  R2UR UR8, R146 ;  /* 0x00000000920872ca */ /* 0x000fe400000e0000 */
[----:B------:R-:W-:Y:S02]  /*add0*/  R2UR UR9, R147 ;  /* 0x00000000930972ca */ /* 0x000fe400000e0000 */
[----:B------:R-:W-:Y:S02]  /*ade0*/  MOV.SPILL R6, UR67 ;  /* 0x0000004300067c02 */ /* 0x000fe40009000f00 */
[----:B------:R-:W-:Y:S02]  /*adf0*/  MOV.SPILL R7, UR66 ;  /* 0x0000004200077c02 */ /* 0x000fe40009000f00 */
[----:B------:R-:W-:-:S02]  /*ae00*/  R2UR UR66, R206 ;  /* 0x00000000ce4272ca */ /* 0x000fc400000e0000 */
[----:B------:R-:W-:Y:S02]  /*ae10*/  R2UR UR67, R207 ;  /* 0x00000000cf4372ca */ /* 0x000fe400000e0000 */
[----:B------:R-:W-:Y:S02]  /*ae20*/  MOV.SPILL R23, UR5 ;  /* 0x0000000500177c02 */ /* 0x000fe40009000f00 */
[----:B------:R-:W-:Y:S02]  /*ae30*/  MOV.SPILL R24, UR4 ;  /* 0x0000000400187c02 */ /* 0x000fe40009000f00 */
[----:B------:R-:W-:Y:S02]  /*ae40*/  R2UR UR4, R202 ;  /* 0x00000000ca0472ca */ /* 0x000fe400000e0000 */
[----:B------:R-:W-:Y:S02]  /*ae50*/  R2UR UR5, R203 ;  /* 0x00000000cb0572ca */ /* 0x000fe400000e0000 */
[----:B--2---:R-:W-:-:S02]  /*ae60*/  R2UR UR70, R76 ;  /* 0x000000004c4672ca */ /* 0x004fc400000e0000 */
[----:B---3--:R-:W-:-:S11]  /*ae70*/  R2UR UR72, R75 ;  /* 0x000000004b4872ca */ /* 0x008fd600000e0000 */
[----:B------:R-:W-:-:S04]  /*ae80*/  MOV R4, UR70 ;  /* 0x0000004600047c02 */ /* 0x000fc80008000f00 */
[----:B------:R-:W-:Y:S01]  /*ae90*/  @P5 R2UR UR70, R4 ;  /* 0x00000000044652ca */ /* 0x000fe200000e0000 */
[----:B------:R-:W-:-:S05]  /*aea0*/  IMAD.U32 R4, RZ, RZ, UR72 ;  /* 0x00000048ff047e24 */ /* 0x000fca000f8e00ff */
[----:B------:R-:W-:-:S13]  /*aeb0*/  @P5 R2UR UR72, R4 ;  /* 0x00000000044852ca */ /* 0x000fda00000e0000 */
[----:B------:R0:W-:Y:S02]  /*aec0*/  UTCHMMA gdesc[UR70], gdesc[UR72], tmem[UR7], tmem[UR68], idesc[UR69], !UPT ;  /* 0x00ff4448460075ea */ /* 0x0001e4000f800007 */
[----:B0-----:R-:W-:Y:S02]  /*aed0*/  R2UR UR70, R208 ;  /* 0x00000000d04672ca */ /* 0x001fe400000e0000 */
[----:B------:R-:W-:Y:S01]  /*aee0*/  R2UR UR71, R209 ;  /* 0x00000000d14772ca */ /* 0x000fe200000e0000 */
[----:B------:R-:W-:Y:S01]  /*aef0*/  UMOV UR72, 0x0 ;  /* 0x0000000000487882 */ /* 0x000fe20000000000 */
[----:B------:R-:W-:Y:S02]  /*af00*/  UMOV UR73, 0x4088490 ;  /* 0x0408849000497882 */ /* 0x000fe40000000000 */
[----:B------:R-:W-:Y:S09]  /*af10*/  UTCHMMA gdesc[UR74], gdesc[UR10], tmem[UR7], tmem[UR72], idesc[UR73], UPT ;  /* 0x00ff480a4a0075ea */ /* 0x000ff2000b800007 */
[----:B------:R0:W-:Y:S02]  /*af20*/  UTCHMMA gdesc[UR8], gdesc[UR70], tmem[UR7], tmem[UR72], idesc[UR73], UPT ;  /* 0x00ff4846080075ea */ /* 0x0001e4000b800007 */
[----:B0-----:R-:W-:-:S02]  /*af30*/  R2UR UR72, R204 ;  /* 0x00000000cc4872ca */ /* 0x001fc400000e0000 */
[----:B------:R-:W-:Y:S01]  /*af40*/  R2UR UR73, R205 ;  /* 0x00000000cd4972ca */ /* 0x000fe200000e0000 */
[----:B------:R-:W-:Y:S01]  /*af50*/  UMOV UR70, 0x0 ;  /* 0x0000000000467882 */ /* 0x000fe20000000000 */
[----:B------:R-:W-:Y:S02]  /*af60*/  UMOV UR71, 0x4088490 ;  /* 0x0408849000477882 */ /* 0x000fe40000000000 */
[----:B------:R-:W-:Y:S01]  /*af70*/  UTCHMMA gdesc[UR76], gdesc[UR66], tmem[UR7], tmem[UR70], idesc[UR71], UPT ;  /* 0x00ff46424c0075ea */ /* 0x000fe2000b800007 */
[----:B------:R-:W-:-:S08]  /*af80*/  R2UR UR68, R198 ;  /* 0x00000000c64472ca */ /* 0x000fd000000e0000 */
[----:B------:R0:W-:Y:S01]  /*af90*/  UTCHMMA gdesc[UR12], gdesc[UR72], tmem[UR7], tmem[UR70], idesc[UR71], UPT ;  /* 0x00ff46480c0075ea */ /* 0x0001e2000b800007 */
[----:B------:R-:W-:Y:S02]  /*afa0*/  R2UR UR69, R199 ;  /* 0x00000000c74572ca */ /* 0x000fe400000e0000 */
[----:B------:R-:W-:Y:S01]  /*afb0*/  R2UR UR74, R196 ;  /* 0x00000000c44a72ca */ /* 0x000fe200000e0000 */
[----:B0-----:R-:W-:Y:S01]  /*afc0*/  UMOV UR72, 0x0 ;  /* 0x0000000000487882 */ /* 0x001fe20000000000 */
[----:B------:R-:W-:Y:S02]  /*afd0*/  UMOV UR73, 0x4088490 ;  /* 0x0408849000497882 */ /* 0x000fe40000000000 */
[----:B------:R0:W-:Y:S01]  /*afe0*/  UTCHMMA gdesc[UR14], gdesc[UR4], tmem[UR7], tmem[UR72], idesc[UR73], UPT ;  /* 0x00ff48040e0075ea */ /* 0x0001e2000b800007 */
[----:B------:R-:W-:Y:S02]  /*aff0*/  R2UR UR75, R197 ;  /* 0x00000000c54b72ca */ /* 0x000fe400000e0000 */
[----:B0-----:R-:W-:-:S02]  /*b000*/  R2UR UR72, R200 ;  /* 0x00000000c84872ca */ /* 0x001fc400000e0000 */
[----:B------:R-:W-:Y:S02]  /*b010*/  R2UR UR73, R201 ;  /* 0x00000000c94972ca */ /* 0x000fe400000e0000 */
[----:B------:R-:W-:Y:S02]  /*b020*/  R2UR UR8, R194 ;  /* 0x00000000c20872ca */ /* 0x000fe400000e0000 */
[----:B------:R-:W-:-:S09]  /*b030*/  R2UR UR9, R195 ;  /* 0x00000000c30972ca */ /* 0x000fd200000e0000 */
[----:B------:R0:W-:Y:S02]  /*b040*/  UTCHMMA gdesc[UR16], gdesc[UR72], tmem[UR7], tmem[UR70], idesc[UR71], UPT ;  /* 0x00ff4648100075ea */ /* 0x0001e4000b800007 */
[----:B0-----:R-:W-:Y:S01]  /*b050*/  UMOV UR72, 0x0 ;  /* 0x0000000000487882 */ /* 0x001fe20000000000 */
[----:B------:R-:W-:Y:S02]  /*b060*/  UMOV UR73, 0x4088490 ;  /* 0x0408849000497882 */ /* 0x000fe40000000000 */
[----:B------:R-:W-:Y:S01]  /*b070*/  UTCHMMA gdesc[UR18], gdesc[UR68], tmem[UR7], tmem[UR72], idesc[UR73], UPT ;  /* 0x00ff4844120075ea */ /* 0x000fe2000b800007 */
[----:B------:R0:W-:Y:S01]  /*b080*/  UTCHMMA gdesc[UR20], gdesc[UR74], tmem[UR7], tmem[UR72], idesc[UR73], UPT ;  /* 0x00ff484a140075ea */ /* 0x0001e2000b800007 */
[----:B------:R-:W-:Y:S01]  /*b090*/  UTCHMMA gdesc[UR22], gdesc[UR8], tmem[UR7], tmem[UR70], idesc[UR71], UPT ;  /* 0x00ff4608160075ea */ /* 0x000fe2000b800007 */
[----:B0-----:R-:W-:Y:S02]  /*b0a0*/  R2UR UR72, R192 ;  /* 0x00000000c04872ca */ /* 0x001fe400000e0000 */
[----:B------:R-:W-:-:S02]  /*b0b0*/  R2UR UR73, R193 ;  /* 0x00000000c14972ca */ /* 0x000fc400000e0000 */
[----:B------:R-:W-:Y:S02]  /*b0c0*/  R2UR UR4, R188 ;  /* 0x00000000bc0472ca */ /* 0x000fe400000e0000 */
[----:B------:R-:W-:-:S09]  /*b0d0*/  R2UR UR5, R189 ;  /* 0x00000000bd0572ca */ /* 0x000fd200000e0000 */
[----:B------:R0:W-:Y:S02]  /*b0e0*/  UTCHMMA gdesc[UR24], gdesc[UR72], tmem[UR7], tmem[UR70], idesc[UR71], UPT ;  /* 0x00ff4648180075ea */ /* 0x0001e4000b800007 */
[----:B0-----:R-:W-:Y:S02]  /*b0f0*/  R2UR UR70, R190 ;  /* 0x00000000be4672ca */ /* 0x001fe400000e0000 */
[----:B------:R-:W-:Y:S01]  /*b100*/  R2UR UR71, R191 ;  /* 0x00000000bf4772ca */ /* 0x000fe200000e0000 */
[----:B------:R-:W-:Y:S01]  /*b110*/  UMOV UR72, 0x0 ;  /* 0x0000000000487882 */ /* 0x000fe20000000000 */
[----:B------:R-:W-:Y:S01]  /*b120*/  UMOV UR73, 0x4088490 ;  /* 0x0408849000497882 */ /* 0x000fe20000000000 */
[----:B------:R-:W-:Y:S02]  /*b130*/  R2UR UR68, R184 ;  /* 0x00000000b84472ca */ /* 0x000fe400000e0000 */
[----:B------:R-:W-:-:S08]  /*b140*/  R2UR UR69, R185 ;  /* 0x00000000b94572ca */ /* 0x000fd000000e0000 */
[----:B------:R0:W-:Y:S02]  /*b150*/  UTCHMMA gdesc[UR26], gdesc[UR70], tmem[UR7], tmem[UR72], idesc[UR73], UPT ;  /* 0x00ff48461a0075ea */ /* 0x0001e4000b800007 */
[----:B0-----:R-:W-:Y:S01]  /*b160*/  UMOV UR70, 0x0 ;  /* 0x0000000000467882 */ /* 0x001fe20000000000 */
[----:B------:R-:W-:Y:S02]  /*b170*/  UMOV UR71, 0x4088490 ;  /* 0x0408849000477882 */ /* 0x000fe40000000000 */
[----:B------:R0:W-:Y:S02]  /*b180*/  UTCHMMA gdesc[UR28], gdesc[UR4], tmem[UR7], tmem[UR70], idesc[UR71], UPT ;  /* 0x00ff46041c0075ea */ /* 0x0001e4000b800007 */
[----:B0-----:R-:W-:Y:S02]  /*b190*/  R2UR UR70, R186 ;  /* 0x00000000ba4672ca */ /* 0x001fe400000e0000 */
[----:B------:R-:W-:Y:S02]  /*b1a0*/  R2UR UR71, R187 ;  /* 0x00000000bb4772ca */ /* 0x000fe400000e0000 */
[----:B------:R-:W-:-:S02]  /*b1b0*/  R2UR UR74, R182 ;  /* 0x00000000b64a72ca */ /* 0x000fc400000e0000 */
[----:B------:R-:W-:Y:S02]  /*b1c0*/  R2UR UR75, R183 ;  /* 0x00000000b74b72ca */ /* 0x000fe400000e0000 */
[----:B------:R-:W-:Y:S02]  /*b1d0*/  R2UR UR8, R178 ;  /* 0x00000000b20872ca */ /* 0x000fe400000e0000 */
[----:B------:R-:W-:-:S05]  /*b1e0*/  R2UR UR9, R179 ;  /* 0x00000000b30972ca */ /* 0x000fca00000e0000 */
[----:B------:R-:W-:Y:S01]  /*b1f0*/  UTCHMMA gdesc[UR30], gdesc[UR70], tmem[UR7], tmem[UR72], idesc[UR73], UPT ;  /* 0x00ff48461e0075ea */ /* 0x000fe2000b800007 */
[----:B------:R0:W-:Y:S02]  /*b200*/  UTCHMMA gdesc[UR32], gdesc[UR68], tmem[UR7], tmem[UR72], idesc[UR73], UPT ;  /* 0x00ff4844200075ea */ /* 0x0001e4000b800007 */
[----:B0-----:R-:W-:Y:S02]  /*b210*/  R2UR UR72, R180 ;  /* 0x00000000b44872ca */ /* 0x001fe400000e0000 */
[----:B------:R-:W-:Y:S01]  /*b220*/  R2UR UR73, R181 ;  /* 0x00000000b54972ca */ /* 0x000fe200000e0000 */
[----:B------:R-:W-:Y:S01]  /*b230*/  UMOV UR70, 0x0 ;  /* 0x0000000000467882 */ /* 0x000fe20000000000 */
[----:B------:R-:W-:Y:S02]  /*b240*/  UMOV UR71, 0x4088490 ;  /* 0x0408849000477882 */ /* 0x000fe40000000000 */
[----:B------:R-:W-:Y:S09]  /*b250*/  UTCHMMA gdesc[UR34], gdesc[UR74], tmem[UR7], tmem[UR70], idesc[UR71], UPT ;  /* 0x00ff464a220075ea */ /* 0x000ff2000b800007 */
[----:B------:R0:W-:Y:S02]  /*b260*/  UTCHMMA gdesc[UR36], gdesc[UR72], tmem[UR7], tmem[UR70], idesc[UR71], UPT ;  /* 0x00ff4648240075ea */ /* 0x0001e4000b800007 */
[----:B0-----:R-:W-:Y:S01]  /*b270*/  UMOV UR72, 0x0 ;  /* 0x0000000000487882 */ /* 0x001fe20000000000 */
[----:B------:R-:W-:-:S02]  /*b280*/  UMOV UR73, 0x4088490 ;  /* 0x0408849000497882 */ /* 0x000fc40000000000 */
[----:B------:R0:W-:Y:S02]  /*b290*/  UTCHMMA gdesc[UR38], gdesc[UR8], tmem[UR7], tmem[UR72], idesc[UR73], UPT ;  /* 0x00ff4808260075ea */ /* 0x0001e4000b800007 */
[----:B0-----:R-:W-:Y:S02]  /*b2a0*/  R2UR UR72, R176 ;  /* 0x00000000b04872ca */ /* 0x001fe400000e0000 */
[----:B------:R-:W-:Y:S02]  /*b2b0*/  R2UR UR73, R177 ;  /* 0x00000000b14972ca */ /* 0x000fe400000e0000 */
[----:B------:R-:W-:Y:S02]  /*b2c0*/  R2UR UR4, R174 ;  /* 0x00000000ae0472ca */ /* 0x000fe400000e0000 */
[----:B------:R-:W-:-:S09]  /*b2d0*/  R2UR UR5, R175 ;  /* 0x00000000af0572ca */ /* 0x000fd200000e0000 */
[----:B------:R0:W-:Y:S02]  /*b2e0*/  UTCHMMA gdesc[UR40], gdesc[UR72], tmem[UR7], tmem[UR70], idesc[UR71], UPT ;  /* 0x00ff4648280075ea */ /* 0x0001e4000b800007 */
[----:B0-----:R-:W-:Y:S02]  /*b2f0*/  R2UR UR70, R172 ;  /* 0x00000000ac4672ca */ /* 0x001fe400000e0000 */
[----:B------:R-:W-:Y:S01]  /*b300*/  R2UR UR71, R173 ;  /* 0x00000000ad4772ca */ /* 0x000fe200000e0000 */
[----:B------:R-:W-:Y:S01]  /*b310*/  UMOV UR72, 0x0 ;  /* 0x0000000000487882 */ /* 0x000fe20000000000 */
[----:B------:R-:W-:Y:S01]  /*b320*/  UMOV UR73, 0x4088490 ;  /* 0x0408849000497882 */ /* 0x000fe20000000000 */
[----:B------:R-:W-:Y:S01]  /*b330*/  R2UR UR68, R170 ;  /* 0x00000000aa4472ca */ /* 0x000fe200000e0000 */
[----:B------:R-:W-:Y:S01]  /*b340*/  UTCHMMA gdesc[UR42], gdesc[UR4], tmem[UR7], tmem[UR72], idesc[UR73], UPT ;  /* 0x00ff48042a0075ea */ /* 0x000fe2000b800007 */
[----:B------:R-:W-:-:S08]  /*b350*/  R2UR UR69, R171 ;  /* 0x00000000ab4572ca */ /* 0x000fd000000e0000 */
[----:B------:R0:W-:Y:S02]  /*b360*/  UTCHMMA gdesc[UR44], gdesc[UR70], tmem[UR7], tmem[UR72], idesc[UR73], UPT ;  /* 0x00ff48462c0075ea */ /* 0x0001e4000b800007 */
        /* <DEDUP_REMOVED lines=9> */
[----:B------:R-:W-:-:S11]  /*b400*/  UMOV UR73, 0x4088490 ;  /* 0x0408849000497882 */ /* 0x000fd60000000000 */
        /* <DEDUP_REMOVED lines=31> */
[----:B------:R-:W-:Y:S02]  /*b600*/  R2UR.FILL UR67, R6 ;  /* 0x00000000064372ca */ /* 0x000fe400004e0000 */
[----:B------:R-:W-:Y:S01]  /*b610*/  R2UR.FILL UR66, R7 ;  /* 0x00000000074272ca */ /* 0x000fe200004e0000 */
[----:B----4-:R-:W-:-:S07]  /*b620*/  VIADD R4, R25, 0x28010 ;  /* 0x0002801019047836 */ /* 0x010fce0000000000 */
[----:B------:R0:W-:Y:S01]  /*b630*/  UTCHMMA gdesc[UR64], gdesc[UR72], tmem[UR7], tmem[UR70], idesc[UR71], UPT ;  /* 0x00ff4648400075ea */ /* 0x0001e2000b800007 */
[----:B------:R-:W-:Y:S01]  /*b640*/  IMAD.MOV.U32 R5, RZ, RZ, RZ ;  /* 0x000000ffff057224 */ /* 0x000fe200078e00ff */
[----:B0-----:R-:W-:Y:S02]  /*b650*/  R2UR UR70, R150 ;  /* 0x00000000964672ca */ /* 0x001fe400000e0000 */
[----:B------:R-:W-:Y:S01]  /*b660*/  R2UR UR71, R151 ;  /* 0x00000000974772ca */ /* 0x000fe200000e0000 */
[----:B------:R-:W-:Y:S01]  /*b670*/  UMOV UR72, 0x0 ;  /* 0x0000000000487882 */ /* 0x000fe20000000000 */
[----:B------:R-:W-:Y:S01]  /*b680*/  @P5 MOV R4, R4 ;  /* 0x0000000400045202 */ /* 0x000fe20000000f00 */
[----:B------:R-:W-:-:S10]  /*b690*/  UMOV UR73, 0x4088490 ;  /* 0x0408849000497882 */ /* 0x000fd40000000000 */
[----:B------:R0:W-:Y:S02]  /*b6a0*/  UTCHMMA gdesc[UR66], gdesc[UR70], tmem[UR7], tmem[UR72], idesc[UR73], UPT ;  /* 0x00ff4846420075ea */ /* 0x0001e4000b800007 */
[----:B0-----:R-:W-:Y:S02]  /*b6b0*/  @P5 R2UR UR70, R4 ;  /* 0x00000000044652ca */ /* 0x001fe400000e0000 */
[----:B------:R-:W-:-:S11]  /*b6c0*/  R2UR.FILL UR74, R8 ;  /* 0x00000000084a72ca */ /* 0x000fd600004e0000 */
[----:B------:R0:W-:Y:S01]  /*b6d0*/  UTCBAR [UR70], URZ ;  /* 0x000000ff460073e9 */ /* 0x0001e200080000ff */
[----:B------:R-:W-:Y:S02]  /*b6e0*/  R2UR.FILL UR69, R9 ;  /* 0x00000000094572ca */ /* 0x000fe400004e0000 */
[----:B------:R-:W-:Y:S02]  /*b6f0*/  R2UR.FILL UR68, R10 ;  /* 0x000000000a4472ca */ /* 0x000fe400004e0000 */
[----:B------:R-:W-:Y:S02]  /*b700*/  R2UR.FILL UR9, R11 ;  /* 0x000000000b0972ca */ /* 0x000fe400004e0000 */
[----:B------:R-:W-:Y:S02]  /*b710*/  R2UR.FILL UR8, R22 ;  /* 0x00000000160872ca */ /* 0x000fe400004e0000 */
[----:B------:R-:W-:Y:S02]  /*b720*/  R2UR.FILL UR5, R23 ;  /* 0x00000000170572ca */ /* 0x000fe400004e0000 */
[----:B0-----:R-:W-:-:S15]  /*b730*/  R2UR.FILL UR4, R24 ;  /* 0x00000000180472ca */ /* 0x001fde00004e0000 */
.L_x_16:
[----:B------:R-:W0:Y:S01]  /*b740*/  SYNCS.PHASECHK.TRANS64.TRYWAIT P5, [UR4+0x28010], RZ ;  /* 0x028010ffff0075a7 */ /* 0x000e2200080a1104 */
[----:B------:R-:W1:Y:S01]  /*b750*/  LDC R26, c[0x0][0x3a8] ;  /* 0x0000ea00ff1a7b82 */ /* 0x000e620000000800 */
[----:B0-----:R-:W-:Y:S05]  /*b760*/  @!P5 BRA `(.L_x_17) ;  /* 0x0000006c00acd947 */ /* 0x001fea0003800000 */
.L_x_25:
[----:B------:R-:W2:Y:S01]  /*b770*/  LDL R4, [R1+0x168] ;  /* 0x0001680001047983 */ /* 0x000ea20000100800 */
[----:B------:R-:W-:Y:S01]  /*b780*/  BAR.SYNC.DEFER_BLOCKING 0x0 ;  /* 0x0000000000007b1d */ /* 0x000fe20000010000 */
[----:B------:R-:W-:-:S05]  /*b790*/  IADD3 R22, P5, PT, R21, 0x40, RZ ;  /* 0x0000004015167810 */ /* 0x000fca0007fbe0ff */
[--C-:B------:R-:W-:Y:S01]  /*b7a0*/  IMAD.X R28, RZ, RZ, R20.reuse, P5 ;  /* 0x000000ffff1c7224 */ /* 0x100fe200028e0614 */
[C---:B------:R-:W-:Y:S01]  /*b7b0*/  IADD3 R27, P5, PT, R21.reuse, 0x47, RZ ;  /* 0x00000047151b7810 */ /* 0x040fe20007fbe0ff */
[----:B------:R-:W0:Y:S04]  /*b7c0*/  S2R R31, SR_TID.X ;  /* 0x00000000001f7919 */ /* 0x000e280000002100 */
[----:B------:R-:W-:Y:S01]  /*b7d0*/  IMAD.X R24, RZ, RZ, R20, P5 ;  /* 0x000000ffff187224 */ /* 0x000fe200028e0614 */
[----:B------:R-:W-:Y:S01]  /*b7e0*/  IADD3 R23, P5, PT, R21, 0x45, RZ ;  /* 0x0000004515177810 */ /* 0x000fe20007fbe0ff */
[----:B------:R-:W3:Y:S01]  /*b7f0*/  @!P1 SYNCS.CCTL.IV [UR4+0x28010] ;  /* 0x02801000ff0099b1 */ /* 0x000ee20008000004 */
[C---:B0-----:R-:W-:Y:S02]  /*b800*/  LOP3.LUT R29, R31.reuse, 0xf, RZ, 0xc0, !PT ;  /* 0x0000000f1f1d7812 */ /* 0x041fe400078ec0ff */
[----:B------:R-:W-:-:S04]  /*b810*/  LOP3.LUT R25, R31, 0x60, RZ, 0xc0, !PT ;  /* 0x000000601f197812 */ /* 0x000fc800078ec0ff */
[----:B------:R-:W-:Y:S02]  /*b820*/  LEA.HI R25, R25, R29, RZ, 0x1f ;  /* 0x0000001d19197211 */ /* 0x000fe400078ff8ff */
[----:B------:R-:W-:Y:S02]  /*b830*/  IADD3.X R29, PT, PT, RZ, R20, RZ, P5, !PT ;  /* 0x00000014ff1d7210 */ /* 0x000fe40002ffe4ff */
[----:B------:R-:W-:Y:S01]  /*b840*/  IADD3 R30, P5, PT, R21, 0x44, RZ ;  /* 0x00000044151e7810 */ /* 0x000fe20007fbe0ff */
[----:B------:R-:W-:-:S04]  /*b850*/  IMAD.IADD R21, R252, 0x1, R25 ;  /* 0x00000001fc157824 */ /* 0x000fc800078e0219 */
[----:B------:R-:W-:Y:S01]  /*b860*/  IMAD.X R20, RZ, RZ, R20, P5 ;  /* 0x000000ffff147224 */ /* 0x000fe200028e0614 */
[----:B------:R-:W-:-:S04]  /*b870*/  ISETP.GT.U32.AND P5, PT, R19, R21, PT ;  /* 0x000000151300720c */ /* 0x000fc80003fa4070 */
[----:B------:R-:W-:Y:S01]  /*b880*/  ISETP.GT.U32.AND.EX P5, PT, R18, RZ, PT, P5 ;  /* 0x000000ff1200720c */ /* 0x000fe20003fa4150 */
[----:B------:R-:W-:Y:S01]  /*b890*/  IMAD.SHL.U32 R25, R25, 0x8, RZ ;  /* 0x0000000819197824 */ /* 0x000fe200078e00ff */
[----:B------:R-:W4:Y:S01]  /*b8a0*/  LDL.64 R18, [R1+0x148] ;  /* 0x0001480001127983 */ /* 0x000f220000100a00 */
[----:B--2---:R-:W-:-:S13]  /*b8b0*/  R2UR UR70, R4 ;  /* 0x00000000044672ca */ /* 0x004fda00000e0000 */
[----:B------:R-:W-:Y:S01]  /*b8c0*/  LDTM.16dp32bit_t0_t15.x8 R4, tmem[UR70] ;  /* 0x00000046000479ee */ /* 0x000fe20008980000 */
[----:B------:R-:W0:Y:S01]  /*b8d0*/  LDTM.16dp32bit_t16_t31.x8 R4, tmem[UR70+0x8] ;  /* 0x00000846000479ee */ /* 0x000e2200089a0000 */
[----:B------:R-:W-:Y:S01]  /*b8e0*/  NOP ;  /* 0x0000000000007918 */ /* 0x000fe20000000000 */
[-C--:B01----:R-:W-:Y:S01]  /*b8f0*/  FMUL R6, R6, R26.reuse ;  /* 0x0000001a06067220 */ /* 0x083fe20000400000 */
[-C--:B------:R-:W-:Y:S01]  /*b900*/  FMUL R7, R7, R26.reuse ;  /* 0x0000001a07077220 */ /* 0x080fe20000400000 */
[-C--:B------:R-:W-:Y:S01]  /*b910*/  FMUL R8, R8, R26.reuse ;  /* 0x0000001a08087220 */ /* 0x080fe20000400000 */
[-C--:B------:R-:W-:Y:S01]  /*b920*/  FMUL R9, R9, R26.reuse ;  /* 0x0000001a09097220 */ /* 0x080fe20000400000 */
[-C--:B------:R-:W-:Y:S01]  /*b930*/  FMUL R10, R10, R26.reuse ;  /* 0x0000001a0a0a7220 */ /* 0x080fe20000400000 */
[----:B------:R-:W-:Y:S01]  /*b940*/  FSEL R6, R6, -INF , !P5 ;  /* 0xff80000006067808 */ /* 0x000fe20006800000 */
[-C--:B------:R-:W-:Y:S01]  /*b950*/  FMUL R4, R4, R26.reuse ;  /* 0x0000001a04047220 */ /* 0x080fe20000400000 */
[----:B------:R-:W-:Y:S01]  /*b960*/  ISETP.GT.U32.AND P5, PT, R17, R21, PT ;  /* 0x000000151100720c */ /* 0x000fe20003fa4070 */
[-C--:B------:R-:W-:Y:S01]  /*b970*/  FMUL R5, R5, R26.reuse ;  /* 0x0000001a05057220 */ /* 0x080fe20000400000 */
[----:B------:R-:W-:Y:S01]  /*b980*/  FMUL R11, R11, R26 ;  /* 0x0000001a0b0b7220 */ /* 0x000fe20000400000 */
[----:B------:R-:W-:-:S02]  /*b990*/  LOP3.LUT R17, R31, 0xff, RZ, 0xc0, !PT ;  /* 0x000000ff1f117812 */ /* 0x000fc400078ec0ff */
[----:B------:R-:W-:-:S04]  /*b9a0*/  ISETP.GT.U32.AND.EX P5, PT, R16, RZ, PT, P5 ;  /* 0x000000ff1000720c */ /* 0x000fc80003fa4150 */
[----:B------:R-:W-:Y:S02]  /*b9b0*/  FSEL R7, R7, -INF , !P5 ;  /* 0xff80000007077808 */ /* 0x000fe40006800000 */
[----:B------:R-:W-:-:S04]  /*b9c0*/  ISETP.GT.U32.AND P5, PT, R30, R21, PT ;  /* 0x000000151e00720c */ /* 0x000fc80003fa4070 */
        /* <DEDUP_REMOVED lines=11> */
[----:B------:R-:W-:-:S04]  /*ba80*/  ISETP.GE.U32.AND P5, PT, R22, R21, PT ;  /* 0x000000151600720c */ /* 0x000fc80003fa6070 */
[----:B------:R-:W-:-:S04]  /*ba90*/  ISETP.GE.U32.AND.EX P5, PT, R28, RZ, PT, P5 ;  /* 0x000000ff1c00720c */ /* 0x000fc80003fa6150 */
[----:B------:R-:W-:Y:S02]  /*baa0*/  FSEL R15, R5, -INF , !P5 ;  /* 0xff800000050f7808 */ /* 0x000fe40006800000 */
[----:B------:R-:W-:Y:S02]  /*bab0*/  ISETP.GT.U32.AND P5, PT, R27, R21, PT ;  /* 0x000000151b00720c */ /* 0x000fe40003fa4070 */
[----:B------:R-:W-:Y:S01]  /*bac0*/  FMNMX3 R5, R4, R15, R6, !PT ;  /* 0x0000000f04057276 */ /* 0x000fe20007800006 */
[----:B------:R-:W2:Y:S01]  /*bad0*/  LDL.64 R20, [R1+0x150] ;  /* 0x0001500001147983 */ /* 0x000ea20000100a00 */
[----:B------:R-:W-:Y:S02]  /*bae0*/  ISETP.GT.U32.AND.EX P5, PT, R24, RZ, PT, P5 ;  /* 0x000000ff1800720c */ /* 0x000fe40003fa4150 */
[----:B------:R-:W-:Y:S02]  /*baf0*/  FMNMX3 R5, R5, R7, R8, !PT ;  /* 0x0000000705057276 */ /* 0x000fe40007800008 */
[----:B------:R-:W-:-:S02]  /*bb00*/  FSEL R14, R11, -INF , !P5 ;  /* 0xff8000000b0e7808 */ /* 0x000fc40006800000 */
[----:B------:R-:W-:-:S04]  /*bb10*/  FMNMX3 R5, R5, R9, R10, !PT ;  /* 0x0000000905057276 */ /* 0x000fc8000780000a */
[----:B------:R-:W-:-:S05]  /*bb20*/  FMNMX R11, R14, R5, !PT ;  /* 0x000000050e0b7209 */ /* 0x000fca0007800000 */
[----:B------:R-:W0:Y:S01]  /*bb30*/  SHFL.BFLY PT, R16, R11, 0x10, 0x1f ;  /* 0x0e001f000b107f89 */ /* 0x000e2200000e0000 */
[----:B------:R-:W-:-:S04]  /*bb40*/  SHF.R.U32.HI R5, RZ, 0x5, R17 ;  /* 0x00000005ff057819 */ /* 0x000fc80000011611 */
[----:B------:R-:W-:Y:S02]  /*bb50*/  LOP3.LUT R5, R25, 0x4, R5, 0xf8, !PT ;  /* 0x0000000419057812 */ /* 0x000fe400078ef805 */
[----:B0-----:R-:W-:-:S05]  /*bb60*/  FMNMX R16, R11, R16, !PT ;  /* 0x000000100b107209 */ /* 0x001fca0007800000 */
[----:B---3--:R-:W-:Y:S01]  /*bb70*/  @!P2 STS [R5+UR4+0x18000], R16 ;  /* 0x018000100500a988 */ /* 0x008fe20008000804 */
[----:B------:R-:W-:Y:S01]  /*bb80*/  LEA R11, R17, UR4, 0x2 ;  /* 0x00000004110b7c11 */ /* 0x000fe2000f8e10ff */
[----:B------:R-:W-:Y:S06]  /*bb90*/  BAR.SYNC.DEFER_BLOCKING 0x0 ;  /* 0x0000000000007b1d */ /* 0x000fec0000010000 */
[----:B------:R-:W0:Y:S04]  /*bba0*/  @!P3 LDS R143, [R11+0x18000] ;  /* 0x018000000b8fb984 */ /* 0x000e280000000800 */
[----:B0-----:R-:W0:Y:S02]  /*bbb0*/  SHFL.BFLY PT, R16, R143, 0x1, 0x1f ;  /* 0x0c201f008f107f89 */ /* 0x001e2400000e0000 */
[----:B0-----:R-:W-:-:S05]  /*bbc0*/  FMNMX R16, R143, R16, !PT ;  /* 0x000000108f107209 */ /* 0x001fca0007800000 */
[----:B------:R-:W-:Y:S01]  /*bbd0*/  @P0 STS [R11+0x18000], R16 ;  /* 0x018000100b000388 */ /* 0x000fe20000000800 */
[----:B------:R-:W-:Y:S06]  /*bbe0*/  BAR.SYNC.DEFER_BLOCKING 0x0 ;  /* 0x0000000000007b1d */ /* 0x000fec0000010000 */
[----:B------:R-:W0:Y:S02]  /*bbf0*/  LDS R133, [R25+UR4+0x18000] ;  /* 0x0180000419857984 */ /* 0x000e240008000800 */
[----:B0-----:R-:W-:-:S05]  /*bc00*/  FMNMX R133, R133, R0, !PT ;  /* 0x0000000085857209 */ /* 0x001fca0007800000 */
[--C-:B------:R-:W-:Y:S01]  /*bc10*/  FADD R54, R4, -R133.reuse ;  /* 0x8000008504367221 */ /* 0x100fe20000000000 */
[--C-:B------:R-:W-:Y:S01]  /*bc20*/  FADD R15, R15, -R133.reuse ;  /* 0x800000850f0f7221 */ /* 0x100fe20000000000 */
[--C-:B------:R-:W-:Y:S02]  /*bc30*/  FADD R6, R6, -R133.reuse ;  /* 0x8000008506067221 */ /* 0x100fe40000000000 */
[----:B------:R-:W-:Y:S01]  /*bc40*/  FMUL R54, R54, 1.4426950216293334961 ;  /* 0x3fb8aa3b36367820 */ /* 0x000fe20000400000 */
[----:B------:R-:W-:Y:S01]  /*bc50*/  FMUL R15, R15, 1.4426950216293334961 ;  /* 0x3fb8aa3b0f0f7820 */ /* 0x000fe20000400000 */
[----:B------:R-:W-:Y:S01]  /*bc60*/  FMUL R6, R6, 1.4426950216293334961 ;  /* 0x3fb8aa3b06067820 */ /* 0x000fe20000400000 */
[--C-:B------:R-:W-:Y:S02]  /*bc70*/  FADD R7, R7, -R133.reuse ;  /* 0x8000008507077221 */ /* 0x100fe40000000000 */
[----:B------:R-:W-:Y:S01]  /*bc80*/  MUFU.EX2 R55, R15 ;  /* 0x0000000f00377308 */ /* 0x000fe20000000800 */
[----:B------:R-:W-:Y:S01]  /*bc90*/  FADD R8, R8, -R133 ;  /* 0x8000008508087221 */ /* 0x000fe20000000000 */
[----:B------:R-:W-:-:S06]  /*bca0*/  FMUL R7, R7, 1.4426950216293334961 ;  /* 0x3fb8aa3b07077820 */ /* 0x000fcc0000400000 */
[----:B------:R-:W0:Y:S01]  /*bcb0*/  MUFU.EX2 R54, R54 ;  /* 0x0000003600367308 */ /* 0x000e220000000800 */
[--C-:B------:R-:W-:Y:S01]  /*bcc0*/  FADD R9, R9, -R133.reuse ;  /* 0x8000008509097221 */ /* 0x100fe20000000000 */
[----:B------:R-:W-:-:S06]  /*bcd0*/  FADD R10, R10, -R133 ;  /* 0x800000850a0a7221 */ /* 0x000fcc0000000000 */
[----:B------:R1:W3:Y:S01]  /*bce0*/  MUFU.EX2 R53, R6 ;  /* 0x0000000600357308 */ /* 0x0002e20000000800 */
[----:B------:R-:W-:Y:S01]  /*bcf0*/  FMUL R9, R9, 1.4426950216293334961 ;  /* 0x3fb8aa3b09097820 */ /* 0x000fe20000400000 */
[----:B-1----:R-:W-:-:S06]  /*bd00*/  FMUL R6, R8, 1.4426950216293334961 ;  /* 0x3fb8aa3b08067820 */ /* 0x002fcc0000400000 */
[----:B------:R1:W5:Y:S01]  /*bd10*/  MUFU.EX2 R52, R7 ;  /* 0x0000000700347308 */ /* 0x0003620000000800 */
[----:B------:R-:W-:Y:S01]  /*bd20*/  FADD R44, R14, -R133 ;  /* 0x800000850e2c7221 */ /* 0x000fe20000000000 */
[----:B0-----:R-:W-:-:S06]  /*bd30*/  FADD R4, R54, R55 ;  /* 0x0000003736047221 */ /* 0x001fcc0000000000 */
[----:B------:R-:W0:Y:S01]  /*bd40*/  MUFU.EX2 R6, R6 ;  /* 0x0000000600067308 */ /* 0x000e220000000800 */
[----:B-1----:R-:W-:Y:S01]  /*bd50*/  FMUL R7, R10, 1.4426950216293334961 ;  /* 0x3fb8aa3b0a077820 */ /* 0x002fe20000400000 */
[----:B------:R-:W-:Y:S01]  /*bd60*/  FMUL R44, R44, 1.4426950216293334961 ;  /* 0x3fb8aa3b2c2c7820 */ /* 0x000fe20000400000 */
[----:B---3--:R-:W-:-:S05]  /*bd70*/  FADD R4, R53, R4 ;  /* 0x0000000435047221 */ /* 0x008fca0000000000 */
[----:B------:R-:W1:Y:S01]  /*bd80*/  MUFU.EX2 R45, R9 ;  /* 0x00000009002d7308 */ /* 0x000e620000000800 */
[----:B-----5:R-:W-:-:S07]  /*bd90*/  FADD R4, R52, R4 ;  /* 0x0000000434047221 */ /* 0x020fce0000000000 */
[----:B------:R-:W3:Y:S01]  /*bda0*/  MUFU.EX2 R7, R7 ;  /* 0x0000000700077308 */ /* 0x000ee20000000800 */
[----:B0-----:R-:W-:-:S07]  /*bdb0*/  FADD R4, R6, R4 ;  /* 0x0000000406047221 */ /* 0x001fce0000000000 */
[----:B------:R-:W0:Y:S01]  /*bdc0*/  MUFU.EX2 R44, R44 ;  /* 0x0000002c002c7308 */ /* 0x000e220000000800 */
[----:B-1----:R-:W-:-:S04]  /*bdd0*/  FADD R4, R45, R4 ;  /* 0x000000042d047221 */ /* 0x002fc80000000000 */
[----:B---3--:R-:W-:-:S04]  /*bde0*/  FADD R4, R7, R4 ;  /* 0x0000000407047221 */ /* 0x008fc80000000000 */
[----:B0-----:R-:W-:-:S05]  /*bdf0*/  FADD R4, R44, R4 ;  /* 0x000000042c047221 */ /* 0x001fca0000000000 */
[----:B------:R-:W0:Y:S02]  /*be00*/  SHFL.BFLY PT, R8, R4, 0x10, 0x1f ;  /* 0x0e001f0004087f89 */ /* 0x000e2400000e0000 */
[----:B0-----:R-:W-:Y:S01]  /*be10*/  FADD R8, R4, R8 ;  /* 0x0000000804087221 */ /* 0x001fe20000000000 */
[----:B------:R-:W-:Y:S06]  /*be20*/  BAR.SYNC.DEFER_BLOCKING 0x0 ;  /* 0x0000000000007b1d */ /* 0x000fec0000010000 */
[----:B------:R-:W-:Y:S02]  /*be30*/  @!P2 STS [R5+UR4+0x18000], R8 ;  /* 0x018000080500a988 */ /* 0x000fe40008000804 */
[----:B------:R-:W-:Y:S06]  /*be40*/  BAR.SYNC.DEFER_BLOCKING 0x0 ;  /* 0x0000000000007b1d */ /* 0x000fec0000010000 */
[----:B------:R-:W0:Y:S04]  /*be50*/  @!P3 LDS R142, [R11+0x18000] ;  /* 0x018000000b8eb984 */ /* 0x000e280000000800 */
[----:B0-----:R-:W0:Y:S02]  /*be60*/  SHFL.BFLY PT, R4, R142, 0x1, 0x1f ;  /* 0x0c201f008e047f89 */ /* 0x001e2400000e0000 */
[----:B0-----:R-:W-:-:S05]  /*be70*/  FADD R4, R142, R4 ;  /* 0x000000048e047221 */ /* 0x001fca0000000000 */
[----:B------:R4:W-:Y:S01]  /*be80*/  @P0 STS [R11+0x18000], R4 ;  /* 0x018000040b000388 */ /* 0x0009e20000000800 */
[----:B------:R-:W-:Y:S01]  /*be90*/  BAR.SYNC.DEFER_BLOCKING 0x0 ;  /* 0x0000000000007b1d */ /* 0x000fe20000010000 */
[----:B------:R-:W-:-:S05]  /*bea0*/  IMAD.U32 R13, R13, -0x80000000, RZ ;  /* 0x800000000d0d7824 */ /* 0x000fca00078e00ff */
[----:B------:R0:W1:Y:S01]  /*beb0*/  LDS R145, [R25+UR4+0x18000] ;  /* 0x0180000419917984 */ /* 0x0000620008000800 */
[----:B------:R-:W3:Y:S01]  /*bec0*/  SYNCS.PHASECHK.TRANS64.TRYWAIT P5, [R12+URZ], R13 ;  /* 0x0000000d0c0075a7 */ /* 0x000ee200080a11ff */
[----:B--2---:R-:W-:-:S04]  /*bed0*/  IMAD.WIDE R8, R2, 0x2, R20 ;  /* 0x0000000202087825 */ /* 0x004fc800078e0214 */
[----:B----4-:R-:W-:Y:S01]  /*bee0*/  IMAD.WIDE R10, R2, 0x2, R18 ;  /* 0x00000002020a7825 */ /* 0x010fe200078e0212 */
[----:B01-3--:R-:W-:Y:S06]  /*bef0*/  @!P5 BRA `(.L_x_18) ;  /* 0x0000006400d4d947 */ /* 0x00bfec0003800000 */
.L_x_26:
[----:B------:R-:W2:Y:S04]  /*bf00*/  LDL R22, [R1+0x164] ;  /* 0x0001640001167983 */ /* 0x000ea80000100800 */
[----:B------:R-:W3:Y:S04]  /*bf10*/  LDL.64 R14, [R1+0x140] ;  /* 0x00014000010e7983 */ /* 0x000ee80000100a00 */
[----:B------:R-:W4:Y:S04]  /*bf20*/  LDL.64 R28, [R1+0x130] ;  /* 0x00013000011c7983 */ /* 0x000f280000100a00 */
[----:B------:R-:W5:Y:S04]  /*bf30*/  LDL.64 R36, [R1+0x120] ;  /* 0x0001200001247983 */ /* 0x000f680000100a00 */
        /* <DEDUP_REMOVED lines=10> */
[----:B------:R-:W5:Y:S04]  /*bfe0*/  LDG.E.U16 R8, desc[UR8][R8.64] ;  /* 0x0000000808087981 */ /* 0x000f68000c1e1500 */
[----:B------:R-:W5:Y:S04]  /*bff0*/  LDL.64 R38, [R1+0xd0] ;  /* 0x0000d00001267983 */ /* 0x000f680000100a00 */
[----:B------:R-:W5:Y:S04]  /*c000*/  LDL.64 R40, [R1+0xb0] ;  /* 0x0000b00001287983 */ /* 0x000f680000100a00 */
[----:B------:R-:W5:Y:S04]  /*c010*/  LDG.E.U16 R9, desc[UR8][R10.64] ;  /* 0x000000080a097981 */ /* 0x000f68000c1e1500 */
        /* <DEDUP_REMOVED lines=11> */
[----:B------:R-:W5:Y:S01]  /*c0d0*/  LDL.64 R50, [R1+0x20] ;  /* 0x0000200001327983 */ /* 0x000f620000100a00 */
[----:B--2---:R-:W-:-:S03]  /*c0e0*/  R2UR UR70, R22 ;  /* 0x00000000164672ca */ /* 0x004fc600000e0000 */
[----:B------:R-:W2:Y:S01]  /*c0f0*/  LDL.64 R22, [R1+0xe0] ;  /* 0x0000e00001167983 */ /* 0x000ea20000100a00 */
[----:B---3--:R-:W-:-:S04]  /*c100*/  IMAD.WIDE R14, R2, 0x2, R14 ;  /* 0x00000002020e7825 */ /* 0x008fc800078e020e */
[C---:B----4-:R-:W-:Y:S01]  /*c110*/  IMAD.WIDE R12, R2.reuse, 0x2, R28 ;  /* 0x00000002020c7825 */ /* 0x050fe200078e021c */
[----:B------:R0:W3:Y:S04]  /*c120*/  LDG.E.U16 R10, desc[UR8][R14.64] ;  /* 0x000000080e0a7981 */ /* 0x0000e8000c1e1500 */
[----:B------:R-:W4:Y:S01]  /*c130*/  LDL.64 R28, [R1+0xc8] ;  /* 0x0000c800011c7983 */ /* 0x000f220000100a00 */
[----:B-----5:R-:W-:-:S03]  /*c140*/  IMAD.WIDE R4, R2, 0x2, R4 ;  /* 0x0000000202047825 */ /* 0x020fc600078e0204 */
[----:B------:R-:W5:Y:S01]  /*c150*/  LDG.E.U16 R12, desc[UR8][R12.64] ;  /* 0x000000080c0c7981 */ /* 0x000f62000c1e1500 */
[----:B0-----:R-:W-:-:S03]  /*c160*/  IMAD.WIDE R14, R2, 0x2, R36 ;  /* 0x00000002020e7825 */ /* 0x001fc600078e0224 */
[----:B------:R0:W3:Y:S04]  /*c170*/  LDG.E.U16 R11, desc[UR8][R4.64] ;  /* 0x00000008040b7981 */ /* 0x0000e8000c1e1500 */
[----:B------:R-:W3:Y:S01]  /*c180*/  LDL.64 R36, [R1+0xb8] ;  /* 0x0000b80001247983 */ /* 0x000ee20000100a00 */
[----:B------:R-:W-:-:S03]  /*c190*/  IMAD.WIDE R18, R2, 0x2, R18 ;  /* 0x0000000202127825 */ /* 0x000fc600078e0212 */
[----:B------:R-:W5:Y:S01]  /*c1a0*/  LDG.E.U16 R14, desc[UR8][R14.64] ;  /* 0x000000080e0e7981 */ /* 0x000f62000c1e1500 */
[----:B0-----:R-:W-:-:S03]  /*c1b0*/  IMAD.WIDE R4, R2, 0x2, R26 ;  /* 0x0000000202047825 */ /* 0x001fc600078e021a */
[----:B------:R-:W5:Y:S04]  /*c1c0*/  LDL.64 R26, [R1+0xc0] ;  /* 0x0000c000011a7983 */ /* 0x000f680000100a00 */
[----:B------:R0:W5:Y:S04]  /*c1d0*/  LDG.E.U16 R13, desc[UR8][R4.64] ;  /* 0x00000008040d7981 */ /* 0x000168000c1e1500 */
[----:B------:R1:W5:Y:S01]  /*c1e0*/  LDG.E.U16 R15, desc[UR8][R18.64] ;  /* 0x00000008120f7981 */ /* 0x000362000c1e1500 */
[----:B0-----:R-:W-:-:S03]  /*c1f0*/  IMAD.WIDE R4, R2, 0x2, R34 ;  /* 0x0000000202047825 */ /* 0x001fc600078e0222 */
[----:B------:R-:W5:Y:S01]  /*c200*/  LDL.64 R34, [R1+0xa8] ;  /* 0x0000a80001227983 */ /* 0x000f620000100a00 */
[----:B-1----:R-:W-:-:S03]  /*c210*/  IMAD.WIDE R18, R2, 0x2, R30 ;  /* 0x0000000202127825 */ /* 0x002fc600078e021e */
[----:B------:R-:W5:Y:S01]  /*c220*/  LDL.64 R30, [R1+0xa0] ;  /* 0x0000a000011e7983 */ /* 0x000f620000100a00 */
[----:B------:R-:W-:-:S03]  /*c230*/  IMAD.WIDE R16, R2, 0x2, R16 ;  /* 0x0000000202107825 */ /* 0x000fc600078e0210 */
[----:B------:R-:W5:Y:S01]  /*c240*/  LDG.E.U16 R18, desc[UR8][R18.64] ;  /* 0x0000000812127981 */ /* 0x000f62000c1e1500 */
[----:B------:R-:W-:-:S03]  /*c250*/  IMAD.WIDE R20, R2, 0x2, R20 ;  /* 0x0000000202147825 */ /* 0x000fc600078e0214 */
[----:B------:R-:W5:Y:S01]  /*c260*/  LDG.E.U16 R16, desc[UR8][R16.64] ;  /* 0x0000000810107981 */ /* 0x000f62000c1e1500 */
[----:B------:R-:W-:-:S03]  /*c270*/  IMAD.WIDE R24, R2, 0x2, R24 ;  /* 0x0000000202187825 */ /* 0x000fc600078e0218 */
[----:B------:R-:W5:Y:S04]  /*c280*/  LDG.E.U16 R20, desc[UR8][R20.64] ;  /* 0x0000000814147981 */ /* 0x000f68000c1e1500 */
[----:B------:R-:W5:Y:S04]  /*c290*/  LDG.E.U16 R19, desc[UR8][R24.64] ;  /* 0x0000000818137981 */ /* 0x000f68000c1e1500 */
[----:B------:R0:W5:Y:S02]  /*c2a0*/  LDG.E.U16 R17, desc[UR8][R4.64] ;  /* 0x0000000804117981 */ /* 0x000164000c1e1500 */
[----:B0-----:R-:W-:-:S02]  /*c2b0*/  IMAD.WIDE R4, R2, 0x2, R32 ;  /* 0x0000000202047825 */ /* 0x001fc400078e0220 */
[----:B------:R-:W5:Y:S04]  /*c2c0*/  LDL.64 R32, [R1+0x90] ;  /* 0x0000900001207983 */ /* 0x000f680000100a00 */
[----:B------:R0:W5:Y:S01]  /*c2d0*/  LDG.E.U16 R21, desc[UR8][R4.64] ;  /* 0x0000000804157981 */ /* 0x000162000c1e1500 */
[----:B------:R-:W-:-:S03]  /*c2e0*/  IMAD.WIDE R24, R2, 0x2, R38 ;  /* 0x0000000202187825 */ /* 0x000fc600078e0226 */
[----:B------:R-:W5:Y:S04]  /*c2f0*/  LDL.64 R38, [R1+0x78] ;  /* 0x0000780001267983 */ /* 0x000f680000100a00 */
[----:B------:R-:W5:Y:S01]  /*c300*/  LDG.E.U16 R24, desc[UR8][R24.64] ;  /* 0x0000000818187981 */ /* 0x000f62000c1e1500 */
[----:B0-----:R-:W-:-:S03]  /*c310*/  IMAD.WIDE R4, R2, 0x2, R42 ;  /* 0x0000000202047825 */ /* 0x001fc600078e022a */
[----:B------:R-:W5:Y:S01]  /*c320*/  LDL.64 R42, [R1+0x40] ;  /* 0x00004000012a7983 */ /* 0x000f620000100a00 */
[----:B--2---:R-:W-:-:S06]  /*c330*/  IMAD.WIDE R22, R2, 0x2, R22 ;  /* 0x0000000202167825 */ /* 0x004fcc00078e0216 */
[----:B------:R-:W2:Y:S01]  /*c340*/  LDG.E.U16 R22, desc[UR8][R22.64] ;  /* 0x0000000816167981 */ /* 0x000ea2000c1e1500 */
[----:B----4-:R-:W-:-:S03]  /*c350*/  IMAD.WIDE R28, R2, 0x2, R28 ;  /* 0x00000002021c7825 */ /* 0x010fc600078e021c */
[----:B------:R3:W4:Y:S04]  /*c360*/  LDG.E.U16 R23, desc[UR8][R4.64] ;  /* 0x0000000804177981 */ /* 0x000728000c1e1500 */
[----:B------:R0:W2:Y:S01]  /*c370*/  LDG.E.U16 R25, desc[UR8][R28.64] ;  /* 0x000000081c197981 */ /* 0x0000a2000c1e1500 */
[----:B---3--:R-:W-:-:S03]  /*c380*/  IMAD.WIDE R4, R2, 0x2, R36 ;  /* 0x0000000202047825 */ /* 0x008fc600078e0224 */
[----:B------:R-:W3:Y:S01]  /*c390*/  LDL.64 R36, [R1+0x70] ;  /* 0x0000700001247983 */ /* 0x000ee20000100a00 */
[----:B0-----:R-:W-:-:S03]  /*c3a0*/  IMAD.WIDE R28, R2, 0x2, R40 ;  /* 0x00000002021c7825 */ /* 0x001fc600078e0228 */
[----:B------:R-:W2:Y:S01]  /*c3b0*/  LDL.64 R40, [R1+0x50] ;  /* 0x0000500001287983 */ /* 0x000ea20000100a00 */
[----:B-----5:R-:W-:-:S03]  /*c3c0*/  IMAD.WIDE R26, R2, 0x2, R26 ;  /* 0x00000002021a7825 */ /* 0x020fc600078e021a */
[----:B------:R-:W5:Y:S04]  /*c3d0*/  LDG.E.U16 R28, desc[UR8][R28.64] ;  /* 0x000000081c1c7981 */ /* 0x000f68000c1e1500 */
[----:B------:R-:W4:Y:S01]  /*c3e0*/  LDG.E.U16 R26, desc[UR8][R26.64] ;  /* 0x000000081a1a7981 */ /* 0x000f22000c1e1500 */
[----:B------:R-:W-:-:S03]  /*c3f0*/  IMAD.WIDE R34, R2, 0x2, R34 ;  /* 0x0000000202227825 */ /* 0x000fc600078e0222 */
[----:B------:R0:W4:Y:S01]  /*c400*/  LDG.E.U16 R27, desc[UR8][R4.64] ;  /* 0x00000008041b7981 */ /* 0x000122000c1e1500 */
[----:B------:R-:W-:-:S03]  /*c410*/  IMAD.WIDE R30, R2, 0x2, R30 ;  /* 0x00000002021e7825 */ /* 0x000fc600078e021e */
[----:B------:R1:W4:Y:S04]  /*c420*/  LDG.E.U16 R29, desc[UR8][R34.64] ;  /* 0x00000008221d7981 */ /* 0x000328000c1e1500 */
[----:B------:R-:W4:Y:S01]  /*c430*/  LDG.E.U16 R30, desc[UR8][R30.64] ;  /* 0x000000081e1e7981 */ /* 0x000f22000c1e1500 */
[----:B0-----:R-:W-:-:S03]  /*c440*/  IMAD.WIDE R4, R2, 0x2, R48 ;  /* 0x0000000202047825 */ /* 0x001fc600078e0230 */
[----:B------:R-:W4:Y:S01]  /*c450*/  LDL.64 R48, [R1+0x28] ;  /* 0x0000280001307983 */ /* 0x000f220000100a00 */
[----:B-1----:R-:W-:-:S03]  /*c460*/  IMAD.WIDE R34, R2, 0x2, R60 ;  /* 0x0000000202227825 */ /* 0x002fc600078e023c */
[----:B------:R-:W4:Y:S04]  /*c470*/  LDL.64 R60, [R1] ;  /* 0x00000000013c7983 */ /* 0x000f280000100a00 */
[----:B------:R0:W4:Y:S04]  /*c480*/  LDG.E.U16 R31, desc[UR8][R4.64] ;  /* 0x00000008041f7981 */ /* 0x000128000c1e1500 */
[----:B------:R-:W5:Y:S01]  /*c490*/  LDG.E.U16 R34, desc[UR8][R34.64] ;  /* 0x0000000822227981 */ /* 0x000f62000c1e1500 */
[----:B0-----:R-:W-:-:S03]  /*c4a0*/  IMAD.WIDE R4, R2, 0x2, R62 ;  /* 0x0000000202047825 */ /* 0x001fc600078e023e */
[----:B------:R-:W5:Y:S01]  /*c4b0*/  LDL.64 R62, [R1+0x8] ;  /* 0x00000800013e7983 */ /* 0x000f620000100a00 */
[----:B------:R-:W-:-:S06]  /*c4c0*/  IMAD.WIDE R32, R2, 0x2, R32 ;  /* 0x0000000202207825 */ /* 0x000fcc00078e0220 */
[----:B------:R-:W5:Y:S01]  /*c4d0*/  LDG.E.U16 R32, desc[UR8][R32.64] ;  /* 0x0000000820207981 */ /* 0x000f62000c1e1500 */
[----:B------:R-:W-:-:S05]  /*c4e0*/  IMAD.WIDE R38, R2, 0x2, R38 ;  /* 0x0000000202267825 */ /* 0x000fca00078e0226 */
[----:B------:R-:W5:Y:S04]  /*c4f0*/  LDG.E.U16 R35, desc[UR8][R38.64] ;  /* 0x0000000826237981 */ /* 0x000f68000c1e1500 */
[----:B------:R0:W5:Y:S02]  /*c500*/  LDG.E.U16 R33, desc[UR8][R4.64] ;  /* 0x0000000804217981 */ /* 0x000164000c1e1500 */
[----:B0-----:R-:W-:-:S04]  /*c510*/  IMAD.WIDE R4, R2, 0x2, R72 ;  /* 0x0000000202047825 */ /* 0x001fc800078e0248 */
[----:B------:R-:W-:-:S04]  /*c520*/  IMAD.WIDE R38, R2, 0x2, R70 ;  /* 0x0000000202267825 */ /* 0x000fc800078e0246 */
[C---:B------:R-:W-:Y:S02]  /*c530*/  IMAD.WIDE R46, R2.reuse, 0x2, R46 ;  /* 0x00000002022e7825 */ /* 0x040fe400078e022e */
[----:B------:R-:W5:Y:S02]  /*c540*/  LDG.E.U16 R38, desc[UR8][R38.64] ;  /* 0x0000000826267981 */ /* 0x000f64000c1e1500 */
[----:B------:R-:W-:-:S06]  /*c550*/  IMAD.WIDE R42, R2, 0x2, R42 ;  /* 0x00000002022a7825 */ /* 0x000fcc00078e022a */
[----:B------:R-:W5:Y:S04]  /*c560*/  LDG.E.U16 R42, desc[UR8][R42.64] ;  /* 0x000000082a2a7981 */ /* 0x000f68000c1e1500 */
[----:B------:R0:W5:Y:S02]  /*c570*/  LDG.E.U16 R39, desc[UR8][R46.64] ;  /* 0x000000082e277981 */ /* 0x000164000c1e1500 */
[----:B0-----:R-:W-:-:S04]  /*c580*/  IMAD.WIDE R46, R2, 0x2, R58 ;  /* 0x00000002022e7825 */ /* 0x001fc800078e023a */
[----:B------:R-:W-:-:S05]  /*c590*/  IMAD.WIDE R50, R2, 0x2, R50 ;  /* 0x0000000202327825 */ /* 0x000fca00078e0232 */
[----:B------:R0:W5:Y:S02]  /*c5a0*/  LDG.E.U16 R58, desc[UR8][R50.64] ;  /* 0x00000008323a7981 */ /* 0x000164000c1e1500 */
[----:B0-----:R-:W-:-:S04]  /*c5b0*/  IMAD.WIDE R50, R2, 0x2, R250 ;  /* 0x0000000202327825 */ /* 0x001fc800078e02fa */
[----:B---3--:R-:W-:-:S04]  /*c5c0*/  IMAD.WIDE R36, R2, 0x2, R36 ;  /* 0x0000000202247825 */ /* 0x008fc800078e0224 */
[C---:B--2---:R-:W-:Y:S02]  /*c5d0*/  IMAD.WIDE R40, R2.reuse, 0x2, R40 ;  /* 0x0000000202287825 */ /* 0x044fe400078e0228 */
[----:B------:R-:W2:Y:S04]  /*c5e0*/  LDG.E.U16 R36, desc[UR8][R36.64] ;  /* 0x0000000824247981 */ /* 0x000ea8000c1e1500 */
[----:B------:R-:W3:Y:S04]  /*c5f0*/  LDG.E.U16 R40, desc[UR8][R40.64] ;  /* 0x0000000828287981 */ /* 0x000ee8000c1e1500 */
[----:B------:R0:W3:Y:S02]  /*c600*/  LDG.E.U16 R37, desc[UR8][R4.64] ;  /* 0x0000000804257981 */ /* 0x0000e4000c1e1500 */
[----:B0-----:R-:W-:-:S05]  /*c610*/  IMAD.WIDE R4, R2, 0x2, R68 ;  /* 0x0000000202047825 */ /* 0x001fca00078e0244 */
[----:B------:R0:W3:Y:S02]  /*c620*/  LDG.E.U16 R41, desc[UR8][R4.64] ;  /* 0x0000000804297981 */ /* 0x0000e4000c1e1500 */
[----:B0-----:R-:W-:-:S05]  /*c630*/  IMAD.WIDE R4, R2, 0x2, R66 ;  /* 0x0000000202047825 */ /* 0x001fca00078e0242 */
[----:B------:R0:W3:Y:S01]  /*c640*/  LDG.E.U16 R43, desc[UR8][R4.64] ;  /* 0x00000008042b7981 */ /* 0x0000e2000c1e1500 */
[----:B----4-:R-:W-:-:S04]  /*c650*/  IMAD.WIDE R48, R2, 0x2, R48 ;  /* 0x0000000202307825 */ /* 0x010fc800078e0230 */
[C---:B0-----:R-:W-:Y:S02]  /*c660*/  IMAD.WIDE R4, R2.reuse, 0x2, R56 ;  /* 0x0000000202047825 */ /* 0x041fe400078e0238 */
[----:B------:R0:W4:Y:S04]  /*c670*/  LDG.E.U16 R56, desc[UR8][R46.64] ;  /* 0x000000082e387981 */ /* 0x000128000c1e1500 */
[----:B------:R5:W4:Y:S04]  /*c680*/  LDG.E.U16 R59, desc[UR8][R4.64] ;  /* 0x00000008043b7981 */ /* 0x000b28000c1e1500 */
[----:B------:R1:W4:Y:S01]  /*c690*/  LDG.E.U16 R57, desc[UR8][R48.64] ;  /* 0x0000000830397981 */ /* 0x000322000c1e1500 */
[----:B0-----:R-:W-:-:S04]  /*c6a0*/  IMAD.WIDE R46, R2, 0x2, R64 ;  /* 0x00000002022e7825 */ /* 0x001fc800078e0240 */
[C---:B-----5:R-:W-:Y:S02]  /*c6b0*/  IMAD.WIDE R4, R2.reuse, 0x2, R62 ;  /* 0x0000000202047825 */ /* 0x060fe400078e023e */
[----:B------:R0:W5:Y:S02]  /*c6c0*/  LDG.E.U16 R63, desc[UR8][R50.64] ;  /* 0x00000008323f7981 */ /* 0x000164000c1e1500 */
[C---:B-1----:R-:W-:Y:S02]  /*c6d0*/  IMAD.WIDE R48, R2.reuse, 0x2, R60 ;  /* 0x0000000202307825 */ /* 0x042fe400078e023c */
[----:B------:R1:W5:Y:S04]  /*c6e0*/  LDG.E.U16 R60, desc[UR8][R46.64] ;  /* 0x000000082e3c7981 */ /* 0x000368000c1e1500 */
[----:B------:R1:W5:Y:S01]  /*c6f0*/  LDG.E.U16 R61, desc[UR8][R4.64] ;  /* 0x00000008043d7981 */ /* 0x000362000c1e1500 */
[----:B0-----:R-:W-:-:S03]  /*c700*/  IMAD.WIDE R50, R2, 0x2, R240 ;  /* 0x0000000202327825 */ /* 0x001fc600078e02f0 */
[----:B------:R-:W5:Y:S01]  /*c710*/  LDG.E.U16 R62, desc[UR8][R48.64] ;  /* 0x00000008303e7981 */ /* 0x000f62000c1e1500 */
[----:B-1----:R-:W-:-:S03]  /*c720*/  IMAD.WIDE R46, R2, 0x2, R248 ;  /* 0x00000002022e7825 */ /* 0x002fc600078e02f8 */
[----:B------:R-:W5:Y:S01]  /*c730*/  LDG.E.U16 R68, desc[UR8][R50.64] ;  /* 0x0000000832447981 */ /* 0x000f62000c1e1500 */
[----:B------:R-:W-:-:S03]  /*c740*/  IMAD.WIDE R4, R2, 0x2, R246 ;  /* 0x0000000202047825 */ /* 0x000fc600078e02f6 */
[----:B------:R0:W5:Y:S04]  /*c750*/  LDG.E.U16 R64, desc[UR8][R46.64] ;  /* 0x000000082e407981 */ /* 0x000168000c1e1500 */
[----:B------:R1:W5:Y:S01]  /*c760*/  LDG.E.U16 R65, desc[UR8][R4.64] ;  /* 0x0000000804417981 */ /* 0x000362000c1e1500 */
[----:B0-----:R-:W-:-:S04]  /*c770*/  IMAD.WIDE R46, R2, 0x2, R244 ;  /* 0x00000002022e7825 */ /* 0x001fc800078e02f4 */
[C---:B-1----:R-:W-:Y:S01]  /*c780*/  IMAD.WIDE R4, R2.reuse, 0x2, R238 ;  /* 0x0000000202047825 */ /* 0x042fe200078e02ee */
[----:B------:R0:W5:Y:S03]  /*c790*/  LDG.E.U16 R66, desc[UR8][R46.64] ;  /* 0x000000082e427981 */ /* 0x000166000c1e1500 */
[C---:B------:R-:W-:Y:S01]  /*c7a0*/  IMAD.WIDE R48, R2.reuse, 0x2, R242 ;  /* 0x0000000202307825 */ /* 0x040fe200078e02f2 */
[----:B------:R1:W5:Y:S03]  /*c7b0*/  LDG.E.U16 R69, desc[UR8][R4.64] ;  /* 0x0000000804457981 */ /* 0x000366000c1e1500 */
[C---:B------:R-:W-:Y:S01]  /*c7c0*/  IMAD.WIDE R50, R2.reuse, 0x2, R234 ;  /* 0x0000000202327825 */ /* 0x040fe200078e02ea */
[----:B------:R1:W5:Y:S03]  /*c7d0*/  LDG.E.U16 R67, desc[UR8][R48.64] ;  /* 0x0000000830437981 */ /* 0x000366000c1e1500 */
[C---:B0-----:R-:W-:Y:S01]  /*c7e0*/  IMAD.WIDE R46, R2.reuse, 0x2, R236 ;  /* 0x00000002022e7825 */ /* 0x041fe200078e02ec */
[----:B------:R0:W5:Y:S03]  /*c7f0*/  LDG.E.U16 R71, desc[UR8][R50.64] ;  /* 0x0000000832477981 */ /* 0x000166000c1e1500 */
[C---:B-1----:R-:W-:Y:S01]  /*c800*/  IMAD.WIDE R4, R2.reuse, 0x2, R230 ;  /* 0x0000000202047825 */ /* 0x042fe200078e02e6 */
        /* <DEDUP_REMOVED lines=13> */
[----:B------:R-:W-:-:S02]  /*c8e0*/  IMAD.WIDE R46, R2, 0x2, R220 ;  /* 0x00000002022e7825 */ /* 0x000fc400078e02dc */
[----:B------:R-:W5:Y:S02]  /*c8f0*/  LDG.E.U16 R50, desc[UR8][R50.64] ;  /* 0x0000000832327981 */ /* 0x000f64000c1e1500 */
[C---:B0-----:R-:W-:Y:S02]  /*c900*/  IMAD.WIDE R4, R2.reuse, 0x2, R218 ;  /* 0x0000000202047825 */ /* 0x041fe400078e02da */
[----:B------:R0:W5:Y:S02]  /*c910*/  LDG.E.U16 R78, desc[UR8][R46.64] ;  /* 0x000000082e4e7981 */ /* 0x000164000c1e1500 */
[C---:B-1----:R-:W-:Y:S02]  /*c920*/  IMAD.WIDE R48, R2.reuse, 0x2, R212 ;  /* 0x0000000202307825 */ /* 0x042fe400078e02d4 */
[----:B------:R1:W5:Y:S04]  /*c930*/  LDG.E.U16 R79, desc[UR8][R4.64] ;  /* 0x00000008044f7981 */ /* 0x000368000c1e1500 */
[----:B------:R-:W5:Y:S01]  /*c940*/  LDG.E.U16 R48, desc[UR8][R48.64] ;  /* 0x0000000830307981 */ /* 0x000f62000c1e1500 */
[----:B0-----:R-:W-:-:S04]  /*c950*/  IMAD.WIDE R46, R2, 0x2, R216 ;  /* 0x00000002022e7825 */ /* 0x001fc800078e02d8 */
[----:B-1----:R-:W-:Y:S02]  /*c960*/  IMAD.WIDE R4, R2, 0x2, R214 ;  /* 0x0000000202047825 */ /* 0x002fe400078e02d6 */
[----:B------:R-:W5:Y:S04]  /*c970*/  LDG.E.U16 R46, desc[UR8][R46.64] ;  /* 0x000000082e2e7981 */ /* 0x000f68000c1e1500 */
[----:B------:R0:W5:Y:S01]  /*c980*/  LDG.E.U16 R47, desc[UR8][R4.64] ;  /* 0x00000008042f7981 */ /* 0x000162000c1e1500 */
[----:B------:R-:W-:Y:S02]  /*c990*/  F2FP.BF16.F32.PACK_AB R6, R45, R6 ;  /* 0x000000062d06723e */ /* 0x000fe400000010ff */
[----:B------:R-:W-:Y:S01]  /*c9a0*/  F2FP.BF16.F32.PACK_AB R7, R44, R7 ;  /* 0x000000072c07723e */ /* 0x000fe200000010ff */
[----:B------:R-:W-:Y:S01]  /*c9b0*/  STS.U16 [R132+UR4+0x20000], R8 ;  /* 0x0200000884007988 */ /* 0x000fe20008000404 */
[----:B------:R-:W-:Y:S01]  /*c9c0*/  FADD R0, -R133, R0 ;  /* 0x0000000085007221 */ /* 0x000fe20000000100 */
[----:B0-----:R-:W-:-:S02]  /*c9d0*/  F2FP.BF16.F32.PACK_AB R4, R55, R54 ;  /* 0x000000363704723e */ /* 0x001fc400000010ff */
[----:B------:R-:W-:Y:S01]  /*c9e0*/  F2FP.BF16.F32.PACK_AB R5, R52, R53 ;  /* 0x000000353405723e */ /* 0x000fe200000010ff */
[----:B------:R-:W-:Y:S03]  /*c9f0*/  STS.U16 [R132+UR4+0x20200], R9 ;  /* 0x0202000984007988 */ /* 0x000fe60008000404 */
[----:B------:R-:W-:Y:S01]  /*ca00*/  STTM.16dp32bit_t0_t15.x4 tmem[UR70], R4 ;  /* 0x00000004000079ed */ /* 0x000fe20008900046 */
[----:B------:R-:W-:Y:S01]  /*ca10*/  STTM.16dp32bit_t16_t31.x4 tmem[UR70+0x4], R4 ;  /* 0x00000404000079ed */ /* 0x000fe20008920046 */
        /* <DEDUP_REMOVED lines=26> */
[----:B--2---:R-:W-:Y:S04]  /*cbc0*/  STS.U16 [R132+UR4+0x23800], R36 ;  /* 0x0238002484007988 */ /* 0x004fe80008000404 */
[----:B------:R-:W-:Y:S04]  /*cbd0*/  STS.U16 [R132+UR4+0x23c00], R38 ;  /* 0x023c002684007988 */ /* 0x000fe80008000404 */
[----:B------:R-:W-:Y:S04]  /*cbe0*/  STS.U16 [R132+UR4+0x23e00], R39 ;  /* 0x023e002784007988 */ /* 0x000fe80008000404 */
[----:B---3--:R-:W-:Y:S04]  /*cbf0*/  STS.U16 [R132+UR4+0x23a00], R37 ;  /* 0x023a002584007988 */ /* 0x008fe80008000404 */
[----:B------:R-:W-:Y:S04]  /*cc00*/  STS.U16 [R132+UR4+0x24000], R40 ;  /* 0x0240002884007988 */ /* 0x000fe80008000404 */
[----:B------:R-:W-:Y:S04]  /*cc10*/  STS.U16 [R132+UR4+0x24400], R42 ;  /* 0x0244002a84007988 */ /* 0x000fe80008000404 */
[----:B------:R-:W-:Y:S04]  /*cc20*/  STS.U16 [R132+UR4+0x24c00], R58 ;  /* 0x024c003a84007988 */ /* 0x000fe80008000404 */
[----:B------:R-:W-:Y:S01]  /*cc30*/  STS.U16 [R132+UR4+0x24200], R41 ;  /* 0x0242002984007988 */ /* 0x000fe20008000404 */
[----:B------:R-:W-:-:S03]  /*cc40*/  FMUL R0, R0, 1.4426950216293334961 ;  /* 0x3fb8aa3b00007820 */ /* 0x000fc60000400000 */
[----:B------:R-:W-:Y:S03]  /*cc50*/  STS.U16 [R132+UR4+0x24600], R43 ;  /* 0x0246002b84007988 */ /* 0x000fe60008000404 */
[----:B------:R-:W0:Y:S01]  /*cc60*/  MUFU.EX2 R0, R0 ;  /* 0x0000000000007308 */ /* 0x000e220000000800 */
[----:B----4-:R-:W-:Y:S04]  /*cc70*/  STS.U16 [R132+UR4+0x24800], R56 ;  /* 0x0248003884007988 */ /* 0x010fe80008000404 */
[----:B------:R-:W-:Y:S04]  /*cc80*/  STS.U16 [R132+UR4+0x24e00], R59 ;  /* 0x024e003b84007988 */ /* 0x000fe80008000404 */
[----:B------:R-:W-:Y:S04]  /*cc90*/  STS.U16 [R132+UR4+0x24a00], R57 ;  /* 0x024a003984007988 */ /* 0x000fe80008000404 */
[----:B-----5:R-:W-:Y:S04]  /*cca0*/  STS.U16 [R132+UR4+0x25600], R63 ;  /* 0x0256003f84007988 */ /* 0x020fe80008000404 */
        /* <DEDUP_REMOVED lines=23> */
[----:B------:R-:W2:Y:S02]  /*ce20*/  FENCE.VIEW.ASYNC.T ;  /* 0x00000000000073c6 */ /* 0x000ea40000000200 */
[----:B--2---:R-:W-:Y:S06]  /*ce30*/  BAR.SYNC.DEFER_BLOCKING 0x0 ;  /* 0x0000000000007b1d */ /* 0x004fec0000010000 */
[----:B-1----:R-:W0:Y:S01]  /*ce40*/  LDTM.x128 R4, tmem[UR6] ;  /* 0x00000006000479ee */ /* 0x002e2200083c0000 */
[----:B------:R-:W-:Y:S01]  /*ce50*/  NOP ;  /* 0x0000000000007918 */ /* 0x000fe20000000000 */
        /* <DEDUP_REMOVED lines=128> */
[----:B------:R0:W-:Y:S01]  /*d660*/  STTM.x128 tmem[UR6], R4 ;  /* 0x00000004000079ed */ /* 0x0001e200083c0006 */
[----:B------:R-:W1:Y:S02]  /*d670*/  FENCE.VIEW.ASYNC.T ;  /* 0x00000000000073c6 */ /* 0x000e640000000200 */
[----:B-1----:R-:W-:Y:S06]  /*d680*/  BAR.SYNC.DEFER_BLOCKING 0x0 ;  /* 0x0000000000007b1d */ /* 0x002fec0000010000 */
[----:B------:R1:W-:Y:S06]  /*d690*/  MEMBAR.ALL.CTA ;  /* 0x0000000000007992 */ /* 0x0003ec0000008000 */
[----:B-1----:R-:W1:Y:S02]  /*d6a0*/  FENCE.VIEW.ASYNC.S ;  /* 0x00000000000073c6 */ /* 0x002e640000000000 */
[----:B-1----:R-:W-:Y:S01]  /*d6b0*/  BAR.SYNC.DEFER_BLOCKING 0x0 ;  /* 0x0000000000007b1d */ /* 0x002fe20000010000 */
[----:B0-----:R-:W-:Y:S01]  /*d6c0*/  LEA R12, R140, UR4, 0x3 ;  /* 0x000000048c0c7c11 */ /* 0x001fe2000f8e18ff */
[----:B------:R-:W-:-:S04]  /*d6d0*/  IMAD.MOV.U32 R13, RZ, RZ, R141 ;  /* 0x000000ffff0d7224 */ /* 0x000fc800078e008d */
[----:B------:R-:W-:Y:S01]  /*d6e0*/  VIADD R12, R12, 0x28000 ;  /* 0x000280000c0c7836 */ /* 0x000fe20000000000 */
[----:B------:R-:W-:Y:S06]  /*d6f0*/  @P4 BRA `(.L_x_19) ;  /* 0x0000000000804947 */ /* 0x000fec0003800000 */
[----:B------:R-:W2:Y:S01]  /*d700*/  LDL R131, [R1+0x158] ;  /* 0x0001580001837983 */ /* 0x000ea20000100800 */
[----:B------:R-:W-:Y:S02]  /*d710*/  ELECT P5, URZ, PT ;  /* 0x0000000000ff782f */ /* 0x000fe400038a0000 */
[----:B------:R-:W-:Y:S01]  /*d720*/  MOV.SPILL R6, UR7 ;  /* 0x0000000700067c02 */ /* 0x000fe20009000f00 */
[----:B------:R-:W-:Y:S01]  /*d730*/  UIADD3 UR75, UPT, UPT, UR5, 0x128, URZ ;  /* 0x00000128054b7890 */ /* 0x000fe2000fffe0ff */
[----:B------:R-:W-:Y:S01]  /*d740*/  MOV.SPILL R7, UR6 ;  /* 0x0000000600077c02 */ /* 0x000fe20009000f00 */
[----:B------:R-:W-:Y:S01]  /*d750*/  UMOV UR72, 0x0 ;  /* 0x0000000000487882 */ /* 0x000fe20000000000 */
[----:B------:R-:W-:Y:S01]  /*d760*/  UMOV UR73, 0x4400490 ;  /* 0x0440049000497882 */ /* 0x000fe20000000000 */
[----:B------:R-:W-:-:S06]  /*d770*/  UIADD3.64 UR6, UPT, UPT, UR68, 0x3fe, URZ ;  /* 0x000003fe44067897 */ /* 0x000fcc000fffe0ff */
[----:B------:R-:W-:-:S05]  /*d780*/  @P5 IMAD.MOV.U32 R5, RZ, RZ, -0x7fffbfe0 ;  /* 0x80004020ff055424 */ /* 0x000fca00078e00ff */
[----:B------:R-:W-:Y:S01]  /*d790*/  @P5 R2UR UR71, R5 ;  /* 0x00000000054752ca */ /* 0x000fe200000e0000 */
[----:B------:R-:W-:Y:S01]  /*d7a0*/  IMAD.MOV.U32 R5, RZ, RZ, RZ ;  /* 0x000000ffff057224 */ /* 0x000fe200078e00ff */
[----:B--2---:R-:W-:-:S13]  /*d7b0*/  R2UR UR70, R131 ;  /* 0x00000000834672ca */ /* 0x004fda00000e0000 */
[----:B------:R-:W-:-:S04]  /*d7c0*/  MOV R4, UR70 ;  /* 0x0000004600047c02 */ /* 0x000fc80008000f00 */
[----:B------:R-:W-:Y:S01]  /*d7d0*/  @P5 R2UR UR70, R4 ;  /* 0x00000000044652ca */ /* 0x000fe200000e0000 */
[----:B------:R-:W-:-:S05]  /*d7e0*/  IMAD.MOV.U32 R4, RZ, RZ, R12 ;  /* 0x000000ffff047224 */ /* 0x000fca00078e000c */
[----:B------:R-:W-:-:S07]  /*d7f0*/  @P5 MOV R4, R4 ;  /* 0x0000000400045202 */ /* 0x000fce0000000f00 */
[----:B------:R0:W-:Y:S02]  /*d800*/  UTCHMMA tmem[UR74], gdesc[UR70], tmem[UR5], tmem[UR72], idesc[UR73], UPT ;  /* 0x00ff48464a0079ea */ /* 0x0001e4000b800005 */
[----:B0-----:R-:W-:Y:S01]  /*d810*/  UMOV UR70, 0x0 ;  /* 0x0000000000467882 */ /* 0x001fe20000000000 */
[----:B------:R-:W-:Y:S02]  /*d820*/  UMOV UR71, 0x4400490 ;  /* 0x0440049000477882 */ /* 0x000fe40000000000 */
[----:B------:R0:W-:Y:S02]  /*d830*/  UTCHMMA tmem[UR75], gdesc[UR68], tmem[UR5], tmem[UR70], idesc[UR71], UPT ;  /* 0x00ff46444b0079ea */ /* 0x0001e4000b800005 */
[----:B0-----:R-:W-:-:S09]  /*d840*/  UIADD3 UR70, UPT, UPT, UR5, 0x100000, URZ ;  /* 0x0010000005467890 */ /* 0x001fd2000fffe0ff */
[----:B------:R0:W-:Y:S02]  /*d850*/  UTCHMMA tmem[UR74], gdesc[UR6], tmem[UR70], tmem[UR72], idesc[UR73], UPT ;  /* 0x00ff48064a0079ea */ /* 0x0001e4000b800046 */
[----:B0-----:R-:W-:Y:S02]  /*d860*/  UIADD3.64 UR6, UPT, UPT, UR68, 0x400, URZ ;  /* 0x0000040044067897 */ /* 0x001fe4000fffe0ff */
[----:B------:R-:W-:Y:S02]  /*d870*/  UIADD3 UR72, UPT, UPT, UR5, 0x100000, URZ ;  /* 0x0010000005487890 */ /* 0x000fe4000fffe0ff */
[----:B------:R-:W-:Y:S01]  /*d880*/  UIADD3 UR73, UPT, UPT, UR5, 0x128, URZ ;  /* 0x0000012805497890 */ /* 0x000fe2000fffe0ff */
[----:B------:R-:W-:-:S08]  /*d890*/  UMOV UR70, 0x0 ;  /* 0x0000000000467882 */ /* 0x000fd00000000000 */
[----:B------:R0:W-:Y:S02]  /*d8a0*/  UTCHMMA tmem[UR73], gdesc[UR6], tmem[UR72], tmem[UR70], idesc[UR71], UPT ;  /* 0x00ff4606490079ea */ /* 0x0001e4000b800048 */
[----:B0-----:R-:W-:Y:S02]  /*d8b0*/  @P5 R2UR UR71, R4 ;  /* 0x00000000044752ca */ /* 0x001fe400000e0000 */
[----:B------:R-:W-:Y:S02]  /*d8c0*/  R2UR.FILL UR7, R6 ;  /* 0x00000000060772ca */ /* 0x000fe400004e0000 */
[----:B------:R-:W-:-:S09]  /*d8d0*/  R2UR.FILL UR6, R7 ;  /* 0x00000000070672ca */ /* 0x000fd200004e0000 */
[----:B------:R0:W-:Y:S01]  /*d8e0*/  UTCBAR [UR71], URZ ;  /* 0x000000ff470073e9 */ /* 0x0001e200080000ff */
[----:B------:R-:W-:-:S05]  /*d8f0*/  NOP ;  /* 0x0000000000007918 */ /* 0x000fca0000000000 */
.L_x_19:
[----:B------:R-:W-:Y:S01]  /*d900*/  FFMA R144, R0, R144, R145 ;  /* 0x0000009000907223 */ /* 0x000fe20000000091 */
[----:B------:R-:W-:Y:S01]  /*d910*/  IADD3 R138, P5, PT, R138, 0x20, RZ ;  /* 0x000000208a8a7810 */ /* 0x000fe20007fbe0ff */
[----:B------:R-:W1:Y:S01]  /*d920*/  LDC R0, c[0x0][0x3d4] ;  /* 0x0000f500ff007b82 */ /* 0x000e620000000800 */
[----:B------:R-:W-:Y:S02]  /*d930*/  VIADD R140, R140, 0x1 ;  /* 0x000000018c8c7836 */ /* 0x000fe40000000000 */
[----:B------:R-:W-:-:S03]  /*d940*/  IADD3.X R139, PT, PT, RZ, R139, RZ, P5, !PT ;  /* 0x0000008bff8b7210 */ /* 0x000fc60002ffe4ff */
[----:B------:R-:W-:-:S04]  /*d950*/  ISETP.GT.AND P5, PT, R140, 0x1, PT ;  /* 0x000000018c00780c */ /* 0x000fc80003fa4270 */
[----:B------:R-:W-:Y:S01]  /*d960*/  SEL R140, R140, RZ, !P5 ;  /* 0x000000ff8c8c7207 */ /* 0x000fe20006800000 */
[----:B-1----:R-:W-:-:S04]  /*d970*/  IMAD.SHL.U32 R0, R0, 0x20, RZ ;  /* 0x0000002000007824 */ /* 0x002fc800078e00ff */
[----:B------:R-:W-:Y:S02]  /*d980*/  IMAD.IADD R2, R0, 0x1, R2 ;  /* 0x0000000100027824 */ /* 0x000fe400078e0202 */
[----:B------:R-:W1:Y:S02]  /*d990*/  LDC R0, c[0x0][0x3c4] ;  /* 0x0000f100ff007b82 */ /* 0x000e640000000800 */
[----:B-1----:R-:W-:-:S04]  /*d9a0*/  IMAD.SHL.U32 R0, R0, 0x20, RZ ;  /* 0x0000002000007824 */ /* 0x002fc800078e00ff */
[----:B------:R-:W-:Y:S01]  /*d9b0*/  IMAD.IADD R3, R0, 0x1, R3 ;  /* 0x0000000100037824 */ /* 0x000fe200078e0203 */
[----:B------:R-:W-:Y:S02]  /*d9c0*/  SEL R0, RZ, 0x1, !P5 ;  /* 0x00000001ff007807 */ /* 0x000fe40006800000 */
[----:B------:R-:W-:Y:S02]  /*d9d0*/  ISETP.GE.U32.AND P5, PT, R138, R252, PT ;  /* 0x000000fc8a00720c */ /* 0x000fe40003fa6070 */
[----:B------:R-:W-:Y:S01]  /*d9e0*/  LOP3.LUT R141, R141, R0, RZ, 0x3c, !PT ;  /* 0x000000008d8d7212 */ /* 0x000fe200078e3cff */
[----:B------:R-:W-:Y:S01]  /*d9f0*/  IMAD.MOV.U32 R0, RZ, RZ, R133 ;  /* 0x000000ffff007224 */ /* 0x000fe200078e0085 */
[----:B------:R-:W-:-:S13]  /*da00*/  ISETP.GE.U32.AND.EX P5, PT, R139, RZ, PT, P5 ;  /* 0x000000ff8b00720c */ /* 0x000fda0003fa6150 */
[----:B------:R-:W-:Y:S05]  /*da10*/  @!P5 BRA `(.L_x_20) ;  /* 0xffffffc00000d947 */ /* 0x000fea000383ffff */
[----:B------:R-:W1:Y:S01]  /*da20*/  S2R R4, SR_CTAID.X ;  /* 0x0000000000047919 */ /* 0x000e620000002500 */
[----:B------:R-:W-:Y:S02]  /*da30*/  IMAD.MOV.U32 R0, RZ, RZ, R133 ;  /* 0x000000ffff007224 */ /* 0x000fe400078e0085 */
[----:B-1----:R-:W-:-:S04]  /*da40*/  IMAD.SHL.U32 R4, R4, 0x40, RZ ;  /* 0x0000004004047824 */ /* 0x002fc800078e00ff */
[----:B------:R-:W-:-:S05]  /*da50*/  VIADD R4, R4, 0x40 ;  /* 0x0000004004047836 */ /* 0x000fca0000000000 */
[----:B------:R-:W-:-:S13]  /*da60*/  ISETP.GE.AND P0, PT, R4, 0x1, PT ;  /* 0x000000010400780c */ /* 0x000fda0003f06270 */
[----:B------:R-:W-:Y:S05]  /*da70*/  @!P0 BRA `(.L_x_15) ;  /* 0x0000000000108947 */ /* 0x000fea0003800000 */
[----:B------:R-:W-:-:S04]  /*da80*/  SHF.L.U32 R13, R13, 0x1f, RZ ;  /* 0x0000001f0d0d7819 */ /* 0x000fc800000006ff */
[----:B------:R-:W1:Y:S02]  /*da90*/  SYNCS.PHASECHK.TRANS64.TRYWAIT P0, [R12+URZ], R13 ;  /* 0x0000000d0c0075a7 */ /* 0x000e6400080011ff */
[----:B-1----:R-:W-:Y:S05]  /*daa0*/  @!P0 BRA `(.L_x_21) ;  /* 0x0000004800f48947 */ /* 0x002fea0003800000 */
.L_x_27:
[----:B------:R-:W-:-:S07]  /*dab0*/  IMAD.MOV.U32 R0, RZ, RZ, R133 ;  /* 0x000000ffff007224 */ /* 0x000fce00078e0085 */
.L_x_15:
[C---:B------:R-:W-:Y:S01]  /*dac0*/  FMUL R134, R144.reuse, 8388608 ;  /* 0x4b00000090867820 */ /* 0x040fe20000400000 */
[----:B------:R-:W-:Y:S01]  /*dad0*/  BAR.SYNC.DEFER_BLOCKING 0x0 ;  /* 0x0000000000007b1d */ /* 0x000fe20000010000 */
[C---:B------:R-:W-:Y:S01]  /*dae0*/  FSETP.GEU.AND P0, PT, R144.reuse, 1.175494350822287508e-38, PT ;  /* 0x008000009000780b */ /* 0x040fe20003f0e000 */
[----:B------:R-:W-:Y:S01]  /*daf0*/  IMAD.MOV.U32 R5, RZ, RZ, 0x3dc6b27f ;  /* 0x3dc6b27fff057424 */ /* 0x000fe200078e00ff */
[----:B------:R-:W-:Y:S02]  /*db00*/  FSETP.GEU.AND P3, PT, |R144|, 1.175494350822287508e-38, PT ;  /* 0x008000009000780b */ /* 0x000fe40003f6e200 */
[----:B------:R-:W-:Y:S01]  /*db10*/  FSEL R134, R134, R144, !P0 ;  /* 0x0000009086867208 */ /* 0x000fe20004000000 */
[----:B------:R-:W1:Y:S03]  /*db20*/  S2R R238, SR_TID.X ;  /* 0x0000000000ee7919 */ /* 0x000e660000002100 */
[C---:B------:R-:W-:Y:S01]  /*db30*/  ISETP.GE.U32.AND P2, PT, R134.reuse, 0x7f800000, PT ;  /* 0x7f8000008600780c */ /* 0x040fe20003f46070 */
[----:B------:R-:W-:Y:S01]  /*db40*/  VIADD R2, R134, 0xc0cafb0d ;  /* 0xc0cafb0d86027836 */ /* 0x000fe20000000000 */
[----:B------:R-:W2:Y:S04]  /*db50*/  S2R R240, SR_CTAID.X ;  /* 0x0000000000f07919 */ /* 0x000ea80000002500 */
[----:B------:R-:W-:Y:S01]  /*db60*/  LOP3.LUT R3, R2, 0xff800000, RZ, 0xc0, !PT ;  /* 0xff80000002037812 */ /* 0x000fe200078ec0ff */
[----:B------:R-:W3:Y:S04]  /*db70*/  S2R R167, SR_TID.X ;  /* 0x0000000000a77919 */ /* 0x000ee80000002100 */
[----:B------:R-:W-:Y:S01]  /*db80*/  IMAD.IADD R2, R134, 0x1, -R3 ;  /* 0x0000000186027824 */ /* 0x000fe200078e0a03 */
[----:B------:R-:W-:Y:S01]  /*db90*/  I2FP.F32.S32 R3, R3 ;  /* 0x0000000300037245 */ /* 0x000fe20000201400 */
[----:B------:R-:W4:Y:S02]  /*dba0*/  S2R R241, SR_CTAID.Y ;  /* 0x0000000000f17919 */ /* 0x000f240000002600 */
[----:B------:R-:W-:Y:S01]  /*dbb0*/  FADD R132, R2, -1 ;  /* 0xbf80000002847421 */ /* 0x000fe20000000000 */
[----:B------:R-:W5:Y:S02]  /*dbc0*/  @!P1 SYNCS.CCTL.IV [UR4+0x28000] ;  /* 0x02800000ff0099b1 */ /* 0x000f640008000004 */
[----:B-----5:R-:W-:Y:S01]  /*dbd0*/  BAR.SYNC.DEFER_BLOCKING 0x0 ;  /* 0x0000000000007b1d */ /* 0x020fe20000010000 */
[----:B------:R-:W-:-:S04]  /*dbe0*/  FFMA.FTZ R5, R132, R5, -0.16845393180847167969 ;  /* 0xbe2c7f3084057423 */ /* 0x000fc80000010005 */
[----:B------:R-:W-:-:S04]  /*dbf0*/  FFMA.FTZ R5, R132, R5, 0.1716887056827545166 ;  /* 0x3e2fcf2a84057423 */ /* 0x000fc80000010005 */
[----:B------:R-:W-:-:S04]  /*dc00*/  FFMA.FTZ R5, R132, R5, -0.17900948226451873779 ;  /* 0xbe374e4384057423 */ /* 0x000fc80000010005 */
[----:B------:R-:W-:Y:S01]  /*dc10*/  FFMA.FTZ R5, R132, R5, 0.20512372255325317383 ;  /* 0x3e520bf484057423 */ /* 0x000fe20000010005 */
[C---:B-1----:R-:W-:Y:S02]  /*dc20*/  LOP3.LUT R2, R238.reuse, 0x10, RZ, 0xc0, !PT ;  /* 0x00000010ee027812 */ /* 0x042fe400078ec0ff */
[----:B------:R-:W-:Y:S01]  /*dc30*/  LOP3.LUT R135, R238, 0x80, RZ, 0xc0, !PT ;  /* 0x00000080ee877812 */ /* 0x000fe200078ec0ff */
[----:B------:R-:W-:Y:S01]  /*dc40*/  FFMA.FTZ R5, R132, R5, -0.24046532809734344482 ;  /* 0xbe763c8b84057423 */ /* 0x000fe20000010005 */
[----:B------:R-:W-:Y:S01]  /*dc50*/  LEA R2, R2, UR4, 0x9 ;  /* 0x0000000402027c11 */ /* 0x000fe2000f8e48ff */
[----:B--2---:R-:W-:Y:S01]  /*dc60*/  IMAD.SHL.U32 R240, R240, 0x40, RZ ;  /* 0x00000040f0f07824 */ /* 0x004fe200078e00ff */
[----:B------:R-:W-:Y:S01]  /*dc70*/  LOP3.LUT R138, R238, 0xf, RZ, 0xc0, !PT ;  /* 0x0000000fee8a7812 */ /* 0x000fe200078ec0ff */
[C---:B------:R-:W-:Y:S01]  /*dc80*/  FFMA.FTZ R5, R132.reuse, R5, 0.28857114911079406738 ;  /* 0x3e93bf9984057423 */ /* 0x040fe20000010005 */
[----:B------:R-:W-:Y:S01]  /*dc90*/  SHF.R.U32.HI R136, RZ, 0x2, R238 ;  /* 0x00000002ff887819 */ /* 0x000fe200000116ee */
[----:B------:R-:W-:Y:S01]  /*dca0*/  IMAD R135, R135, 0x20, R2 ;  /* 0x0000002087877824 */ /* 0x000fe200078e0202 */
[----:B------:R-:W-:Y:S01]  /*dcb0*/  FSEL R2, RZ, -23, P0 ;  /* 0xc1b80000ff027808 */ /* 0x000fe20000000000 */
[----:B------:R-:W-:Y:S01]  /*dcc0*/  FFMA.FTZ R133, R132, R5, -0.36067417263984680176 ;  /* 0xbeb8aa4984857423 */ /* 0x000fe20000010005 */
[----:B------:R-:W-:Y:S01]  /*dcd0*/  FSETP.GT.AND P0, PT, |R144|, 8.50705917302346158658e+37, PT ;  /* 0x7e8000009000780b */ /* 0x000fe20003f04200 */
[----:B------:R-:W-:Y:S01]  /*dce0*/  IMAD R137, R138, 0x10, R135 ;  /* 0x000000108a897824 */ /* 0x000fe200078e0287 */
[----:B------:R-:W-:Y:S01]  /*dcf0*/  LOP3.LUT R136, R136, 0x38, RZ, 0xc0, !PT ;  /* 0x0000003888887812 */ /* 0x000fe200078ec0ff */
[----:B------:R-:W-:Y:S01]  /*dd00*/  FFMA.FTZ R133, R132, R133, 0.48089820146560668945 ;  /* 0x3ef6384a84857423 */ /* 0x000fe20000010085 */
[----:B------:R-:W1:Y:S01]  /*dd10*/  LDTM.x128 R4, tmem[UR6] ;  /* 0x00000006000479ee */ /* 0x000e6200083c0000 */
[----:B------:R-:W-:Y:S01]  /*dd20*/  LOP3.LUT R138, R238, 0x60, RZ, 0xc0, !PT ;  /* 0x00000060ee8a7812 */ /* 0x000fe200078ec0ff */
[----:B------:R-:W2:Y:S01]  /*dd30*/  @!P1 SYNCS.CCTL.IV [UR4+0x28008] ;  /* 0x02800800ff0099b1 */ /* 0x000ea20008000004 */
[----:B------:R-:W-:Y:S01]  /*dd40*/  FFMA.FTZ R135, R132, R133, -0.72134751081466674805 ;  /* 0xbf38aa3b84877423 */ /* 0x000fe20000010085 */
[----:B------:R-:W-:Y:S01]  /*dd50*/  FFMA.FTZ R133, R3, 1.1920928955078125e-07, R2 ;  /* 0x3400000003857823 */ /* 0x000fe20000010002 */
[----:B------:R-:W-:Y:S01]  /*dd60*/  LOP3.LUT R3, R136, 0x1f, R238, 0xf8, !PT ;  /* 0x0000001f88037812 */ /* 0x000fe200078ef8ee */
[----:B------:R-:W-:Y:S01]  /*dd70*/  NOP ;  /* 0x0000000000007918 */ /* 0x000fe20000000000 */
[----:B------:R-:W-:Y:S01]  /*dd80*/  FMUL R135, R132, R135 ;  /* 0x0000008784877220 */ /* 0x000fe20000400000 */
[----:B------:R-:W-:Y:S01]  /*dd90*/  SHF.L.U32 R2, R238, 0x4, RZ ;  /* 0x00000004ee027819 */ /* 0x000fe200000006ff */
[----:B------:R-:W-:Y:S01]  /*dda0*/  @P0 FMUL R144, R144, 0.25 ;  /* 0x3e80000090900820 */ /* 0x000fe20000400000 */
[----:B------:R-:W-:-:S02]  /*ddb0*/  IMAD.SHL.U32 R136, R3, 0x8, RZ ;  /* 0x0000000803887824 */ /* 0x000fc400078e00ff */
[----:B------:R-:W-:Y:S01]  /*ddc0*/  FMUL R135, R132, R135 ;  /* 0x0000008784877220 */ /* 0x000fe20000400000 */
[----:B------:R-:W-:Y:S01]  /*ddd0*/  LOP3.LUT R2, R2, 0x30, RZ, 0xc0, !PT ;  /* 0x0000003002027812 */ /* 0x000fe200078ec0ff */
[----:B------:R-:W-:Y:S01]  /*dde0*/  @!P3 FMUL R144, R144, 16777216 ;  /* 0x4b8000009090b820 */ /* 0x000fe20000400000 */
[----:B---3--:R-:W-:Y:S01]  /*ddf0*/  LOP3.LUT R240, R240, 0x3f, R167, 0xf8, !PT ;  /* 0x0000003ff0f07812 */ /* 0x008fe200078ef8a7 */
[----:B------:R-:W-:Y:S01]  /*de00*/  IMAD.SHL.U32 R3, R3, 0x10, RZ ;  /* 0x0000001003037824 */ /* 0x000fe200078e00ff */
[----:B------:R-:W-:Y:S01]  /*de10*/  LOP3.LUT R139, R136, 0xc0, RZ, 0xc0, !PT ;  /* 0x000000c0888b7812 */ /* 0x000fe200078ec0ff */
[----:B------:R-:W-:Y:S01]  /*de20*/  FFMA.FTZ R136, R132, 1.4426950216293334961, R135 ;  /* 0x3fb8aa3b84887823 */ /* 0x000fe20000010087 */
[----:B------:R-:W-:Y:S01]  /*de30*/  IMAD R132, R138, 0x8, R137 ;  /* 0x000000088a847824 */ /* 0x000fe200078e0289 */
[----:B------:R-:W-:Y:S01]  /*de40*/  ISETP.GE.U32.AND P4, PT, R238, 0x20, PT ;  /* 0x00000020ee00780c */ /* 0x000fe20003f86070 */
[----:B------:R-:W-:Y:S02]  /*de50*/  @P2 IMAD.MOV.U32 R137, RZ, RZ, 0x7f800000 ;  /* 0x7f800000ff892424 */ /* 0x000fe400078e00ff */
[----:B------:R-:W-:Y:S01]  /*de60*/  FADD R133, R133, R136 ;  /* 0x0000008885857221 */ /* 0x000fe20000000000 */
[----:B------:R-:W-:Y:S01]  /*de70*/  IADD3 R2, PT, PT, R139, UR4, R2 ;  /* 0x000000048b027c10 */ /* 0x000fe2000fffe002 */
[----:B------:R-:W3:Y:S01]  /*de80*/  MUFU.RCP R136, R144 ;  /* 0x0000009000887308 */ /* 0x000ee20000001000 */
[----:B-1----:R-:W-:Y:S01]  /*de90*/  @P0 FMUL R17, R17, 0.25 ;  /* 0x3e80000011110820 */ /* 0x002fe20000400000 */
[----:B------:R-:W-:Y:S01]  /*dea0*/  @P0 FMUL R18, R18, 0.25 ;  /* 0x3e80000012120820 */ /* 0x000fe20000400000 */
[----:B------:R-:W-:Y:S01]  /*deb0*/  @P0 FMUL R19, R19, 0.25 ;  /* 0x3e80000013130820 */ /* 0x000fe20000400000 */
[----:B------:R-:W-:Y:S01]  /*dec0*/  @P0 FMUL R22, R22, 0.25 ;  /* 0x3e80000016160820 */ /* 0x000fe20000400000 */
[----:B------:R-:W-:Y:S01]  /*ded0*/  @P0 FMUL R9, R9, 0.25 ;  /* 0x3e80000009090820 */ /* 0x000fe20000400000 */
[----:B------:R-:W-:Y:S01]  /*dee0*/  @P0 FMUL R23, R23, 0.25 ;  /* 0x3e80000017170820 */ /* 0x000fe20000400000 */
[----:B------:R-:W-:Y:S01]  /*def0*/  @!P3 FMUL R17, R17, 16777216 ;  /* 0x4b8000001111b820 */ /* 0x000fe20000400000 */
        /* <DEDUP_REMOVED lines=29> */
[----:B------:R-:W-:Y:S01]  /*e0d0*/  @!P3 FMUL R9, R9, 16777216 ;  /* 0x4b8000000909b820 */ /* 0x000fe20000400000 */
[----:B------:R-:W-:Y:S01]  /*e0e0*/  @!P3 FMUL R23, R23, 16777216 ;  /* 0x4b8000001717b820 */ /* 0x000fe20000400000 */
[----:B---3--:R-:W-:Y:S01]  /*e0f0*/  FMUL R144, R136, R17 ;  /* 0x0000001188907220 */ /* 0x008fe20000400000 */
[----:B------:R-:W-:Y:S01]  /*e100*/  @!P3 FMUL R6, R6, 16777216 ;  /* 0x4b8000000606b820 */ /* 0x000fe20000400000 */
[----:B------:R-:W-:Y:S01]  /*e110*/  @!P3 FMUL R8, R8, 16777216 ;  /* 0x4b8000000808b820 */ /* 0x000fe20000400000 */
[----:B------:R-:W-:Y:S01]  /*e120*/  @!P3 FMUL R10, R10, 16777216 ;  /* 0x4b8000000a0ab820 */ /* 0x000fe20000400000 */
[----:B------:R-:W-:Y:S01]  /*e130*/  @!P3 FMUL R15, R15, 16777216 ;  /* 0x4b8000000f0fb820 */ /* 0x000fe20000400000 */
[----:B------:R-:W-:Y:S01]  /*e140*/  @!P3 FMUL R24, R24, 16777216 ;  /* 0x4b8000001818b820 */ /* 0x000fe20000400000 */
[----:B------:R-:W-:Y:S01]  /*e150*/  FMUL R17, R136, R18 ;  /* 0x0000001288117220 */ /* 0x000fe20000400000 */
[----:B------:R-:W-:Y:S01]  /*e160*/  @!P3 FMUL R5, R5, 16777216 ;  /* 0x4b8000000505b820 */ /* 0x000fe20000400000 */
[----:B------:R-:W-:Y:S01]  /*e170*/  @!P3 FMUL R7, R7, 16777216 ;  /* 0x4b8000000707b820 */ /* 0x000fe20000400000 */
        /* <DEDUP_REMOVED lines=48> */
[----:B------:R-:W-:Y:S01]  /*e480*/  FMUL R162, R136, R35 ;  /* 0x0000002388a27220 */ /* 0x000fe20000400000 */
[----:B------:R-:W-:Y:S01]  /*e490*/  F2FP.BF16.F32.PACK_AB R16, R9, R6 ;  /* 0x000000060910723e */ /* 0x000fe200000010ff */
[----:B------:R-:W-:Y:S01]  /*e4a0*/  @P0 FMUL R45, R45, 0.25 ;  /* 0x3e8000002d2d0820 */ /* 0x000fe20000400000 */
        /* <DEDUP_REMOVED lines=27> */
[----:B--2---:R1:W-:Y:S01]  /*e660*/  STS.128 [R132], R4 ;  /* 0x0000000484007388 */ /* 0x0043e20000000c00 */
[----:B------:R-:W-:Y:S01]  /*e670*/  F2FP.BF16.F32.PACK_AB R23, R162, R25 ;  /* 0x00000019a217723e */ /* 0x000fe200000010ff */
[----:B------:R-:W-:Y:S01]  /*e680*/  @P0 FMUL R50, R50, 0.25 ;  /* 0x3e80000032320820 */ /* 0x000fe20000400000 */
[----:B------:R-:W-:Y:S01]  /*e690*/  @P0 FMUL R51, R51, 0.25 ;  /* 0x3e80000033330820 */ /* 0x000fe20000400000 */
[----:B------:R-:W-:Y:S01]  /*e6a0*/  STS.128 [R132+0x400], R12 ;  /* 0x0004000c84007388 */ /* 0x000fe20000000c00 */
[----:B------:R-:W-:Y:S01]  /*e6b0*/  @P0 FMUL R52, R52, 0.25 ;  /* 0x3e80000034340820 */ /* 0x000fe20000400000 */
[----:B------:R-:W-:Y:S01]  /*e6c0*/  @P0 FMUL R53, R53, 0.25 ;  /* 0x3e80000035350820 */ /* 0x000fe20000400000 */
[----:B------:R-:W-:Y:S01]  /*e6d0*/  @P0 FMUL R54, R54, 0.25 ;  /* 0x3e80000036360820 */ /* 0x000fe20000400000 */
[----:B------:R2:W-:Y:S01]  /*e6e0*/  STS.128 [R132+0x800], R16 ;  /* 0x0008001084007388 */ /* 0x0005e20000000c00 */
[----:B------:R-:W-:Y:S01]  /*e6f0*/  @P0 FMUL R55, R55, 0.25 ;  /* 0x3e80000037370820 */ /* 0x000fe20000400000 */
[----:B------:R-:W-:Y:S01]  /*e700*/  @P0 FMUL R56, R56, 0.25 ;  /* 0x3e80000038380820 */ /* 0x000fe20000400000 */
[----:B------:R-:W-:Y:S01]  /*e710*/  @P0 FMUL R57, R57, 0.25 ;  /* 0x3e80000039390820 */ /* 0x000fe20000400000 */
[----:B------:R3:W-:Y:S01]  /*e720*/  STS.128 [R132+0xc00], R20 ;  /* 0x000c001484007388 */ /* 0x0007e20000000c00 */
        /* <DEDUP_REMOVED lines=75> */
[----:B------:R-:W-:Y:S01]  /*ebe0*/  @P2 FFMA.FTZ R133, R134, R137, +INF ;  /* 0x7f80000086852423 */ /* 0x000fe20000010089 */
[----:B------:R-:W-:Y:S01]  /*ebf0*/  @!P3 FMUL R38, R38, 16777216 ;  /* 0x4b8000002626b820 */ /* 0x000fe20000400000 */
[----:B------:R-:W-:Y:S01]  /*ec00*/  FSETP.NEU.AND P0, PT, R134, RZ, PT ;  /* 0x000000ff8600720b */ /* 0x000fe20003f0d000 */
        /* <DEDUP_REMOVED lines=8> */
[----:B------:R-:W-:Y:S01]  /*ec90*/  FMUL R28, R136, R38 ;  /* 0x00000026881c7220 */ /* 0x000fe20000400000 */
[----:B------:R-:W-:Y:S01]  /*eca0*/  FSEL R45, R133, -INF , P0 ;  /* 0xff800000852d7808 */ /* 0x000fe20000000000 */
[----:B------:R-:W-:Y:S01]  /*ecb0*/  @!P3 FMUL R36, R36, 16777216 ;  /* 0x4b8000002424b820 */ /* 0x000fe20000400000 */
[----:B------:R-:W-:Y:S01]  /*ecc0*/  @!P3 FMUL R52, R52, 16777216 ;  /* 0x4b8000003434b820 */ /* 0x000fe20000400000 */
[----:B------:R-:W-:Y:S01]  /*ecd0*/  @!P3 FMUL R56, R56, 16777216 ;  /* 0x4b8000003838b820 */ /* 0x000fe20000400000 */
[----:B------:R-:W-:Y:S01]  /*ece0*/  @!P3 FMUL R60, R60, 16777216 ;  /* 0x4b8000003c3cb820 */ /* 0x000fe20000400000 */
[----:B------:R-:W-:Y:S01]  /*ecf0*/  @!P3 FMUL R64, R64, 16777216 ;  /* 0x4b8000004040b820 */ /* 0x000fe20000400000 */
[----:B------:R-:W-:Y:S01]  /*ed00*/  FMUL R38, R136, R44 ;  /* 0x0000002c88267220 */ /* 0x000fe20000400000 */
[----:B------:R-:W-:Y:S01]  /*ed10*/  LOP3.LUT R44, R238, 0xff, RZ, 0xc0, !PT ;  /* 0x000000ffee2c7812 */ /* 0x000fe200078ec0ff */
[C---:B------:R-:W-:Y:S01]  /*ed20*/  FMUL R29, R136.reuse, R37 ;  /* 0x00000025881d7220 */ /* 0x040fe20000400000 */
[C---:B------:R-:W-:Y:S01]  /*ed30*/  FMUL R30, R136.reuse, R39 ;  /* 0x00000027881e7220 */ /* 0x040fe20000400000 */
[C---:B------:R-:W-:Y:S01]  /*ed40*/  FMUL R37, R136.reuse, R40 ;  /* 0x0000002888257220 */ /* 0x040fe20000400000 */
[C---:B------:R-:W-:Y:S01]  /*ed50*/  FMUL R39, R136.reuse, R48 ;  /* 0x0000003088277220 */ /* 0x040fe20000400000 */
[C---:B------:R-:W-:Y:S01]  /*ed60*/  FMUL R139, R136.reuse, R49 ;  /* 0x00000031888b7220 */ /* 0x040fe20000400000 */
[----:B------:R-:W-:Y:S01]  /*ed70*/  FMUL R140, R136, R51 ;  /* 0x00000033888c7220 */ /* 0x000fe20000400000 */
[----:B------:R-:W-:Y:S01]  /*ed80*/  @!P3 FMUL R50, R50, 16777216 ;  /* 0x4b8000003232b820 */ /* 0x000fe20000400000 */
[C---:B------:R-:W-:Y:S01]  /*ed90*/  FMUL R36, R136.reuse, R36 ;  /* 0x0000002488247220 */ /* 0x040fe20000400000 */
[C---:B------:R-:W-:Y:S01]  /*eda0*/  FMUL R40, R136.reuse, R52 ;  /* 0x0000003488287220 */ /* 0x040fe20000400000 */
[C---:B------:R-:W-:Y:S01]  /*edb0*/  FMUL R49, R136.reuse, R56 ;  /* 0x0000003888317220 */ /* 0x040fe20000400000 */
[C---:B------:R-:W-:Y:S01]  /*edc0*/  FMUL R48, R136.reuse, R60 ;  /* 0x0000003c88307220 */ /* 0x040fe20000400000 */
[----:B------:R-:W-:Y:S01]  /*edd0*/  FMUL R51, R136, R64 ;  /* 0x0000004088337220 */ /* 0x000fe20000400000 */
[----:B------:R-:W-:Y:S01]  /*ede0*/  FFMA R45, R45, 0.69314718246459960938, R0 ;  /* 0x3f3172182d2d7823 */ /* 0x000fe20000000000 */
[----:B------:R-:W-:Y:S01]  /*edf0*/  BAR.SYNC.DEFER_BLOCKING 0x0 ;  /* 0x0000000000007b1d */ /* 0x000fe20000010000 */
[----:B------:R-:W-:Y:S01]  /*ee00*/  LEA R0, R44, UR4, 0x4 ;  /* 0x000000042c007c11 */ /* 0x000fe2000f8e20ff */
[----:B------:R-:W-:Y:S01]  /*ee10*/  FMUL R138, R136, R50 ;  /* 0x00000032888a7220 */ /* 0x000fe20000400000 */
[----:B------:R-:W-:Y:S01]  /*ee20*/  F2FP.BF16.F32.PACK_AB R8, R37, R36 ;  /* 0x000000242508723e */ /* 0x000fe200000010ff */
[----:B------:R-:W-:Y:S01]  /*ee30*/  @!P3 FMUL R57, R57, 16777216 ;  /* 0x4b8000003939b820 */ /* 0x000fe20000400000 */
[----:B------:R-:W-:Y:S01]  /*ee40*/  F2FP.BF16.F32.PACK_AB R9, R39, R38 ;  /* 0x000000262709723e */ /* 0x000fe200000010ff */
[----:B------:R-:W-:Y:S01]  /*ee50*/  @!P3 FMUL R58, R58, 16777216 ;  /* 0x4b8000003a3ab820 */ /* 0x000fe20000400000 */
[----:B------:R-:W-:Y:S01]  /*ee60*/  F2FP.BF16.F32.PACK_AB R10, R49, R40 ;  /* 0x00000028310a723e */ /* 0x000fe200000010ff */
[----:B------:R-:W-:Y:S01]  /*ee70*/  @!P3 FMUL R59, R59, 16777216 ;  /* 0x4b8000003b3bb820 */ /* 0x000fe20000400000 */
[----:B------:R-:W-:Y:S01]  /*ee80*/  F2FP.BF16.F32.PACK_AB R11, R51, R48 ;  /* 0x00000030330b723e */ /* 0x000fe200000010ff */
        /* <DEDUP_REMOVED lines=14> */
[----:B------:R-:W-:Y:S01]  /*ef70*/  LDS.128 R48, [R0] ;  /* 0x0000000000307984 */ /* 0x000fe20000000c00 */
[C---:B------:R-:W-:Y:S01]  /*ef80*/  FMUL R56, R136.reuse, R57 ;  /* 0x0000003988387220 */ /* 0x040fe20000400000 */
[C---:B------:R-:W-:Y:S01]  /*ef90*/  FMUL R57, R136.reuse, R58 ;  /* 0x0000003a88397220 */ /* 0x040fe20000400000 */
[C---:B------:R-:W-:Y:S01]  /*efa0*/  FMUL R52, R136.reuse, R59 ;  /* 0x0000003b88347220 */ /* 0x040fe20000400000 */
[----:B------:R-:W5:Y:S01]  /*efb0*/  LDS.128 R36, [R0+0x1000] ;  /* 0x0010000000247984 */ /* 0x000f620000000c00 */
[C---:B------:R-:W-:Y:S01]  /*efc0*/  FMUL R32, R136.reuse, R41 ;  /* 0x0000002988207220 */ /* 0x040fe20000400000 */
[C---:B------:R-:W-:Y:S01]  /*efd0*/  FMUL R31, R136.reuse, R42 ;  /* 0x0000002a881f7220 */ /* 0x040fe20000400000 */
[C---:B------:R-:W-:Y:S01]  /*efe0*/  FMUL R33, R136.reuse, R43 ;  /* 0x0000002b88217220 */ /* 0x040fe20000400000 */
[----:B------:R-:W-:Y:S01]  /*eff0*/  LDS.128 R24, [R0+0x2000] ;  /* 0x0020000000187984 */ /* 0x000fe20000000c00 */
[C---:B------:R-:W-:Y:S01]  /*f000*/  FMUL R35, R136.reuse, R46 ;  /* 0x0000002e88237220 */ /* 0x040fe20000400000 */
[C---:B------:R-:W-:Y:S01]  /*f010*/  FMUL R135, R136.reuse, R47 ;  /* 0x0000002f88877220 */ /* 0x040fe20000400000 */
[C---:B------:R-:W-:Y:S01]  /*f020*/  FMUL R53, R136.reuse, R53 ;  /* 0x0000003588357220 */ /* 0x040fe20000400000 */
[----:B------:R-:W-:Y:S01]  /*f030*/  LDS.128 R12, [R0+0x3000] ;  /* 0x00300000000c7984 */ /* 0x000fe20000000c00 */
[C---:B------:R-:W-:Y:S01]  /*f040*/  FMUL R54, R136.reuse, R54 ;  /* 0x0000003688367220 */ /* 0x040fe20000400000 */
[C---:B------:R-:W-:Y:S01]  /*f050*/  FMUL R55, R136.reuse, R55 ;  /* 0x0000003788377220 */ /* 0x040fe20000400000 */
[C---:B------:R-:W-:Y:S01]  /*f060*/  FMUL R143, R136.reuse, R61 ;  /* 0x0000003d888f7220 */ /* 0x040fe20000400000 */
[----:B------:R-:W-:Y:S01]  /*f070*/  BAR.SYNC.DEFER_BLOCKING 0x0 ;  /* 0x0000000000007b1d */ /* 0x000fe20000010000 */
[C---:B------:R-:W-:Y:S01]  /*f080*/  FMUL R58, R136.reuse, R62 ;  /* 0x0000003e883a7220 */ /* 0x040fe20000400000 */
[C---:B------:R-:W-:Y:S01]  /*f090*/  FMUL R59, R136.reuse, R63 ;  /* 0x0000003f883b7220 */ /* 0x040fe20000400000 */
[C---:B------:R-:W-:Y:S01]  /*f0a0*/  FMUL R150, R136.reuse, R65 ;  /* 0x0000004188967220 */ /* 0x040fe20000400000 */
[C---:B------:R-:W-:Y:S01]  /*f0b0*/  FMUL R151, R136.reuse, R66 ;  /* 0x0000004288977220 */ /* 0x040fe20000400000 */
[----:B------:R-:W-:Y:S01]  /*f0c0*/  FMUL R148, R136, R67 ;  /* 0x0000004388947220 */ /* 0x000fe20000400000 */
[----:B-1----:R-:W-:-:S02]  /*f0d0*/  F2FP.BF16.F32.PACK_AB R4, R32, R29 ;  /* 0x0000001d2004723e */ /* 0x002fc400000010ff */
[----:B------:R-:W1:Y:S01]  /*f0e0*/  LDC R40, c[0x0][0x3e8] ;  /* 0x0000fa00ff287b82 */ /* 0x000e620000000800 */
[----:B--2---:R-:W-:Y:S01]  /*f0f0*/  F2FP.BF16.F32.PACK_AB R16, R31, R28 ;  /* 0x0000001c1f10723e */ /* 0x004fe200000010ff */
[----:B------:R-:W-:Y:S01]  /*f100*/  @!P3 FMUL R89, R89, 16777216 ;  /* 0x4b8000005959b820 */ /* 0x000fe20000400000 */
[----:B---3--:R-:W-:Y:S01]  /*f110*/  F2FP.BF16.F32.PACK_AB R20, R33, R30 ;  /* 0x0000001e2114723e */ /* 0x008fe200000010ff */
[----:B------:R-:W-:Y:S01]  /*f120*/  @!P3 FMUL R75, R75, 16777216 ;  /* 0x4b8000004b4bb820 */ /* 0x000fe20000400000 */
[----:B------:R-:W-:Y:S01]  /*f130*/  F2FP.BF16.F32.PACK_AB R5, R139, R34 ;  /* 0x000000228b05723e */ /* 0x000fe200000010ff */
[----:B------:R-:W-:Y:S01]  /*f140*/  @!P3 FMUL R76, R76, 16777216 ;  /* 0x4b8000004c4cb820 */ /* 0x000fe20000400000 */
[----:B------:R-:W-:Y:S01]  /*f150*/  F2FP.BF16.F32.PACK_AB R17, R138, R35 ;  /* 0x000000238a11723e */ /* 0x000fe200000010ff */
[----:B------:R-:W-:Y:S01]  /*f160*/  @!P3 FMUL R98, R98, 16777216 ;  /* 0x4b8000006262b820 */ /* 0x000fe20000400000 */
[----:B------:R-:W-:Y:S01]  /*f170*/  F2FP.BF16.F32.PACK_AB R21, R140, R135 ;  /* 0x000000878c15723e */ /* 0x000fe200000010ff */
[----:B------:R-:W-:Y:S01]  /*f180*/  @!P3 FMUL R99, R99, 16777216 ;  /* 0x4b8000006363b820 */ /* 0x000fe20000400000 */
[----:B------:R-:W-:Y:S01]  /*f190*/  F2FP.BF16.F32.PACK_AB R6, R56, R53 ;  /* 0x000000353806723e */ /* 0x000fe200000010ff */
[C---:B------:R-:W-:Y:S01]  /*f1a0*/  FMUL R168, R136.reuse, R89 ;  /* 0x0000005988a87220 */ /* 0x040fe20000400000 */
[----:B------:R-:W-:Y:S01]  /*f1b0*/  F2FP.BF16.F32.PACK_AB R18, R57, R54 ;  /* 0x000000363912723e */ /* 0x000fe200000010ff */
[----:B------:R-:W-:Y:S01]  /*f1c0*/  FMUL R42, R136, R75 ;  /* 0x0000004b882a7220 */ /* 0x000fe20000400000 */
[----:B------:R-:W-:Y:S01]  /*f1d0*/  F2FP.BF16.F32.PACK_AB R7, R150, R143 ;  /* 0x0000008f9607723e */ /* 0x000fe200000010ff */
[----:B------:R-:W-:Y:S01]  /*f1e0*/  FMUL R157, R136, R76 ;  /* 0x0000004c889d7220 */ /* 0x000fe20000400000 */
[----:B------:R-:W-:Y:S01]  /*f1f0*/  F2FP.BF16.F32.PACK_AB R22, R52, R55 ;  /* 0x000000373416723e */ /* 0x000fe200000010ff */
[----:B------:R-:W-:Y:S01]  /*f200*/  STS.128 [R132], R8 ;  /* 0x0000000884007388 */ /* 0x000fe20000000c00 */
[----:B------:R-:W-:Y:S01]  /*f210*/  F2FP.BF16.F32.PACK_AB R19, R151, R58 ;  /* 0x0000003a9713723e */ /* 0x000fe200000010ff */
[----:B------:R-:W-:Y:S01]  /*f220*/  FMUL R75, R136, R98 ;  /* 0x00000062884b7220 */ /* 0x000fe20000400000 */
[----:B------:R-:W-:Y:S01]  /*f230*/  F2FP.BF16.F32.PACK_AB R23, R148, R59 ;  /* 0x0000003b9417723e */ /* 0x000fe200000010ff */
[----:B------:R2:W-:Y:S01]  /*f240*/  STS.128 [R132+0x400], R4 ;  /* 0x0004000484007388 */ /* 0x0005e20000000c00 */
[----:B------:R-:W-:Y:S01]  /*f250*/  SHF.R.U32.HI R89, RZ, 0x6, R238 ;  /* 0x00000006ff597819 */ /* 0x000fe200000116ee */
[----:B------:R-:W-:Y:S01]  /*f260*/  FMUL R76, R136, R99 ;  /* 0x00000063884c7220 */ /* 0x000fe20000400000 */
[----:B------:R-:W-:Y:S01]  /*f270*/  @!P3 FMUL R90, R90, 16777216 ;  /* 0x4b8000005a5ab820 */ /* 0x000fe20000400000 */
[----:B------:R3:W-:Y:S01]  /*f280*/  STS.128 [R132+0x800], R16 ;  /* 0x0008001084007388 */ /* 0x0007e20000000c00 */
[----:B------:R-:W0:Y:S01]  /*f290*/  LDC.64 R98, c[0x0][0x3e0] ;  /* 0x0000f800ff627b82 */ /* 0x000e220000000a00 */
[----:B------:R-:W-:Y:S01]  /*f2a0*/  SGXT.U32 R89, R89, 0x2 ;  /* 0x000000025959781a */ /* 0x000fe20000000000 */
[----:B------:R-:W-:Y:S01]  /*f2b0*/  @!P3 FMUL R93, R93, 16777216 ;  /* 0x4b8000005d5db820 */ /* 0x000fe20000400000 */
[----:B------:R-:W-:Y:S01]  /*f2c0*/  STS.128 [R132+0xc00], R20 ;  /* 0x000c001484007388 */ /* 0x000fe20000000c00 */
[----:B------:R-:W-:Y:S01]  /*f2d0*/  @!P3 FMUL R97, R97, 16777216 ;  /* 0x4b8000006161b820 */ /* 0x000fe20000400000 */
[----:B------:R-:W-:Y:S01]  /*f2e0*/  @!P3 FMUL R91, R91, 16777216 ;  /* 0x4b8000005b5bb820 */ /* 0x000fe20000400000 */
[----:B-1----:R-:W-:-:S02]  /*f2f0*/  IMAD R89, R89, R40, RZ ;  /* 0x0000002859597224 */ /* 0x002fc400078e02ff */
[----:B------:R-:W-:Y:S01]  /*f300*/  BAR.SYNC.DEFER_BLOCKING 0x0 ;  /* 0x0000000000007b1d */ /* 0x000fe20000010000 */
[C---:B------:R-:W-:Y:S01]  /*f310*/  FMUL R65, R136.reuse, R90 ;  /* 0x0000005a88417220 */ /* 0x040fe20000400000 */
[C---:B------:R-:W-:Y:S01]  /*f320*/  FMUL R93, R136.reuse, R93 ;  /* 0x0000005d885d7220 */ /* 0x040fe20000400000 */
[C---:B------:R-:W-:Y:S01]  /*f330*/  FMUL R90, R136.reuse, R97 ;  /* 0x00000061885a7220 */ /* 0x040fe20000400000 */
[----:B------:R-:W-:Y:S01]  /*f340*/  FMUL R66, R136, R91 ;  /* 0x0000005b88427220 */ /* 0x000fe20000400000 */
[----:B------:R-:W-:Y:S02]  /*f350*/  IMAD R91, R40, 0x4, R89 ;  /* 0x00000004285b7824 */ /* 0x000fe400078e0259 */
        /* <DEDUP_REMOVED lines=18> */
[----:B------:R-:W1:Y:S01]  /*f480*/  LDS.128 R52, [R0] ;  /* 0x0000000000347984 */ /* 0x000e620000000c00 */
[----:B------:R-:W-:Y:S01]  /*f490*/  @!P3 FMUL R88, R88, 16777216 ;  /* 0x4b8000005858b820 */ /* 0x000fe20000400000 */
[----:B------:R-:W-:Y:S01]  /*f4a0*/  @!P3 FMUL R92, R92, 16777216 ;  /* 0x4b8000005c5cb820 */ /* 0x000fe20000400000 */
[----:B------:R-:W-:Y:S01]  /*f4b0*/  @!P3 FMUL R94, R94, 16777216 ;  /* 0x4b8000005e5eb820 */ /* 0x000fe20000400000 */
[----:B------:R-:W-:Y:S01]  /*f4c0*/  LDS.128 R32, [R0+0x1000] ;  /* 0x0010000000207984 */ /* 0x000fe20000000c00 */
[----:B------:R-:W-:Y:S01]  /*f4d0*/  @!P3 FMUL R95, R95, 16777216 ;  /* 0x4b8000005f5fb820 */ /* 0x000fe20000400000 */
[----:B------:R-:W-:Y:S01]  /*f4e0*/  @!P3 FMUL R96, R96, 16777216 ;  /* 0x4b8000006060b820 */ /* 0x000fe20000400000 */
[----:B------:R-:W-:Y:S01]  /*f4f0*/  F2FP.BF16.F32.PACK_AB R59, R90, R93 ;  /* 0x0000005d5a3b723e */ /* 0x000fe200000010ff */
[----:B------:R-:W-:Y:S01]  /*f500*/  LDS.128 R20, [R0+0x2000] ;  /* 0x0020000000147984 */ /* 0x000fe20000000c00 */
[----:B------:R-:W-:-:S02]  /*f510*/  IMAD R93, R40, 0x4, R91 ;  /* 0x00000004285d7824 */ /* 0x000fc400078e025b */
[C---:B------:R-:W-:Y:S01]  /*f520*/  FMUL R149, R136.reuse, R68 ;  /* 0x0000004488957220 */ /* 0x040fe20000400000 */
[C---:B------:R-:W-:Y:S01]  /*f530*/  FMUL R147, R136.reuse, R69 ;  /* 0x0000004588937220 */ /* 0x040fe20000400000 */
[----:B------:R-:W-:Y:S01]  /*f540*/  LDS.128 R8, [R0+0x3000] ;  /* 0x0030000000087984 */ /* 0x000fe20000000c00 */
        /* <DEDUP_REMOVED lines=21> */
[----:B------:R-:W-:Y:S01]  /*f6a0*/  @!P3 FMUL R106, R106, 16777216 ;  /* 0x4b8000006a6ab820 */ /* 0x000fe20000400000 */
[----:B------:R-:W-:Y:S01]  /*f6b0*/  @!P3 FMUL R107, R107, 16777216 ;  /* 0x4b8000006b6bb820 */ /* 0x000fe20000400000 */
[----:B------:R-:W-:Y:S01]  /*f6c0*/  LEA R97, R40, R93, 0x2 ;  /* 0x0000005d28617211 */ /* 0x000fe200078e10ff */
[----:B------:R-:W-:Y:S01]  /*f6d0*/  @!P3 FMUL R101, R101, 16777216 ;  /* 0x4b8000006565b820 */ /* 0x000fe20000400000 */
[----:B------:R-:W-:Y:S01]  /*f6e0*/  F2FP.BF16.F32.PACK_AB R28, R158, R149 ;  /* 0x000000959e1c723e */ /* 0x000fe200000010ff */
[----:B------:R-:W-:Y:S01]  /*f6f0*/  FMUL R43, R136, R106 ;  /* 0x0000006a882b7220 */ /* 0x000fe20000400000 */
[----:B------:R-:W-:Y:S01]  /*f700*/  F2FP.BF16.F32.PACK_AB R56, R156, R147 ;  /* 0x000000939c38723e */ /* 0x000fe200000010ff */
[----:B------:R-:W-:Y:S01]  /*f710*/  FMUL R46, R136, R107 ;  /* 0x0000006b882e7220 */ /* 0x000fe20000400000 */
[----:B------:R-:W-:Y:S01]  /*f720*/  F2FP.BF16.F32.PACK_AB R29, R164, R157 ;  /* 0x0000009da41d723e */ /* 0x000fe200000010ff */
[----:B------:R-:W1:Y:S01]  /*f730*/  LDC.64 R106, c[0x0][0x398] ;  /* 0x0000e600ff6a7b82 */ /* 0x000e620000000a00 */
[----:B------:R-:W-:Y:S01]  /*f740*/  F2FP.BF16.F32.PACK_AB R57, R166, R155 ;  /* 0x0000009ba639723e */ /* 0x000fe200000010ff */
[----:B------:R-:W-:Y:S01]  /*f750*/  FMUL R68, R136, R101 ;  /* 0x0000006588447220 */ /* 0x000fe20000400000 */
[----:B------:R-:W-:Y:S01]  /*f760*/  F2FP.BF16.F32.PACK_AB R30, R88, R163 ;  /* 0x000000a3581e723e */ /* 0x000fe200000010ff */
[----:B0-----:R-:W-:Y:S01]  /*f770*/  IMAD R88, R240, R99, RZ ;  /* 0x00000063f0587224 */ /* 0x001fe200078e02ff */
[----:B------:R-:W-:-:S03]  /*f780*/  F2FP.BF16.F32.PACK_AB R58, R168, R85 ;  /* 0x00000055a83a723e */ /* 0x000fc600000010ff */
[----:B------:R-:W-:Y:S01]  /*f790*/  BAR.SYNC.DEFER_BLOCKING 0x0 ;  /* 0x0000000000007b1d */ /* 0x000fe20000010000 */
[----:B------:R-:W-:Y:S01]  /*f7a0*/  F2FP.BF16.F32.PACK_AB R31, R165, R92 ;  /* 0x0000005ca51f723e */ /* 0x000fe200000010ff */
[----:B------:R-:W-:Y:S01]  /*f7b0*/  IMAD R99, R40, 0x4, R97 ;  /* 0x0000000428637824 */ /* 0x000fe200078e0261 */
[----:B--2---:R-:W-:Y:S01]  /*f7c0*/  F2FP.BF16.F32.PACK_AB R4, R41, R70 ;  /* 0x000000462904723e */ /* 0x004fe200000010ff */
[----:B----4-:R-:W-:Y:S01]  /*f7d0*/  IMAD R85, R241, R98, RZ ;  /* 0x00000062f1557224 */ /* 0x010fe200078e02ff */
[----:B---3--:R-:W-:Y:S01]  /*f7e0*/  F2FP.BF16.F32.PACK_AB R16, R42, R71 ;  /* 0x000000472a10723e */ /* 0x008fe200000010ff */
[----:B------:R-:W-:Y:S01]  /*f7f0*/  IMAD R101, R40, 0x4, R99 ;  /* 0x0000000428657824 */ /* 0x000fe200078e0263 */
[----:B------:R-:W-:Y:S01]  /*f800*/  F2FP.BF16.F32.PACK_AB R5, R61, R78 ;  /* 0x0000004e3d05723e */ /* 0x000fe200000010ff */
[----:B------:R-:W-:Y:S01]  /*f810*/  IMAD.SHL.U32 R41, R85, 0x2, RZ ;  /* 0x0000000255297824 */ /* 0x000fe200078e00ff */
[----:B------:R-:W-:Y:S01]  /*f820*/  F2FP.BF16.F32.PACK_AB R17, R62, R79 ;  /* 0x0000004f3e11723e */ /* 0x000fe200000010ff */
[----:B------:R-:W-:Y:S01]  /*f830*/  IMAD R79, R40, 0x4, R101 ;  /* 0x00000004284f7824 */ /* 0x000fe200078e0265 */
[----:B------:R-:W-:Y:S01]  /*f840*/  F2FP.BF16.F32.PACK_AB R6, R65, R86 ;  /* 0x000000564106723e */ /* 0x000fe200000010ff */
[----:B------:R-:W-:Y:S01]  /*f850*/  IMAD.HI R42, R85, 0x2, RZ ;  /* 0x00000002552a7827 */ /* 0x000fe200078e02ff */
[----:B------:R-:W-:-:S03]  /*f860*/  F2FP.BF16.F32.PACK_AB R18, R66, R87 ;  /* 0x000000574212723e */ /* 0x000fc600000010ff */
[----:B------:R-:W-:Y:S01]  /*f870*/  @!P3 FMUL R108, R108, 16777216 ;  /* 0x4b8000006c6cb820 */ /* 0x000fe20000400000 */
[----:B------:R-:W-:Y:S01]  /*f880*/  F2FP.BF16.F32.PACK_AB R7, R75, R94 ;  /* 0x0000005e4b07723e */ /* 0x000fe200000010ff */
[----:B------:R-:W-:Y:S01]  /*f890*/  IMAD R75, R40, 0x4, R79 ;  /* 0x00000004284b7824 */ /* 0x000fe200078e024f */
[----:B------:R-:W-:Y:S01]  /*f8a0*/  F2FP.BF16.F32.PACK_AB R19, R76, R95 ;  /* 0x0000005f4c13723e */ /* 0x000fe200000010ff */
[----:B------:R-:W-:Y:S01]  /*f8b0*/  @!P3 FMUL R112, R112, 16777216 ;  /* 0x4b8000007070b820 */ /* 0x000fe20000400000 */
[----:B------:R-:W-:Y:S01]  /*f8c0*/  @!P3 FMUL R116, R116, 16777216 ;  /* 0x4b8000007474b820 */ /* 0x000fe20000400000 */
[----:B------:R-:W-:Y:S01]  /*f8d0*/  @!P3 FMUL R120, R120, 16777216 ;  /* 0x4b8000007878b820 */ /* 0x000fe20000400000 */
[----:B------:R-:W-:Y:S01]  /*f8e0*/  LEA R85, R40, R75, 0x2 ;  /* 0x0000004b28557211 */ /* 0x000fe200078e10ff */
[C---:B------:R-:W-:Y:S01]  /*f8f0*/  FMUL R108, R136.reuse, R108 ;  /* 0x0000006c886c7220 */ /* 0x040fe20000400000 */
[----:B------:R-:W-:Y:S01]  /*f900*/  FMUL R77, R136, R112 ;  /* 0x00000070884d7220 */ /* 0x000fe20000400000 */
[----:B------:R0:W-:Y:S01]  /*f910*/  STS.128 [R132], R28 ;  /* 0x0000001c84007388 */ /* 0x0001e20000000c00 */
[----:B------:R-:W-:Y:S01]  /*f920*/  @!P3 FMUL R102, R102, 16777216 ;  /* 0x4b8000006666b820 */ /* 0x000fe20000400000 */
[----:B------:R-:W-:-:S02]  /*f930*/  IMAD R87, R40, 0x4, R85 ;  /* 0x0000000428577824 */ /* 0x000fc400078e0255 */
[C---:B------:R-:W-:Y:S01]  /*f940*/  FMUL R116, R136.reuse, R116 ;  /* 0x0000007488747220 */ /* 0x040fe20000400000 */
[----:B------:R-:W-:Y:S01]  /*f950*/  STS.128 [R132+0x400], R56 ;  /* 0x0004003884007388 */ /* 0x000fe20000000c00 */
[----:B------:R-:W-:Y:S01]  /*f960*/  FMUL R81, R136, R120 ;  /* 0x0000007888517220 */ /* 0x000fe20000400000 */
[----:B------:R-:W-:Y:S01]  /*f970*/  IMAD R95, R40, 0x4, R87 ;  /* 0x00000004285f7824 */ /* 0x000fe200078e0257 */
[----:B------:R-:W-:Y:S01]  /*f980*/  F2FP.BF16.F32.PACK_AB R65, R77, R108 ;  /* 0x0000006c4d41723e */ /* 0x000fe200000010ff */
[----:B------:R-:W-:Y:S01]  /*f990*/  STS.128 [R132+0x800], R4 ;  /* 0x0008000484007388 */ /* 0x000fe20000000c00 */
[----:B------:R-:W-:Y:S01]  /*f9a0*/  @!P3 FMUL R100, R100, 16777216 ;  /* 0x4b8000006464b820 */ /* 0x000fe20000400000 */
[----:B------:R-:W-:Y:S02]  /*f9b0*/  IMAD R77, R40, 0x4, R95 ;  /* 0x00000004284d7824 */ /* 0x000fe400078e025f */
[----:B------:R-:W-:Y:S01]  /*f9c0*/  @!P3 FMUL R104, R104, 16777216 ;  /* 0x4b8000006868b820 */ /* 0x000fe20000400000 */
[----:B------:R-:W-:Y:S01]  /*f9d0*/  STS.128 [R132+0xc00], R16 ;  /* 0x000c001084007388 */ /* 0x000fe20000000c00 */
[----:B------:R-:W-:Y:S01]  /*f9e0*/  @!P3 FMUL R124, R124, 16777216 ;  /* 0x4b8000007c7cb820 */ /* 0x000fe20000400000 */
[----:B------:R-:W-:Y:S01]  /*f9f0*/  @!P3 FMUL R128, R128, 16777216 ;  /* 0x4b8000008080b820 */ /* 0x000fe20000400000 */
[----:B------:R-:W-:Y:S01]  /*fa00*/  FMUL R102, R136, R102 ;  /* 0x0000006688667220 */ /* 0x000fe20000400000 */
[----:B------:R-:W-:Y:S01]  /*fa10*/  BAR.SYNC.DEFER_BLOCKING 0x0 ;  /* 0x0000000000007b1d */ /* 0x000fe20000010000 */
[----:B0-----:R-:W-:Y:S01]  /*fa20*/  IMAD.SHL.U32 R28, R88, 0x2, RZ ;  /* 0x00000002581c7824 */ /* 0x001fe200078e00ff */
[----:B------:R-:W-:Y:S01]  /*fa30*/  F2FP.BF16.F32.PACK_AB R66, R81, R116 ;  /* 0x000000745142723e */ /* 0x000fe200000010ff */
[----:B------:R-:W-:-:S02]  /*fa40*/  IMAD R81, R40, 0x4, R77 ;  /* 0x0000000428517824 */ /* 0x000fc400078e024d */
[C---:B------:R-:W-:Y:S01]  /*fa50*/  FMUL R64, R136.reuse, R100 ;  /* 0x0000006488407220 */ /* 0x040fe20000400000 */
[----:B------:R-:W-:Y:S01]  /*fa60*/  FMUL R67, R136, R104 ;  /* 0x0000006888437220 */ /* 0x000fe20000400000 */
[----:B-1----:R-:W-:Y:S01]  /*fa70*/  IADD3 R41, P0, P1, R28, R106, R41 ;  /* 0x0000006a1c297210 */ /* 0x002fe2000791e029 */
[C---:B------:R-:W-:Y:S01]  /*fa80*/  FMUL R124, R136.reuse, R124 ;  /* 0x0000007c887c7220 */ /* 0x040fe20000400000 */
        /* <DEDUP_REMOVED lines=10> */
[----:B------:R-:W-:Y:S01]  /*fb30*/  F2FP.BF16.F32.PACK_AB R104, R43, R102 ;  /* 0x000000662b68723e */ /* 0x000fe200000010ff */
[----:B------:R-:W-:-:S02]  /*fb40*/  IMAD R43, R40, 0x4, R81 ;  /* 0x00000004282b7824 */ /* 0x000fc400078e0251 */
[----:B------:R-:W-:Y:S01]  /*fb50*/  @!P3 FMUL R103, R103, 16777216 ;  /* 0x4b8000006767b820 */ /* 0x000fe20000400000 */
[----:B------:R-:W-:Y:S01]  /*fb60*/  @!P3 FMUL R110, R110, 16777216 ;  /* 0x4b8000006e6eb820 */ /* 0x000fe20000400000 */
[----:B------:R-:W-:Y:S01]  /*fb70*/  @!P3 FMUL R111, R111, 16777216 ;  /* 0x4b8000006f6fb820 */ /* 0x000fe20000400000 */
[----:B------:R-:W-:Y:S01]  /*fb80*/  @!P3 FMUL R114, R114, 16777216 ;  /* 0x4b8000007272b820 */ /* 0x000fe20000400000 */
[----:B------:R-:W0:Y:S01]  /*fb90*/  LDS.128 R56, [R0] ;  /* 0x0000000000387984 */ /* 0x000e220000000c00 */
[----:B------:R-:W-:Y:S01]  /*fba0*/  @!P3 FMUL R115, R115, 16777216 ;  /* 0x4b8000007373b820 */ /* 0x000fe20000400000 */
[----:B------:R-:W-:Y:S01]  /*fbb0*/  @!P3 FMUL R118, R118, 16777216 ;  /* 0x4b8000007676b820 */ /* 0x000fe20000400000 */
[----:B------:R-:W-:Y:S01]  /*fbc0*/  @!P3 FMUL R119, R119, 16777216 ;  /* 0x4b8000007777b820 */ /* 0x000fe20000400000 */
[----:B------:R-:W-:Y:S01]  /*fbd0*/  LDS.128 R28, [R0+0x1000] ;  /* 0x00100000001c7984 */ /* 0x000fe20000000c00 */
[----:B------:R-:W-:Y:S01]  /*fbe0*/  @!P3 FMUL R122, R122, 16777216 ;  /* 0x4b8000007a7ab820 */ /* 0x000fe20000400000 */
[----:B------:R-:W-:Y:S01]  /*fbf0*/  @!P3 FMUL R123, R123, 16777216 ;  /* 0x4b8000007b7bb820 */ /* 0x000fe20000400000 */
[----:B------:R-:W-:Y:S01]  /*fc00*/  @!P3 FMUL R127, R127, 16777216 ;  /* 0x4b8000007f7fb820 */ /* 0x000fe20000400000 */
[----:B------:R-:W-:Y:S01]  /*fc10*/  LDS.128 R16, [R0+0x2000] ;  /* 0x0020000000107984 */ /* 0x000fe20000000c00 */
[----:B------:R-:W-:Y:S01]  /*fc20*/  @!P3 FMUL R131, R131, 16777216 ;  /* 0x4b8000008383b820 */ /* 0x000fe20000400000 */
[----:B------:R-:W-:Y:S01]  /*fc30*/  IMAD.HI R88, R88, 0x2, RZ ;  /* 0x0000000258587827 */ /* 0x000fe200078e02ff */
[----:B------:R-:W-:Y:S01]  /*fc40*/  F2FP.BF16.F32.PACK_AB R64, R67, R64 ;  /* 0x000000404340723e */ /* 0x000fe200000010ff */
[----:B------:R-:W-:Y:S02]  /*fc50*/  LDS.128 R4, [R0+0x3000] ;  /* 0x0030000000047984 */ /* 0x000fe40000000c00 */
        /* <DEDUP_REMOVED lines=10> */
[----:B------:R-:W-:Y:S01]  /*fd00*/  BAR.SYNC.DEFER_BLOCKING 0x0 ;  /* 0x0000000000007b1d */ /* 0x000fe20000010000 */
[----:B------:R-:W-:-:S02]  /*fd10*/  IMAD R83, R40, 0x4, R43 ;  /* 0x0000000428537824 */ /* 0x000fc400078e022b */
        /* <DEDUP_REMOVED lines=11> */
[----:B------:R-:W-:-:S02]  /*fdd0*/  IADD3.X R42, PT, PT, R88, R107, R42, P0, P1 ;  /* 0x0000006b582a7210 */ /* 0x000fc400007e242a */
[----:B------:R-:W-:Y:S02]  /*fde0*/  F2FP.BF16.F32.PACK_AB R68, R105, R68 ;  /* 0x000000446944723e */ /* 0x000fe400000010ff */
[----:B------:R-:W-:Y:S02]  /*fdf0*/  F2FP.BF16.F32.PACK_AB R69, R80, R69 ;  /* 0x000000455045723e */ /* 0x000fe400000010ff */
[----:B------:R-:W-:Y:S02]  /*fe00*/  F2FP.BF16.F32.PACK_AB R70, R82, R117 ;  /* 0x000000755246723e */ /* 0x000fe400000010ff */
[----:B------:R-:W-:Y:S02]  /*fe10*/  F2FP.BF16.F32.PACK_AB R71, R84, R125 ;  /* 0x0000007d5447723e */ /* 0x000fe400000010ff */
[----:B------:R-:W-:Y:S01]  /*fe20*/  F2FP.BF16.F32.PACK_AB R107, R73, R126 ;  /* 0x0000007e496b723e */ /* 0x000fe200000010ff */
[----:B------:R-:W-:Y:S01]  /*fe30*/  STS.128 [R132], R64 ;  /* 0x0000004084007388 */ /* 0x000fe20000000c00 */
[----:B------:R-:W-:-:S02]  /*fe40*/  LEA R73, R40, R83, 0x2 ;  /* 0x0000005328497211 */ /* 0x000fc400078e10ff */
[----:B------:R-:W-:Y:S01]  /*fe50*/  F2FP.BF16.F32.PACK_AB R124, R46, R103 ;  /* 0x000000672e7c723e */ /* 0x000fe200000010ff */
[----:B------:R1:W-:Y:S01]  /*fe60*/  STS.128 [R132+0x400], R68 ;  /* 0x0004004484007388 */ /* 0x0003e20000000c00 */
[----:B------:R-:W-:Y:S02]  /*fe70*/  F2FP.BF16.F32.PACK_AB R105, R47, R110 ;  /* 0x0000006e2f69723e */ /* 0x000fe400000010ff */
[----:B------:R-:W-:Y:S02]  /*fe80*/  F2FP.BF16.F32.PACK_AB R125, R60, R111 ;  /* 0x0000006f3c7d723e */ /* 0x000fe400000010ff */
[----:B------:R-:W-:Y:S02]  /*fe90*/  F2FP.BF16.F32.PACK_AB R106, R63, R118 ;  /* 0x000000763f6a723e */ /* 0x000fe400000010ff */
[----:B------:R-:W-:Y:S02]  /*fea0*/  F2FP.BF16.F32.PACK_AB R126, R72, R119 ;  /* 0x00000077487e723e */ /* 0x000fe400000010ff */
[----:B------:R-:W-:Y:S01]  /*feb0*/  F2FP.BF16.F32.PACK_AB R127, R74, R127 ;  /* 0x0000007f4a7f723e */ /* 0x000fe200000010ff */
[----:B------:R-:W-:Y:S01]  /*fec0*/  STS.128 [R132+0x800], R104 ;  /* 0x0008006884007388 */ /* 0x000fe20000000c00 */
[----:B------:R-:W-:-:S02]  /*fed0*/  LEA R46, P0, R89, R41, 0x1 ;  /* 0x00000029592e7211 */ /* 0x000fc400078008ff */
[-C--:B------:R-:W-:Y:S01]  /*fee0*/  LEA R60, P1, R91, R41.reuse, 0x1 ;  /* 0x000000295b3c7211 */ /* 0x080fe200078208ff */
[----:B------:R-:W-:Y:S01]  /*fef0*/  STS.128 [R132+0xc00], R124 ;  /* 0x000c007c84007388 */ /* 0x000fe20000000c00 */
[-C--:B------:R-:W-:Y:S01]  /*ff00*/  LEA.HI.X.SX32 R47, R89, R42.reuse, 0x1, P0 ;  /* 0x0000002a592f7211 */ /* 0x080fe200000f0eff */
[C---:B-1----:R-:W-:Y:S01]  /*ff10*/  IMAD R69, R40.reuse, 0x4, R73 ;  /* 0x0000000428457824 */ /* 0x042fe200078e0249 */
[----:B------:R-:W-:Y:S01]  /*ff20*/  BAR.SYNC.DEFER_BLOCKING 0x0 ;  /* 0x0000000000007b1d */ /* 0x000fe20000010000 */
[-C--:B------:R-:W-:Y:S02]  /*ff30*/  LEA R62, P0, R93, R41.reuse, 0x1 ;  /* 0x000000295d3e7211 */ /* 0x080fe400078008ff */
[C---:B------:R-:W-:Y:S01]  /*ff40*/  IMAD R71, R40.reuse, 0x4, R69 ;  /* 0x0000000428477824 */ /* 0x040fe200078e0245 */
[-C--:B------:R-:W-:Y:S02]  /*ff50*/  LEA.HI.X.SX32 R61, R91, R42.reuse, 0x1, P1 ;  /* 0x0000002a5b3d7211 */ /* 0x080fe400008f0eff */
[----:B------:R-:W-:Y:S01]  /*ff60*/  LEA.HI.X.SX32 R63, R93, R42, 0x1, P0 ;  /* 0x0000002a5d3f7211 */ /* 0x000fe200000f0eff */
[----:B------:R-:W-:Y:S01]  /*ff70*/  IMAD R89, R40, 0x4, R71 ;  /* 0x0000000428597824 */ /* 0x000fe200078e0247 */
[----:B------:R-:W-:-:S02]  /*ff80*/  LEA R64, P0, R97, R41, 0x1 ;  /* 0x0000002961407211 */ /* 0x000fc400078008ff */
[----:B-----5:R-:W-:Y:S01]  /*ff90*/  PRMT R236, R36, 0x7632, R236 ;  /* 0x0000763224ec7816 */ /* 0x020fe200000000ec */
[C---:B------:R-:W-:Y:S01]  /*ffa0*/  IMAD R91, R40.reuse, 0x4, R89 ;  /* 0x00000004285b7824 */ /* 0x040fe200078e0259 */
[----:B------:R-:W-:Y:S02]  /*ffb0*/  LEA.HI.X.SX32 R65, R97, R42, 0x1, P0 ;  /* 0x0000002a61417211 */ /* 0x000fe400000f0eff */
[----:B------:R-:W-:Y:S01]  /*ffc0*/  LEA R66, P0, R99, R41, 0x1 ;  /* 0x0000002963427211 */ /* 0x000fe200078008ff */
[----:B------:R-:W-:-:S03]  /*ffd0*/  IMAD R93, R40, 0x4, R91 ;  /* 0x00000004285d7824 */ /* 0x000fc600078e025b */
[----:B------:R-:W-:Y:S01]  /*ffe0*/  LEA.HI.X.SX32 R67, R99, R42, 0x1, P0 ;  /* 0x0000002a63437211 */ /* 0x000fe200000f0eff */
[----:B------:R-:W-:-:S05]  /*fff0*/  IMAD R97, R40, 0x4, R93 ;  /* 0x0000000428617824 */ /* 0x000fca00078e025d */
[C---:B------:R-:W-:Y:S01]  /*10000*/  LEA R103, R40.reuse, R97, 0x2 ;  /* 0x0000006128677211 */ /* 0x040fe200078e10ff */
[----:B------:R1:W-:Y:S04]  /*10010*/  STG.E.U16 desc[UR8][R46.64], R48 ;  /* 0x000000302e007986 */ /* 0x0003e8000c101508 */
[----:B------:R-:W-:Y:S01]  /*10020*/  IMAD R99, R40, 0x4, R103 ;  /* 0x0000000428637824 */ /* 0x000fe200078e0267 */
[----:B-1----:R-:W-:Y:S02]  /*10030*/  PRMT R47, R48, 0x7632, R47 ;  /* 0x00007632302f7816 */ /* 0x002fe4000000002f */
[----:B------:R-:W-:-:S03]  /*10040*/  LEA R46, P0, R101, R41, 0x1 ;  /* 0x00000029652e7211 */ /* 0x000fc600078008ff */
[----:B------:R1:W-:Y:S04]  /*10050*/  STG.E.U16 desc[UR8][R60.64], R47 ;  /* 0x0000002f3c007986 */ /* 0x0003e8000c101508 */
[----:B------:R2:W-:Y:S01]  /*10060*/  STG.E.U16 desc[UR8][R62.64], R49 ;  /* 0x000000313e007986 */ /* 0x0005e2000c101508 */
[-C--:B-1----:R-:W-:Y:S01]  /*10070*/  LEA.HI.X.SX32 R47, R101, R42.reuse, 0x1, P0 ;  /* 0x0000002a652f7211 */ /* 0x082fe200000f0eff */
[C---:B------:R-:W-:Y:S01]  /*10080*/  IMAD R101, R40.reuse, 0x4, R99 ;  /* 0x0000000428657824 */ /* 0x040fe200078e0263 */
[----:B------:R-:W-:Y:S02]  /*10090*/  PRMT R61, R49, 0x7632, R61 ;  /* 0x00007632313d7816 */ /* 0x000fe4000000003d */
[CC--:B------:R-:W-:Y:S01]  /*100a0*/  LEA R60, P0, R79.reuse, R41.reuse, 0x1 ;  /* 0x000000294f3c7211 */ /* 0x0c0fe200078008ff */
[----:B------:R-:W-:Y:S01]  /*100b0*/  IMAD R105, R40, 0x4, R101 ;  /* 0x0000000428697824 */ /* 0x000fe200078e0265 */
[----:B--2---:R-:W-:Y:S01]  /*100c0*/  PRMT R49, R50, 0x7632, R49 ;  /* 0x0000763232317816 */ /* 0x004fe20000000031 */
[----:B------:R1:W-:Y:S04]  /*100d0*/  STG.E.U16 desc[UR8][R64.64], R61 ;  /* 0x0000003d40007986 */ /* 0x0003e8000c101508 */
[----:B------:R-:W-:Y:S04]  /*100e0*/  STG.E.U16 desc[UR8][R66.64], R50 ;  /* 0x0000003242007986 */ /* 0x000fe8000c101508 */
[----:B------:R2:W-:Y:S01]  /*100f0*/  STG.E.U16 desc[UR8][R46.64], R49 ;  /* 0x000000312e007986 */ /* 0x0005e2000c101508 */
[----:B-1----:R-:W-:Y:S01]  /*10100*/  LEA.HI.X.SX32 R61, R79, R42, 0x1, P0 ;  /* 0x0000002a4f3d7211 */ /* 0x002fe200000f0eff */
[----:B------:R-:W-:Y:S01]  /*10110*/  IMAD R79, R40, 0x4, R105 ;  /* 0x00000004284f7824 */ /* 0x000fe200078e0269 */
[----:B------:R-:W-:-:S03]  /*10120*/  LEA R48, P0, R75, R41, 0x1 ;  /* 0x000000294b307211 */ /* 0x000fc600078008ff */
[----:B------:R-:W-:Y:S01]  /*10130*/  STG.E.U16 desc[UR8][R60.64], R51 ;  /* 0x000000333c007986 */ /* 0x000fe2000c101508 */
[-C--:B--2---:R-:W-:Y:S01]  /*10140*/  LEA.HI.X.SX32 R49, R75, R42.reuse, 0x1, P0 ;  /* 0x0000002a4b317211 */ /* 0x084fe200000f0eff */
[C---:B------:R-:W-:Y:S01]  /*10150*/  IMAD R75, R40.reuse, 0x4, R79 ;  /* 0x00000004284b7824 */ /* 0x040fe200078e024f */
[-C--:B------:R-:W-:Y:S02]  /*10160*/  LEA R62, P0, R85, R41.reuse, 0x1 ;  /* 0x00000029553e7211 */ /* 0x080fe400078008ff */
[----:B------:R-:W-:Y:S01]  /*10170*/  PRMT R47, R51, 0x7632, R47 ;  /* 0x00007632332f7816 */ /* 0x000fe2000000002f */
[C---:B------:R-:W-:Y:S01]  /*10180*/  IMAD R67, R40.reuse, 0x4, R75 ;  /* 0x0000000428437824 */ /* 0x040fe200078e024b */
[----:B------:R-:W-:Y:S02]  /*10190*/  LEA.HI.X.SX32 R63, R85, R42, 0x1, P0 ;  /* 0x0000002a553f7211 */ /* 0x000fe400000f0eff */
[----:B------:R-:W-:Y:S01]  /*101a0*/  LEA R64, P0, R87, R41, 0x1 ;  /* 0x0000002957407211 */ /* 0x000fe200078008ff */
[----:B------:R1:W-:Y:S01]  /*101b0*/  STG.E.U16 desc[UR8][R48.64], R47 ;  /* 0x0000002f30007986 */ /* 0x0003e2000c101508 */
[----:B------:R-:W-:-:S02]  /*101c0*/  LEA R85, R40, R67, 0x2 ;  /* 0x0000004328557211 */ /* 0x000fc400078e10ff */
[----:B------:R-:W-:Y:S01]  /*101d0*/  LEA.HI.X.SX32 R65, R87, R42, 0x1, P0 ;  /* 0x0000002a57417211 */ /* 0x000fe200000f0eff */
[----:B------:R-:W-:Y:S01]  /*101e0*/  STG.E.U16 desc[UR8][R62.64], R52 ;  /* 0x000000343e007986 */ /* 0x000fe2000c101508 */
[----:B------:R-:W-:Y:S01]  /*101f0*/  LEA R46, P0, R95, R41, 0x1 ;  /* 0x000000295f2e7211 */ /* 0x000fe200078008ff */
[----:B------:R-:W-:-:S04]  /*10200*/  IMAD R87, R40, 0x4, R85 ;  /* 0x0000000428577824 */ /* 0x000fc800078e0255 */
[C---:B------:R-:W-:Y:S01]  /*10210*/  IMAD R107, R40.reuse, 0x4, R87 ;  /* 0x00000004286b7824 */ /* 0x040fe200078e0257 */
[-C--:B-1----:R-:W-:Y:S02]  /*10220*/  LEA.HI.X.SX32 R47, R95, R42.reuse, 0x1, P0 ;  /* 0x0000002a5f2f7211 */ /* 0x082fe400000f0eff */
[CC--:B------:R-:W-:Y:S01]  /*10230*/  LEA R50, P0, R77.reuse, R41.reuse, 0x1 ;  /* 0x000000294d327211 */ /* 0x0c0fe200078008ff */
[----:B------:R-:W-:Y:S01]  /*10240*/  IMAD R95, R40, 0x4, R107 ;  /* 0x00000004285f7824 */ /* 0x000fe200078e026b */
[----:B------:R-:W-:Y:S02]  /*10250*/  PRMT R49, R52, 0x7632, R49 ;  /* 0x0000763234317816 */ /* 0x000fe40000000031 */
[----:B------:R-:W-:Y:S01]  /*10260*/  LEA.HI.X.SX32 R51, R77, R42, 0x1, P0 ;  /* 0x0000002a4d337211 */ /* 0x000fe200000f0eff */
[C---:B------:R-:W-:Y:S01]  /*10270*/  IMAD R77, R40.reuse, 0x4, R95 ;  /* 0x00000004284d7824 */ /* 0x040fe200078e025f */
[----:B------:R-:W-:Y:S01]  /*10280*/  LEA R48, P0, R81, R41, 0x1 ;  /* 0x0000002951307211 */ /* 0x000fe200078008ff */
[----:B------:R1:W-:Y:S02]  /*10290*/  STG.E.U16 desc[UR8][R64.64], R49 ;  /* 0x0000003140007986 */ /* 0x0003e4000c101508 */
[----:B------:R-:W-:-:S02]  /*102a0*/  IMAD R109, R40, 0x4, R77 ;  /* 0x00000004286d7824 */ /* 0x000fc400078e024d */
[----:B------:R2:W-:Y:S01]  /*102b0*/  STG.E.U16 desc[UR8][R46.64], R53 ;  /* 0x000000352e007986 */ /* 0x0005e2000c101508 */
[-C--:B-1----:R-:W-:Y:S01]  /*102c0*/  LEA.HI.X.SX32 R49, R81, R42.reuse, 0x1, P0 ;  /* 0x0000002a51317211 */ /* 0x082fe200000f0eff */
[C---:B------:R-:W-:Y:S01]  /*102d0*/  IMAD R81, R40.reuse, 0x4, R109 ;  /* 0x0000000428517824 */ /* 0x040fe200078e026d */
[----:B------:R-:W-:Y:S02]  /*102e0*/  LEA R60, P0, R43, R41, 0x1 ;  /* 0x000000292b3c7211 */ /* 0x000fe400078008ff */
[----:B--2---:R-:W-:Y:S02]  /*102f0*/  PRMT R47, R53, 0x7632, R47 ;  /* 0x00007632352f7816 */ /* 0x004fe4000000002f */
[----:B------:R-:W-:Y:S02]  /*10300*/  LEA.HI.X.SX32 R61, R43, R42, 0x1, P0 ;  /* 0x0000002a2b3d7211 */ /* 0x000fe400000f0eff */
[----:B------:R-:W-:Y:S01]  /*10310*/  LEA R43, R40, R81, 0x2 ;  /* 0x00000051282b7211 */ /* 0x000fe200078e10ff */
[----:B------:R1:W-:Y:S01]  /*10320*/  STG.E.U16 desc[UR8][R50.64], R47 ;  /* 0x0000002f32007986 */ /* 0x0003e2000c101508 */
[----:B------:R-:W-:-:S02]  /*10330*/  LEA R62, P0, R83, R41, 0x1 ;  /* 0x00000029533e7211 */ /* 0x000fc400078008ff */
[-C--:B------:R-:W-:Y:S01]  /*10340*/  LEA R230, P2, R43, R41.reuse, 0x1 ;  /* 0x000000292be67211 */ /* 0x080fe200078408ff */
[C---:B------:R-:W-:Y:S01]  /*10350*/  IMAD R111, R40.reuse, 0x4, R43 ;  /* 0x00000004286f7824 */ /* 0x040fe200078e022b */
[-C--:B------:R-:W-:Y:S01]  /*10360*/  LEA.HI.X.SX32 R63, R83, R42.reuse, 0x1, P0 ;  /* 0x0000002a533f7211 */ /* 0x080fe200000f0eff */
[----:B------:R2:W-:Y:S01]  /*10370*/  STG.E.U16 desc[UR8][R48.64], R54 ;  /* 0x0000003630007986 */ /* 0x0005e2000c101508 */
[-C--:B------:R-:W-:Y:S01]  /*10380*/  LEA R46, P0, R73, R41.reuse, 0x1 ;  /* 0x00000029492e7211 */ /* 0x080fe200078008ff */
[C---:B------:R-:W-:Y:S01]  /*10390*/  IMAD R83, R40.reuse, 0x4, R111 ;  /* 0x0000000428537824 */ /* 0x040fe200078e026f */
[-C--:B------:R-:W-:Y:S02]  /*103a0*/  LEA.HI.X.SX32 R231, R43, R42.reuse, 0x1, P2 ;  /* 0x0000002a2be77211 */ /* 0x080fe400010f0eff */
[----:B-1----:R-:W-:Y:S01]  /*103b0*/  LEA.HI.X.SX32 R47, R73, R42, 0x1, P0 ;  /* 0x0000002a492f7211 */ /* 0x002fe200000f0eff */
[----:B------:R-:W-:Y:S01]  /*103c0*/  IMAD R73, R40, 0x4, R83 ;  /* 0x0000000428497824 */ /* 0x000fe200078e0253 */
[----:B------:R-:W-:-:S02]  /*103d0*/  LEA R52, P0, R69, R41, 0x1 ;  /* 0x0000002945347211 */ /* 0x000fc400078008ff */
[----:B------:R-:W-:Y:S01]  /*103e0*/  PRMT R50, R55, 0x7632, R50 ;  /* 0x0000763237327816 */ /* 0x000fe20000000032 */
[C---:B------:R-:W-:Y:S01]  /*103f0*/  IMAD R113, R40.reuse, 0x4, R73 ;  /* 0x0000000428717824 */ /* 0x040fe200078e0249 */
[-C--:B------:R-:W-:Y:S02]  /*10400*/  LEA.HI.X.SX32 R53, R69, R42.reuse, 0x1, P0 ;  /* 0x0000002a45357211 */ /* 0x080fe400000f0eff */
[CC--:B------:R-:W-:Y:S01]  /*10410*/  LEA R64, P0, R71.reuse, R41.reuse, 0x1 ;  /* 0x0000002947407211 */ /* 0x0c0fe200078008ff */
[----:B------:R-:W-:Y:S01]  /*10420*/  IMAD R69, R40, 0x4, R113 ;  /* 0x0000000428457824 */ /* 0x000fe200078e0271 */
[----:B--2---:R-:W-:Y:S02]  /*10430*/  PRMT R49, R54, 0x7632, R49 ;  /* 0x0000763236317816 */ /* 0x004fe40000000031 */
[-C--:B------:R-:W-:Y:S01]  /*10440*/  LEA.HI.X.SX32 R65, R71, R42.reuse, 0x1, P0 ;  /* 0x0000002a47417211 */ /* 0x080fe200000f0eff */
[----:B------:R-:W-:Y:S01]  /*10450*/  IMAD R71, R40, 0x4, R69 ;  /* 0x0000000428477824 */ /* 0x000fe200078e0245 */
[CC--:B------:R-:W-:Y:S01]  /*10460*/  LEA R158, P2, R73.reuse, R41.reuse, 0x1 ;  /* 0x00000029499e7211 */ /* 0x0c0fe200078408ff */
[----:B------:R1:W-:Y:S03]  /*10470*/  STG.E.U16 desc[UR8][R60.64], R49 ;  /* 0x000000313c007986 */ /* 0x0003e6000c101508 */
[----:B------:R-:W-:Y:S01]  /*10480*/  LEA.HI.X.SX32 R159, R73, R42, 0x1, P2 ;  /* 0x0000002a499f7211 */ /* 0x000fe200010f0eff */
[----:B------:R2:W-:Y:S01]  /*10490*/  STG.E.U16 desc[UR8][R62.64], R55 ;  /* 0x000000373e007986 */ /* 0x0005e2000c101508 */
[----:B------:R-:W-:-:S03]  /*104a0*/  LEA R164, P2, R71, R41, 0x1 ;  /* 0x0000002947a47211 */ /* 0x000fc600078408ff */
[----:B------:R3:W-:Y:S01]  /*104b0*/  STG.E.U16 desc[UR8][R46.64], R50 ;  /* 0x000000322e007986 */ /* 0x0007e2000c101508 */
[----:B------:R-:W-:Y:S02]  /*104c0*/  LEA.HI.X.SX32 R165, R71, R42, 0x1, P2 ;  /* 0x0000002a47a57211 */ /* 0x000fe400010f0eff */
[----:B-1----:R-:W-:Y:S01]  /*104d0*/  LEA R60, P0, R89, R41, 0x1 ;  /* 0x00000029593c7211 */ /* 0x002fe200078008ff */
[----:B0-----:R0:W-:Y:S01]  /*104e0*/  STG.E.U16 desc[UR8][R52.64], R56 ;  /* 0x0000003834007986 */ /* 0x0011e2000c101508 */
[----:B--2---:R-:W-:-:S03]  /*104f0*/  LEA R63, R40, R71, 0x2 ;  /* 0x00000047283f7211 */ /* 0x004fc600078e10ff */
[----:B------:R-:W1:Y:S01]  /*10500*/  LDS.128 R48, [R0] ;  /* 0x0000000000307984 */ /* 0x000e620000000c00 */
[-C--:B------:R-:W-:Y:S02]  /*10510*/  LEA.HI.X.SX32 R61, R89, R42.reuse, 0x1, P0 ;  /* 0x0000002a593d7211 */ /* 0x080fe400000f0eff */
[CC--:B------:R-:W-:Y:S01]  /*10520*/  LEA R54, P0, R91.reuse, R41.reuse, 0x1 ;  /* 0x000000295b367211 */ /* 0x0c0fe200078008ff */
[----:B------:R-:W-:Y:S01]  /*10530*/  IMAD R89, R40, 0x4, R63 ;  /* 0x0000000428597824 */ /* 0x000fe200078e023f */
[----:B---3--:R-:W-:Y:S02]  /*10540*/  PRMT R47, R56, 0x7632, R47 ;  /* 0x00007632382f7816 */ /* 0x008fe4000000002f */
[-C--:B------:R-:W-:Y:S01]  /*10550*/  LEA.HI.X.SX32 R55, R91, R42.reuse, 0x1, P0 ;  /* 0x0000002a5b377211 */ /* 0x080fe200000f0eff */
[C---:B------:R-:W-:Y:S01]  /*10560*/  IMAD R115, R40.reuse, 0x4, R89 ;  /* 0x0000000428737824 */ /* 0x040fe200078e0259 */
[-C--:B------:R-:W-:Y:S01]  /*10570*/  LEA R46, P0, R93, R41.reuse, 0x1 ;  /* 0x000000295d2e7211 */ /* 0x080fe200078008ff */
[----:B------:R2:W-:Y:S01]  /*10580*/  STG.E.U16 desc[UR8][R64.64], R47 ;  /* 0x0000002f40007986 */ /* 0x0005e2000c101508 */
[----:B0-----:R-:W-:Y:S01]  /*10590*/  PRMT R53, R57, 0x7632, R53 ;  /* 0x0000763239357816 */ /* 0x001fe20000000035 */
[C---:B------:R-:W-:Y:S01]  /*105a0*/  IMAD R91, R40.reuse, 0x4, R115 ;  /* 0x00000004285b7824 */ /* 0x040fe200078e0273 */
[C---:B------:R-:W-:Y:S01]  /*105b0*/  LEA R170, P2, R115.reuse, R41, 0x1 ;  /* 0x0000002973aa7211 */ /* 0x040fe200078408ff */
[----:B------:R0:W-:Y:S03]  /*105c0*/  STG.E.U16 desc[UR8][R60.64], R57 ;  /* 0x000000393c007986 */ /* 0x0001e6000c101508 */
[-C--:B------:R-:W-:Y:S01]  /*105d0*/  LEA.HI.X.SX32 R171, R115, R42.reuse, 0x1, P2 ;  /* 0x0000002a73ab7211 */ /* 0x080fe200010f0eff */
[----:B------:R3:W-:Y:S01]  /*105e0*/  STG.E.U16 desc[UR8][R54.64], R53 ;  /* 0x0000003536007986 */ /* 0x0007e2000c101508 */
[----:B--2---:R-:W-:Y:S01]  /*105f0*/  IMAD R65, R40, 0x4, R91 ;  /* 0x0000000428417824 */ /* 0x004fe200078e025b */
[----:B------:R-:W-:-:S02]  /*10600*/  LEA.HI.X.SX32 R47, R93, R42, 0x1, P0 ;  /* 0x0000002a5d2f7211 */ /* 0x000fc400000f0eff */
[-C--:B------:R-:W-:Y:S01]  /*10610*/  LEA R52, P0, R97, R41.reuse, 0x1 ;  /* 0x0000002961347211 */ /* 0x080fe200078008ff */
[C---:B------:R-:W-:Y:S01]  /*10620*/  IMAD R93, R40.reuse, 0x4, R65 ;  /* 0x00000004285d7824 */ /* 0x040fe200078e0241 */
[-C--:B0-----:R-:W-:Y:S01]  /*10630*/  LEA R60, P1, R99, R41.reuse, 0x1 ;  /* 0x00000029633c7211 */ /* 0x081fe200078208ff */
[----:B------:R0:W-:Y:S01]  /*10640*/  STG.E.U16 desc[UR8][R46.64], R58 ;  /* 0x0000003a2e007986 */ /* 0x0001e2000c101508 */
[----:B---3--:R-:W-:Y:S01]  /*10650*/  LEA.HI.X.SX32 R53, R97, R42, 0x1, P0 ;  /* 0x0000002a61357211 */ /* 0x008fe200000f0eff */
[----:B------:R-:W-:Y:S01]  /*10660*/  IMAD R97, R40, 0x4, R93 ;  /* 0x0000000428617824 */ /* 0x000fe200078e025d */
[----:B------:R-:W-:Y:S02]  /*10670*/  LEA R56, P0, R103, R41, 0x1 ;  /* 0x0000002967387211 */ /* 0x000fe400078008ff */
[----:B------:R-:W-:Y:S02]  /*10680*/  PRMT R55, R58, 0x7632, R55 ;  /* 0x000076323a377816 */ /* 0x000fe40000000037 */
[----:B------:R-:W-:-:S02]  /*10690*/  LEA R117, R40, R97, 0x2 ;  /* 0x0000006128757211 */ /* 0x000fc400078e10ff */
[-C--:B------:R-:W-:Y:S01]  /*106a0*/  LEA.HI.X.SX32 R57, R103, R42.reuse, 0x1, P0 ;  /* 0x0000002a67397211 */ /* 0x080fe200000f0eff */
[----:B------:R2:W-:Y:S01]  /*106b0*/  STG.E.U16 desc[UR8][R52.64], R55 ;  /* 0x0000003734007986 */ /* 0x0005e2000c101508 */
[----:B------:R-:W-:Y:S01]  /*106c0*/  LEA.HI.X.SX32 R61, R99, R42, 0x1, P1 ;  /* 0x0000002a633d7211 */ /* 0x000fe200008f0eff */
[C---:B------:R-:W-:Y:S01]  /*106d0*/  IMAD R103, R40.reuse, 0x4, R117 ;  /* 0x0000000428677824 */ /* 0x040fe200078e0275 */
[-C--:B------:R-:W-:Y:S01]  /*106e0*/  LEA R54, P0, R101, R41.reuse, 0x1 ;  /* 0x0000002965367211 */ /* 0x080fe200078008ff */
[----:B------:R-:W-:Y:S01]  /*106f0*/  STG.E.U16 desc[UR8][R56.64], R59 ;  /* 0x0000003b38007986 */ /* 0x000fe2000c101508 */
[----:B0-----:R-:W-:Y:S01]  /*10700*/  PRMT R47, R59, 0x7632, R47 ;  /* 0x000076323b2f7816 */ /* 0x001fe2000000002f */
[----:B------:R-:W-:Y:S01]  /*10710*/  IMAD R99, R40, 0x4, R103 ;  /* 0x0000000428637824 */ /* 0x000fe200078e0267 */
[----:B------:R-:W-:-:S03]  /*10720*/  LEA R176, P2, R93, R41, 0x1 ;  /* 0x000000295db07211 */ /* 0x000fc600078408ff */
[----:B------:R0:W-:Y:S01]  /*10730*/  STG.E.U16 desc[UR8][R60.64], R47 ;  /* 0x0000002f3c007986 */ /* 0x0001e2000c101508 */
[-C--:B------:R-:W-:Y:S02]  /*10740*/  LEA.HI.X.SX32 R177, R93, R42.reuse, 0x1, P2 ;  /* 0x0000002a5db17211 */ /* 0x080fe400010f0eff */
[-C--:B--2---:R-:W-:Y:S01]  /*10750*/  LEA.HI.X.SX32 R55, R101, R42.reuse, 0x1, P0 ;  /* 0x0000002a65377211 */ /* 0x084fe200000f0eff */
[C---:B------:R-:W-:Y:S01]  /*10760*/  IMAD R101, R40.reuse, 0x4, R99 ;  /* 0x0000000428657824 */ /* 0x040fe200078e0263 */
[-C--:B------:R-:W-:Y:S02]  /*10770*/  LEA R46, P0, R105, R41.reuse, 0x1 ;  /* 0x00000029692e7211 */ /* 0x080fe400078008ff */
[C---:B------:R-:W-:Y:S01]  /*10780*/  LEA R182, P2, R103.reuse, R41, 0x1 ;  /* 0x0000002967b67211 */ /* 0x040fe200078408ff */
[----:B------:R-:W-:Y:S01]  /*10790*/  IMAD R119, R40, 0x4, R101 ;  /* 0x0000000428777824 */ /* 0x000fe200078e0265 */
[----:B-1----:R1:W-:Y:S02]  /*107a0*/  STG.E.U16 desc[UR8][R54.64], R48 ;  /* 0x0000003036007986 */ /* 0x0023e4000c101508 */
[----:B------:R-:W-:-:S02]  /*107b0*/  LEA.HI.X.SX32 R183, R103, R42, 0x1, P2 ;  /* 0x0000002a67b77211 */ /* 0x000fc400010f0eff */
[-C--:B0-----:R-:W-:Y:S01]  /*107c0*/  LEA.HI.X.SX32 R47, R105, R42.reuse, 0x1, P0 ;  /* 0x0000002a692f7211 */ /* 0x081fe200000f0eff */
[C---:B------:R-:W-:Y:S01]  /*107d0*/  IMAD R105, R40.reuse, 0x4, R119 ;  /* 0x0000000428697824 */ /* 0x040fe200078e0277 */
[-C--:B------:R-:W-:Y:S02]  /*107e0*/  LEA R52, P0, R79, R41.reuse, 0x1 ;  /* 0x000000294f347211 */ /* 0x080fe400078008ff */
[-C--:B------:R-:W-:Y:S02]  /*107f0*/  LEA R188, P2, R119, R41.reuse, 0x1 ;  /* 0x0000002977bc7211 */ /* 0x080fe400078408ff */
[----:B------:R-:W-:Y:S01]  /*10800*/  LEA.HI.X.SX32 R53, R79, R42, 0x1, P0 ;  /* 0x0000002a4f357211 */ /* 0x000fe200000f0eff */
[----:B------:R-:W-:Y:S01]  /*10810*/  IMAD R79, R40, 0x4, R105 ;  /* 0x00000004284f7824 */ /* 0x000fe200078e0269 */
[----:B------:R-:W-:Y:S02]  /*10820*/  LEA R56, P0, R75, R41, 0x1 ;  /* 0x000000294b387211 */ /* 0x000fe400078008ff */
[----:B-1----:R-:W-:-:S02]  /*10830*/  PRMT R55, R48, 0x7632, R55 ;  /* 0x0000763230377816 */ /* 0x002fc40000000037 */
[C---:B------:R-:W-:Y:S02]  /*10840*/  LEA R61, R40.reuse, R79, 0x2 ;  /* 0x0000004f283d7211 */ /* 0x040fe400078e10ff */
[-C--:B------:R-:W-:Y:S01]  /*10850*/  LEA.HI.X.SX32 R57, R75, R42.reuse, 0x1, P0 ;  /* 0x0000002a4b397211 */ /* 0x080fe200000f0eff */
[----:B------:R0:W-:Y:S01]  /*10860*/  STG.E.U16 desc[UR8][R46.64], R55 ;  /* 0x000000372e007986 */ /* 0x0001e2000c101508 */
[-C--:B------:R-:W-:Y:S01]  /*10870*/  LEA R58, P0, R67, R41.reuse, 0x1 ;  /* 0x00000029433a7211 */ /* 0x080fe200078008ff */
[C---:B------:R-:W-:Y:S01]  /*10880*/  IMAD R75, R40.reuse, 0x4, R61 ;  /* 0x00000004284b7824 */ /* 0x040fe200078e023d */
[-C--:B------:R-:W-:Y:S01]  /*10890*/  LEA R48, P1, R107, R41.reuse, 0x1 ;  /* 0x000000296b307211 */ /* 0x080fe200078208ff */
[----:B------:R1:W-:Y:S01]  /*108a0*/  STG.E.U16 desc[UR8][R52.64], R49 ;  /* 0x0000003134007986 */ /* 0x0003e2000c101508 */
[----:B------:R-:W-:Y:S01]  /*108b0*/  LEA.HI.X.SX32 R59, R67, R42, 0x1, P0 ;  /* 0x0000002a433b7211 */ /* 0x000fe200000f0eff */
[----:B------:R-:W-:Y:S01]  /*108c0*/  IMAD R67, R40, 0x4, R75 ;  /* 0x0000000428437824 */ /* 0x000fe200078e024b */
[----:B------:R-:W-:-:S02]  /*108d0*/  LEA R54, P0, R85, R41, 0x1 ;  /* 0x0000002955367211 */ /* 0x000fc400078008ff */
[-C--:B------:R-:W-:Y:S01]  /*108e0*/  LEA.HI.X.SX32 R189, R119, R42.reuse, 0x1, P2 ;  /* 0x0000002a77bd7211 */ /* 0x080fe200010f0eff */
[C---:B------:R-:W-:Y:S01]  /*108f0*/  IMAD R121, R40.reuse, 0x4, R67 ;  /* 0x0000000428797824 */ /* 0x040fe200078e0243 */
[-C--:B------:R-:W-:Y:S02]  /*10900*/  LEA R194, P2, R61, R41.reuse, 0x1 ;  /* 0x000000293dc27211 */ /* 0x080fe400078408ff */
[-C--:B0-----:R-:W-:Y:S01]  /*10910*/  LEA.HI.X.SX32 R55, R85, R42.reuse, 0x1, P0 ;  /* 0x0000002a55377211 */ /* 0x081fe200000f0eff */
[C---:B------:R-:W-:Y:S01]  /*10920*/  IMAD R85, R40.reuse, 0x4, R121 ;  /* 0x0000000428557824 */ /* 0x040fe200078e0279 */
[----:B------:R-:W-:Y:S02]  /*10930*/  PRMT R47, R49, 0x7632, R47 ;  /* 0x00007632312f7816 */ /* 0x000fe4000000002f */
[----:B------:R-:W-:Y:S01]  /*10940*/  LEA R46, P0, R87, R41, 0x1 ;  /* 0x00000029572e7211 */ /* 0x000fe200078008ff */
[----:B------:R-:W-:Y:S01]  /*10950*/  IMAD R123, R40, 0x4, R85 ;  /* 0x00000004287b7824 */ /* 0x000fe200078e0255 */
[----:B-1----:R-:W-:Y:S01]  /*10960*/  PRMT R53, R50, 0x7632, R53 ;  /* 0x0000763232357816 */ /* 0x002fe20000000035 */
[----:B------:R0:W-:Y:S01]  /*10970*/  STG.E.U16 desc[UR8][R56.64], R47 ;  /* 0x0000002f38007986 */ /* 0x0001e2000c101508 */
[----:B------:R-:W-:-:S02]  /*10980*/  LEA.HI.X.SX32 R49, R107, R42, 0x1, P1 ;  /* 0x0000002a6b317211 */ /* 0x000fc400008f0eff */
[-C--:B------:R-:W-:Y:S01]  /*10990*/  LEA R228, P1, R81, R41.reuse, 0x1 ;  /* 0x0000002951e47211 */ /* 0x080fe200078208ff */
[----:B------:R1:W-:Y:S01]  /*109a0*/  STG.E.U16 desc[UR8][R58.64], R50 ;  /* 0x000000323a007986 */ /* 0x0003e2000c101508 */
[-C--:B------:R-:W-:Y:S02]  /*109b0*/  LEA.HI.X.SX32 R195, R61, R42.reuse, 0x1, P2 ;  /* 0x0000002a3dc37211 */ /* 0x080fe400010f0eff */
[-C--:B------:R-:W-:Y:S01]  /*109c0*/  LEA.HI.X.SX32 R229, R81, R42.reuse, 0x1, P1 ;  /* 0x0000002a51e57211 */ /* 0x080fe200008f0eff */
[----:B------:R2:W-:Y:S01]  /*109d0*/  STG.E.U16 desc[UR8][R54.64], R53 ;  /* 0x0000003536007986 */ /* 0x0005e2000c101508 */
[-C--:B------:R-:W-:Y:S02]  /*109e0*/  LEA R234, P1, R83, R41.reuse, 0x1 ;  /* 0x0000002953ea7211 */ /* 0x080fe400078208ff */
[----:B------:R-:W-:Y:S01]  /*109f0*/  LEA R200, P2, R121, R41, 0x1 ;  /* 0x0000002979c87211 */ /* 0x000fe200078408ff */
[----:B0-----:R-:W-:Y:S01]  /*10a00*/  IMAD R57, R40, 0x4, R123 ;  /* 0x0000000428397824 */ /* 0x001fe200078e027b */
[----:B------:R-:W-:-:S02]  /*10a10*/  LEA.HI.X.SX32 R47, R87, R42, 0x1, P0 ;  /* 0x0000002a572f7211 */ /* 0x000fc400000f0eff */
[----:B------:R-:W-:Y:S02]  /*10a20*/  LEA R52, P0, R95, R41, 0x1 ;  /* 0x000000295f347211 */ /* 0x000fe400078008ff */
[C---:B-1----:R-:W-:Y:S01]  /*10a30*/  LEA R59, R40.reuse, R57, 0x2 ;  /* 0x00000039283b7211 */ /* 0x042fe200078e10ff */
[----:B------:R0:W-:Y:S01]  /*10a40*/  STG.E.U16 desc[UR8][R46.64], R51 ;  /* 0x000000332e007986 */ /* 0x0001e2000c101508 */
[----:B------:R-:W-:Y:S02]  /*10a50*/  PRMT R56, R51, 0x7632, R56 ;  /* 0x0000763233387816 */ /* 0x000fe40000000038 */
[-C--:B--2---:R-:W-:Y:S01]  /*10a60*/  LEA.HI.X.SX32 R53, R95, R42.reuse, 0x1, P0 ;  /* 0x0000002a5f357211 */ /* 0x084fe200000f0eff */
[C---:B------:R-:W-:Y:S01]  /*10a70*/  IMAD R55, R40.reuse, 0x4, R59 ;  /* 0x0000000428377824 */ /* 0x040fe200078e023b */
[-C--:B------:R-:W-:Y:S01]  /*10a80*/  LEA R224, P0, R77, R41.reuse, 0x1 ;  /* 0x000000294de07211 */ /* 0x080fe200078008ff */
[----:B------:R1:W-:Y:S01]  /*10a90*/  STG.E.U16 desc[UR8][R48.64], R56 ;  /* 0x0000003830007986 */ /* 0x0003e2000c101508 */
[-C--:B------:R-:W-:Y:S01]  /*10aa0*/  LEA.HI.X.SX32 R235, R83, R42.reuse, 0x1, P1 ;  /* 0x0000002a53eb7211 */ /* 0x080fe200008f0eff */
[C---:B------:R-:W-:Y:S01]  /*10ab0*/  IMAD R87, R40.reuse, 0x4, R55 ;  /* 0x0000000428577824 */ /* 0x040fe200078e0237 */
[-C--:B------:R-:W-:Y:S01]  /*10ac0*/  LEA.HI.X.SX32 R225, R77, R42.reuse, 0x1, P0 ;  /* 0x0000002a4de17211 */ /* 0x080fe200000f0eff */
[----:B------:R2:W-:Y:S01]  /*10ad0*/  STG.E.U16 desc[UR8][R52.64], R36 ;  /* 0x0000002434007986 */ /* 0x0005e2000c101508 */
[-C--:B------:R-:W-:Y:S01]  /*10ae0*/  LEA R226, P0, R109, R41.reuse, 0x1 ;  /* 0x000000296de27211 */ /* 0x080fe200078008ff */
[C---:B------:R-:W-:Y:S01]  /*10af0*/  IMAD R77, R40.reuse, 0x4, R87 ;  /* 0x00000004284d7824 */ /* 0x040fe200078e0257 */
[-C--:B------:R-:W-:Y:S01]  /*10b00*/  LEA R162, P1, R69, R41.reuse, 0x1 ;  /* 0x0000002945a27211 */ /* 0x080fe200078208ff */
[----:B------:R3:W-:Y:S01]  /*10b10*/  STG.E.U16 desc[UR8][R224.64], R236 ;  /* 0x000000ece0007986 */ /* 0x0007e2000c101508 */
[----:B------:R-:W-:Y:S01]  /*10b20*/  LEA.HI.X.SX32 R227, R109, R42, 0x1, P0 ;  /* 0x0000002a6de37211 */ /* 0x000fe200000f0eff */
[----:B0-----:R-:W-:Y:S01]  /*10b30*/  IMAD R47, R40, 0x4, R77 ;  /* 0x00000004282f7824 */ /* 0x001fe200078e024d */
[----:B------:R-:W-:-:S02]  /*10b40*/  LEA R232, P0, R111, R41, 0x1 ;  /* 0x000000296fe87211 */ /* 0x000fc400078008ff */
[-C--:B------:R-:W-:Y:S01]  /*10b50*/  LEA.HI.X.SX32 R163, R69, R42.reuse, 0x1, P1 ;  /* 0x0000002a45a37211 */ /* 0x080fe200008f0eff */
[C---:B------:R-:W-:Y:S01]  /*10b60*/  IMAD R43, R40.reuse, 0x4, R47 ;  /* 0x00000004282b7824 */ /* 0x040fe200078e022f */
[-C--:B------:R-:W-:Y:S01]  /*10b70*/  LEA.HI.X.SX32 R233, R111, R42.reuse, 0x1, P0 ;  /* 0x0000002a6fe97211 */ /* 0x080fe200000f0eff */
[----:B------:R0:W-:Y:S01]  /*10b80*/  STG.E.U16 desc[UR8][R226.64], R37 ;  /* 0x00000025e2007986 */ /* 0x0001e2000c101508 */
[-C--:B------:R-:W-:Y:S01]  /*10b90*/  LEA R160, P0, R113, R41.reuse, 0x1 ;  /* 0x0000002971a07211 */ /* 0x080fe200078008ff */
[C---:B-1----:R-:W-:Y:S01]  /*10ba0*/  IMAD R49, R40.reuse, 0x4, R43 ;  /* 0x0000000428317824 */ /* 0x042fe200078e022b */
[----:B------:R-:W-:Y:S02]  /*10bb0*/  LEA R168, P1, R89, R41, 0x1 ;  /* 0x0000002959a87211 */ /* 0x000fe400078208ff */
[----:B------:R-:W-:Y:S02]  /*10bc0*/  LEA.HI.X.SX32 R161, R113, R42, 0x1, P0 ;  /* 0x0000002a71a17211 */ /* 0x000fe400000f0eff */
[----:B------:R-:W-:-:S02]  /*10bd0*/  LEA R51, R40, R49, 0x2 ;  /* 0x0000003128337211 */ /* 0x000fc400078e10ff */
[-C--:B------:R-:W-:Y:S02]  /*10be0*/  LEA R166, P0, R63, R41.reuse, 0x1 ;  /* 0x000000293fa67211 */ /* 0x080fe400078008ff */
[-C--:B------:R-:W-:Y:S01]  /*10bf0*/  LEA.HI.X.SX32 R169, R89, R42.reuse, 0x1, P1 ;  /* 0x0000002a59a97211 */ /* 0x080fe200008f0eff */
[C---:B--2---:R-:W-:Y:S01]  /*10c00*/  IMAD R53, R40.reuse, 0x4, R51 ;  /* 0x0000000428357824 */ /* 0x044fe200078e0233 */
[-C--:B------:R-:W-:Y:S02]  /*10c10*/  LEA.HI.X.SX32 R167, R63, R42.reuse, 0x1, P0 ;  /* 0x0000002a3fa77211 */ /* 0x080fe400000f0eff */
[-C--:B------:R-:W-:Y:S01]  /*10c20*/  LEA R174, P1, R65, R41.reuse, 0x1 ;  /* 0x0000002941ae7211 */ /* 0x080fe200078208ff */
[C---:B------:R-:W-:Y:S01]  /*10c30*/  IMAD R69, R40.reuse, 0x4, R53 ;  /* 0x0000000428457824 */ /* 0x040fe200078e0235 */
[-C--:B------:R-:W-:Y:S02]  /*10c40*/  LEA R172, P0, R91, R41.reuse, 0x1 ;  /* 0x000000295bac7211 */ /* 0x080fe400078008ff */
[----:B------:R-:W-:Y:S01]  /*10c50*/  LEA.HI.X.SX32 R175, R65, R42, 0x1, P1 ;  /* 0x0000002a41af7211 */ /* 0x000fe200008f0eff */
[----:B------:R-:W-:Y:S01]  /*10c60*/  IMAD R71, R40, 0x4, R69 ;  /* 0x0000000428477824 */ /* 0x000fe200078e0245 */
[----:B------:R-:W-:-:S02]  /*10c70*/  LEA R180, P1, R117, R41, 0x1 ;  /* 0x0000002975b47211 */ /* 0x000fc400078208ff */
[-C--:B------:R-:W-:Y:S01]  /*10c80*/  LEA.HI.X.SX32 R173, R91, R42.reuse, 0x1, P0 ;  /* 0x0000002a5bad7211 */ /* 0x080fe200000f0eff */
[C---:B------:R-:W-:Y:S01]  /*10c90*/  IMAD R63, R40.reuse, 0x4, R71 ;  /* 0x00000004283f7824 */ /* 0x040fe200078e0247 */
[-C--:B------:R-:W-:Y:S02]  /*10ca0*/  LEA R178, P0, R97, R41.reuse, 0x1 ;  /* 0x0000002961b27211 */ /* 0x080fe400078008ff */
[-C--:B------:R-:W-:Y:S01]  /*10cb0*/  LEA.HI.X.SX32 R181, R117, R42.reuse, 0x1, P1 ;  /* 0x0000002a75b57211 */ /* 0x080fe200008f0eff */
[C---:B------:R-:W-:Y:S01]  /*10cc0*/  IMAD R73, R40.reuse, 0x4, R63 ;  /* 0x0000000428497824 */ /* 0x040fe200078e023f */
[-C--:B------:R-:W-:Y:S02]  /*10cd0*/  LEA R186, P1, R101, R41.reuse, 0x1 ;  /* 0x0000002965ba7211 */ /* 0x080fe400078208ff */
[----:B------:R-:W-:Y:S01]  /*10ce0*/  LEA.HI.X.SX32 R179, R97, R42, 0x1, P0 ;  /* 0x0000002a61b37211 */ /* 0x000fe200000f0eff */
[----:B------:R-:W-:Y:S01]  /*10cf0*/  IMAD R65, R40, 0x4, R73 ;  /* 0x0000000428417824 */ /* 0x000fe200078e0249 */
[----:B------:R-:W-:-:S02]  /*10d00*/  LEA R184, P0, R99, R41, 0x1 ;  /* 0x0000002963b87211 */ /* 0x000fc400078008ff */
[-C--:B------:R-:W-:Y:S02]  /*10d10*/  LEA.HI.X.SX32 R187, R101, R42.reuse, 0x1, P1 ;  /* 0x0000002a65bb7211 */ /* 0x080fe400008f0eff */
[C---:B------:R-:W-:Y:S02]  /*10d20*/  LEA R81, R40.reuse, R65, 0x2 ;  /* 0x0000004128517211 */ /* 0x040fe400078e10ff */
[-C--:B------:R-:W-:Y:S02]  /*10d30*/  LEA R192, P1, R79, R41.reuse, 0x1 ;  /* 0x000000294fc07211 */ /* 0x080fe400078208ff */
[-C--:B------:R-:W-:Y:S01]  /*10d40*/  LEA.HI.X.SX32 R185, R99, R42.reuse, 0x1, P0 ;  /* 0x0000002a63b97211 */ /* 0x080fe200000f0eff */
[C---:B------:R-:W-:Y:S01]  /*10d50*/  IMAD R83, R40.reuse, 0x4, R81 ;  /* 0x0000000428537824 */ /* 0x040fe200078e0251 */
[----:B------:R-:W-:Y:S02]  /*10d60*/  LEA R190, P0, R105, R41, 0x1 ;  /* 0x0000002969be7211 */ /* 0x000fe400078008ff */
[-C--:B------:R-:W-:Y:S01]  /*10d70*/  LEA.HI.X.SX32 R193, R79, R42.reuse, 0x1, P1 ;  /* 0x0000002a4fc17211 */ /* 0x080fe200008f0eff */
[----:B------:R-:W-:Y:S01]  /*10d80*/  IMAD R89, R40, 0x4, R83 ;  /* 0x0000000428597824 */ /* 0x000fe200078e0253 */
[----:B------:R-:W-:-:S02]  /*10d90*/  LEA.HI.X.SX32 R191, R105, R42, 0x1, P0 ;  /* 0x0000002a69bf7211 */ /* 0x000fc400000f0eff */
[-C--:B------:R-:W-:Y:S01]  /*10da0*/  LEA R196, P0, R75, R41.reuse, 0x1 ;  /* 0x000000294bc47211 */ /* 0x080fe200078008ff */
[C---:B------:R-:W-:Y:S01]  /*10db0*/  IMAD R91, R40.reuse, 0x4, R89 ;  /* 0x00000004285b7824 */ /* 0x040fe200078e0259 */
[-C--:B------:R-:W-:Y:S02]  /*10dc0*/  LEA.HI.X.SX32 R201, R121, R42.reuse, 0x1, P2 ;  /* 0x0000002a79c97211 */ /* 0x080fe400010f0eff */
[-C--:B------:R-:W-:Y:S01]  /*10dd0*/  LEA.HI.X.SX32 R197, R75, R42.reuse, 0x1, P0 ;  /* 0x0000002a4bc57211 */ /* 0x080fe200000f0eff */
[C---:B------:R-:W-:Y:S01]  /*10de0*/  IMAD R93, R40.reuse, 0x4, R91 ;  /* 0x00000004285d7824 */ /* 0x040fe200078e025b */
[-C--:B------:R-:W-:Y:S02]  /*10df0*/  LEA R202, P0, R85, R41.reuse, 0x1 ;  /* 0x0000002955ca7211 */ /* 0x080fe400078008ff */
[----:B------:R-:W-:Y:S01]  /*10e00*/  LEA R206, P2, R57, R41, 0x1 ;  /* 0x0000002939ce7211 */ /* 0x000fe200078408ff */
[----:B------:R-:W-:Y:S01]  /*10e10*/  IMAD R79, R40, 0x4, R93 ;  /* 0x00000004284f7824 */ /* 0x000fe200078e025d */
[----:B------:R-:W-:-:S02]  /*10e20*/  LEA.HI.X.SX32 R203, R85, R42, 0x1, P0 ;  /* 0x0000002a55cb7211 */ /* 0x000fc400000f0eff */
[-C--:B------:R-:W-:Y:S01]  /*10e30*/  LEA.HI.X.SX32 R207, R57, R42.reuse, 0x1, P2 ;  /* 0x0000002a39cf7211 */ /* 0x080fe200010f0eff */
[C---:B------:R-:W-:Y:S01]  /*10e40*/  IMAD R95, R40.reuse, 0x4, R79 ;  /* 0x00000004285f7824 */ /* 0x040fe200078e024f */
[-C--:B------:R-:W-:Y:S02]  /*10e50*/  LEA R212, P2, R87, R41.reuse, 0x1 ;  /* 0x0000002957d47211 */ /* 0x080fe400078408ff */
[----:B------:R-:W-:Y:S02]  /*10e60*/  LEA R198, P1, R67, R41, 0x1 ;  /* 0x0000002943c67211 */ /* 0x000fe400078208ff */
[C---:B------:R-:W-:Y:S02]  /*10e70*/  LEA R75, R40.reuse, R95, 0x2 ;  /* 0x0000005f284b7211 */ /* 0x040fe400078e10ff */
[-C--:B------:R-:W-:Y:S02]  /*10e80*/  LEA.HI.X.SX32 R213, R87, R42.reuse, 0x1, P2 ;  /* 0x0000002a57d57211 */ /* 0x080fe400010f0eff */
[----:B------:R-:W-:Y:S01]  /*10e90*/  LEA R218, P2, R43, R41, 0x1 ;  /* 0x000000292bda7211 */ /* 0x000fe200078408ff */
[----:B------:R-:W-:Y:S01]  /*10ea0*/  IMAD R97, R40, 0x4, R75 ;  /* 0x0000000428617824 */ /* 0x000fe200078e024b */
[----:B------:R-:W-:-:S02]  /*10eb0*/  LEA.HI.X.SX32 R199, R67, R42, 0x1, P1 ;  /* 0x0000002a43c77211 */ /* 0x000fc400008f0eff */
[-C--:B------:R-:W-:Y:S01]  /*10ec0*/  LEA.HI.X.SX32 R219, R43, R42.reuse, 0x1, P2 ;  /* 0x0000002a2bdb7211 */ /* 0x080fe200010f0eff */
[C---:B------:R-:W-:Y:S01]  /*10ed0*/  IMAD R85, R40.reuse, 0x4, R97 ;  /* 0x0000000428557824 */ /* 0x040fe200078e0261 */
[-C--:B------:R-:W-:Y:S02]  /*10ee0*/  LEA R204, P1, R123, R41.reuse, 0x1 ;  /* 0x000000297bcc7211 */ /* 0x080fe400078208ff */
[-C--:B------:R-:W-:Y:S01]  /*10ef0*/  LEA R208, P0, R59, R41.reuse, 0x1 ;  /* 0x000000293bd07211 */ /* 0x080fe200078008ff */
[C---:B------:R-:W-:Y:S01]  /*10f00*/  IMAD R99, R40.reuse, 0x4, R85 ;  /* 0x0000000428637824 */ /* 0x040fe200078e0255 */
[-C--:B------:R-:W-:Y:S02]  /*10f10*/  LEA.HI.X.SX32 R205, R123, R42.reuse, 0x1, P1 ;  /* 0x0000002a7bcd7211 */ /* 0x080fe400008f0eff */
[----:B------:R-:W-:Y:S01]  /*10f20*/  LEA R210, P1, R55, R41, 0x1 ;  /* 0x0000002937d27211 */ /* 0x000fe200078208ff */
[----:B------:R-:W-:Y:S01]  /*10f30*/  IMAD R87, R40, 0x4, R99 ;  /* 0x0000000428577824 */ /* 0x000fe200078e0263 */
[----:B------:R-:W-:-:S02]  /*10f40*/  LEA.HI.X.SX32 R209, R59, R42, 0x1, P0 ;  /* 0x0000002a3bd17211 */ /* 0x000fc400000f0eff */
[-C--:B------:R-:W-:Y:S01]  /*10f50*/  LEA R214, P0, R77, R41.reuse, 0x1 ;  /* 0x000000294dd67211 */ /* 0x080fe200078008ff */
[C---:B------:R-:W-:Y:S01]  /*10f60*/  IMAD R101, R40.reuse, 0x4, R87 ;  /* 0x0000000428657824 */ /* 0x040fe200078e0257 */
[-C--:B------:R-:W-:Y:S02]  /*10f70*/  LEA.HI.X.SX32 R211, R55, R42.reuse, 0x1, P1 ;  /* 0x0000002a37d37211 */ /* 0x080fe400008f0eff */
[-C--:B------:R-:W-:Y:S01]  /*10f80*/  LEA R216, P1, R47, R41.reuse, 0x1 ;  /* 0x000000292fd87211 */ /* 0x080fe200078208ff */
[C---:B------:R-:W-:Y:S01]  /*10f90*/  IMAD R43, R40.reuse, 0x4, R101 ;  /* 0x00000004282b7824 */ /* 0x040fe200078e0265 */
[----:B------:R-:W-:Y:S02]  /*10fa0*/  LEA.HI.X.SX32 R215, R77, R42, 0x1, P0 ;  /* 0x0000002a4dd77211 */ /* 0x000fe400000f0eff */
[----:B------:R-:W-:Y:S02]  /*10fb0*/  LEA R220, P0, R49, R41, 0x1 ;  /* 0x0000002931dc7211 */ /* 0x000fe400078008ff */
[----:B------:R-:W-:-:S02]  /*10fc0*/  LEA R103, R40, R43, 0x2 ;  /* 0x0000002b28677211 */ /* 0x000fc400078e10ff */
[-C--:B------:R-:W-:Y:S02]  /*10fd0*/  LEA.HI.X.SX32 R217, R47, R42.reuse, 0x1, P1 ;  /* 0x0000002a2fd97211 */ /* 0x080fe400008f0eff */
[-C--:B------:R-:W-:Y:S01]  /*10fe0*/  LEA R46, P1, R51, R41.reuse, 0x1 ;  /* 0x00000029332e7211 */ /* 0x080fe200078208ff */
[C---:B------:R-:W-:Y:S01]  /*10ff0*/  IMAD R105, R40.reuse, 0x4, R103 ;  /* 0x0000000428697824 */ /* 0x040fe200078e0267 */
        /* <DEDUP_REMOVED lines=12> */
[----:B------:R-:W-:Y:S02]  /*110c0*/  LEA.HI.X.SX32 R53, R71, R42, 0x1, P1 ;  /* 0x0000002a47357211 */ /* 0x000fe400008f0eff */
[-C--:B------:R-:W-:Y:S01]  /*110d0*/  LEA R54, P2, R63, R41.reuse, 0x1 ;  /* 0x000000293f367211 */ /* 0x080fe200078408ff */
[----:B------:R-:W-:Y:S01]  /*110e0*/  IMAD R115, R40, 0x4, R113 ;  /* 0x0000000428737824 */ /* 0x000fe200078e0271 */
[----:B------:R-:W-:-:S02]  /*110f0*/  LEA R58, P1, R65, R41, 0x1 ;  /* 0x00000029413a7211 */ /* 0x000fc400078208ff */
[-C--:B------:R-:W-:Y:S02]  /*11100*/  LEA.HI.X.SX32 R57, R73, R42.reuse, 0x1, P0 ;  /* 0x0000002a49397211 */ /* 0x080fe400000f0eff */
[C---:B------:R-:W-:Y:S02]  /*11110*/  LEA R117, R40.reuse, R115, 0x2 ;  /* 0x0000007328757211 */ /* 0x040fe400078e10ff */
[-C--:B------:R-:W-:Y:S02]  /*11120*/  LEA R62, P0, R83, R41.reuse, 0x1 ;  /* 0x00000029533e7211 */ /* 0x080fe400078008ff */
[-C--:B------:R-:W-:Y:S01]  /*11130*/  LEA.HI.X.SX32 R55, R63, R42.reuse, 0x1, P2 ;  /* 0x0000002a3f377211 */ /* 0x080fe200010f0eff */
        /* <DEDUP_REMOVED lines=10> */
[-C--:B------:R-:W-:Y:S02]  /*111e0*/  LEA.HI.X.SX32 R69, R93, R42.reuse, 0x1, P0 ;  /* 0x0000002a5d457211 */ /* 0x080fe400000f0eff */
[----:B------:R-:W-:Y:S01]  /*111f0*/  LEA R74, P0, R75, R41, 0x1 ;  /* 0x000000294b4a7211 */ /* 0x000fe200078008ff */
[----:B------:R-:W-:Y:S01]  /*11200*/  IMAD R127, R40, 0x4, R125 ;  /* 0x00000004287f7824 */ /* 0x000fe200078e027d */
[----:B------:R-:W-:-:S02]  /*11210*/  LEA.HI.X.SX32 R71, R79, R42, 0x1, P1 ;  /* 0x0000002a4f477211 */ /* 0x000fc400008f0eff */
[-C--:B------:R-:W-:Y:S01]  /*11220*/  LEA R60, P2, R81, R41.reuse, 0x1 ;  /* 0x00000029513c7211 */ /* 0x080fe200078408ff */
[----:B------:R-:W-:Y:S01]  /*11230*/  IMAD R129, R40, 0x4, R127 ;  /* 0x0000000428817824 */ /* 0x000fe200078e027f */
[-C--:B------:R-:W-:Y:S02]  /*11240*/  LEA R76, P1, R97, R41.reuse, 0x1 ;  /* 0x00000029614c7211 */ /* 0x080fe400078208ff */
[-C--:B------:R-:W-:Y:S02]  /*11250*/  LEA.HI.X.SX32 R75, R75, R42.reuse, 0x1, P0 ;  /* 0x0000002a4b4b7211 */ /* 0x080fe400000f0eff */
[----:B------:R-:W-:Y:S02]  /*11260*/  LEA R80, P0, R99, R41, 0x1 ;  /* 0x0000002963507211 */ /* 0x000fe400078008ff */
[-C--:B------:R-:W-:Y:S02]  /*11270*/  LEA.HI.X.SX32 R61, R81, R42.reuse, 0x1, P2 ;  /* 0x0000002a513d7211 */ /* 0x080fe400010f0eff */
[----:B------:R-:W-:-:S02]  /*11280*/  LEA.HI.X.SX32 R77, R97, R42, 0x1, P1 ;  /* 0x0000002a614d7211 */ /* 0x000fc400008f0eff */
[-C--:B------:R-:W-:Y:S02]  /*11290*/  LEA R82, P1, R87, R41.reuse, 0x1 ;  /* 0x0000002957527211 */ /* 0x080fe400078208ff */
[-C--:B------:R-:W-:Y:S02]  /*112a0*/  LEA.HI.X.SX32 R81, R99, R42.reuse, 0x1, P0 ;  /* 0x0000002a63517211 */ /* 0x080fe400000f0eff */
[----:B------:R-:W-:Y:S02]  /*112b0*/  LEA R86, P0, R43, R41, 0x1 ;  /* 0x000000292b567211 */ /* 0x000fe400078008ff */
[C---:B------:R-:W-:Y:S02]  /*112c0*/  LEA R131, R40.reuse, R129, 0x2 ;  /* 0x0000008128837211 */ /* 0x040fe400078e10ff */
[-C--:B------:R-:W-:Y:S02]  /*112d0*/  LEA.HI.X.SX32 R83, R87, R42.reuse, 0x1, P1 ;  /* 0x0000002a57537211 */ /* 0x080fe400008f0eff */
[----:B------:R-:W-:Y:S01]  /*112e0*/  LEA.HI.X.SX32 R87, R43, R42, 0x1, P0 ;  /* 0x0000002a2b577211 */ /* 0x000fe200000f0eff */
[----:B------:R-:W-:Y:S01]  /*112f0*/  IMAD R43, R40, 0x4, R131 ;  /* 0x00000004282b7824 */ /* 0x000fe200078e0283 */
[----:B------:R-:W-:-:S02]  /*11300*/  LEA R66, P2, R91, R41, 0x1 ;  /* 0x000000295b427211 */ /* 0x000fc400078408ff */
[-C--:B------:R-:W-:Y:S01]  /*11310*/  LEA R88, P1, R103, R41.reuse, 0x1 ;  /* 0x0000002967587211 */ /* 0x080fe200078208ff */
[C---:B------:R-:W-:Y:S01]  /*11320*/  IMAD R133, R40.reuse, 0x4, R43 ;  /* 0x0000000428857824 */ /* 0x040fe200078e022b */
[-C--:B------:R-:W-:Y:S02]  /*11330*/  LEA.HI.X.SX32 R67, R91, R42.reuse, 0x1, P2 ;  /* 0x0000002a5b437211 */ /* 0x080fe400010f0eff */
[-C--:B------:R-:W-:Y:S01]  /*11340*/  LEA R72, P2, R95, R41.reuse, 0x1 ;  /* 0x000000295f487211 */ /* 0x080fe200078408ff */
[C---:B------:R-:W-:Y:S01]  /*11350*/  IMAD R135, R40.reuse, 0x4, R133 ;  /* 0x0000000428877824 */ /* 0x040fe200078e0285 */
        /* <DEDUP_REMOVED lines=8> */
[----:B------:R-:W-:Y:S01]  /*113e0*/  IMAD R141, R40, 0x4, R139 ;  /* 0x00000004288d7824 */ /* 0x000fe200078e028b */
[-C--:B------:R-:W-:Y:S02]  /*113f0*/  LEA.HI.X.SX32 R95, R109, R42.reuse, 0x1, P1 ;  /* 0x0000002a6d5f7211 */ /* 0x080fe400008f0eff */
[----:B------:R-:W-:Y:S02]  /*11400*/  LEA.HI.X.SX32 R85, R101, R42, 0x1, P2 ;  /* 0x0000002a65557211 */ /* 0x000fe400010f0eff */
[----:B------:R-:W-:-:S02]  /*11410*/  LEA R100, P1, R115, R41, 0x1 ;  /* 0x0000002973647211 */ /* 0x000fc400078208ff */
[----:B------:R-:W-:Y:S02]  /*11420*/  LEA R90, P2, R105, R41, 0x1 ;  /* 0x00000029695a7211 */ /* 0x000fe400078408ff */
[C---:B------:R-:W-:Y:S02]  /*11430*/  LEA R143, R40.reuse, R141, 0x2 ;  /* 0x0000008d288f7211 */ /* 0x040fe400078e10ff */
[-C--:B------:R-:W-:Y:S02]  /*11440*/  LEA R92, P0, R107, R41.reuse, 0x1 ;  /* 0x000000296b5c7211 */ /* 0x080fe400078008ff */
[-C--:B------:R-:W-:Y:S01]  /*11450*/  LEA.HI.X.SX32 R101, R115, R42.reuse, 0x1, P1 ;  /* 0x0000002a73657211 */ /* 0x080fe200008f0eff */
[C---:B------:R-:W-:Y:S01]  /*11460*/  IMAD R145, R40.reuse, 0x4, R143 ;  /* 0x0000000428917824 */ /* 0x040fe200078e028f */
[----:B------:R-:W-:Y:S02]  /*11470*/  LEA.HI.X.SX32 R91, R105, R42, 0x1, P2 ;  /* 0x0000002a695b7211 */ /* 0x000fe400010f0eff */
[-C--:B------:R-:W-:Y:S01]  /*11480*/  LEA R106, P1, R121, R41.reuse, 0x1 ;  /* 0x00000029796a7211 */ /* 0x080fe200078208ff */
[----:B------:R-:W-:Y:S01]  /*11490*/  IMAD R147, R40, 0x4, R145 ;  /* 0x0000000428937824 */ /* 0x000fe200078e0291 */
[----:B------:R-:W-:-:S02]  /*114a0*/  LEA R96, P2, R111, R41, 0x1 ;  /* 0x000000296f607211 */ /* 0x000fc400078408ff */
[-C--:B------:R-:W-:Y:S01]  /*114b0*/  LEA.HI.X.SX32 R93, R107, R42.reuse, 0x1, P0 ;  /* 0x0000002a6b5d7211 */ /* 0x080fe200000f0eff */
[----:B------:R-:W-:Y:S01]  /*114c0*/  IMAD R149, R40, 0x4, R147 ;  /* 0x0000000428957824 */ /* 0x000fe200078e0293 */
[-C--:B------:R-:W-:Y:S02]  /*114d0*/  LEA R98, P0, R113, R41.reuse, 0x1 ;  /* 0x0000002971627211 */ /* 0x080fe400078008ff */
[-C--:B------:R-:W-:Y:S02]  /*114e0*/  LEA.HI.X.SX32 R107, R121, R42.reuse, 0x1, P1 ;  /* 0x0000002a796b7211 */ /* 0x080fe400008f0eff */
[----:B------:R-:W-:Y:S02]  /*114f0*/  LEA.HI.X.SX32 R97, R111, R42, 0x1, P2 ;  /* 0x0000002a6f617211 */ /* 0x000fe400010f0eff */
[-C--:B------:R-:W-:Y:S02]  /*11500*/  LEA R112, P1, R127, R41.reuse, 0x1 ;  /* 0x000000297f707211 */ /* 0x080fe400078208ff */
[----:B------:R-:W-:-:S02]  /*11510*/  LEA R102, P2, R117, R41, 0x1 ;  /* 0x0000002975667211 */ /* 0x000fc400078408ff */
[-C--:B------:R-:W-:Y:S02]  /*11520*/  LEA.HI.X.SX32 R99, R113, R42.reuse, 0x1, P0 ;  /* 0x0000002a71637211 */ /* 0x080fe400000f0eff */
[-C--:B------:R-:W-:Y:S02]  /*11530*/  LEA R104, P0, R119, R41.reuse, 0x1 ;  /* 0x0000002977687211 */ /* 0x080fe400078008ff */
[-C--:B------:R-:W-:Y:S02]  /*11540*/  LEA.HI.X.SX32 R113, R127, R42.reuse, 0x1, P1 ;  /* 0x0000002a7f717211 */ /* 0x080fe400008f0eff */
[----:B------:R-:W-:Y:S02]  /*11550*/  LEA.HI.X.SX32 R103, R117, R42, 0x1, P2 ;  /* 0x0000002a75677211 */ /* 0x000fe400010f0eff */
[-C--:B------:R-:W-:Y:S02]  /*11560*/  LEA R118, P1, R43, R41.reuse, 0x1 ;  /* 0x000000292b767211 */ /* 0x080fe400078208ff */
[----:B------:R-:W-:-:S02]  /*11570*/  LEA R108, P2, R123, R41, 0x1 ;  /* 0x000000297b6c7211 */ /* 0x000fc400078408ff */
[-C--:B------:R-:W-:Y:S02]  /*11580*/  LEA.HI.X.SX32 R105, R119, R42.reuse, 0x1, P0 ;  /* 0x0000002a77697211 */ /* 0x080fe400000f0eff */
[-C--:B------:R-:W-:Y:S01]  /*11590*/  LEA.HI.X.SX32 R119, R43, R42.reuse, 0x1, P1 ;  /* 0x0000002a2b777211 */ /* 0x080fe200008f0eff */
        /* <DEDUP_REMOVED lines=8> */
[-C--:B------:R-:W-:Y:S02]  /*11620*/  LEA.HI.X.SX32 R111, R125, R42.reuse, 0x1, P0 ;  /* 0x0000002a7d6f7211 */ /* 0x080fe400000f0eff */
[-C--:B------:R-:W-:Y:S02]  /*11630*/  LEA.HI.X.SX32 R121, R133, R42.reuse, 0x1, P2 ;  /* 0x0000002a85797211 */ /* 0x080fe400010f0eff */
[C---:B------:R-:W-:Y:S02]  /*11640*/  LEA R126, P2, R139.reuse, R41, 0x1 ;  /* 0x000000298b7e7211 */ /* 0x040fe400078408ff */
[C---:B------:R-:W-:Y:S02]  /*11650*/  LEA R155, R40.reuse, R153, 0x2 ;  /* 0x00000099289b7211 */ /* 0x040fe400078e10ff */
[----:B------:R-:W-:Y:S02]  /*11660*/  LEA.HI.X.SX32 R127, R139, R42, 0x1, P2 ;  /* 0x0000002a8b7f7211 */ /* 0x000fe400010f0eff */
[-C--:B------:R-:W-:Y:S01]  /*11670*/  LEA R132, P2, R145, R41.reuse, 0x1 ;  /* 0x0000002991847211 */ /* 0x080fe200078408ff */
[----:B------:R-:W-:Y:S01]  /*11680*/  IMAD R157, R40, 0x4, R155 ;  /* 0x00000004289d7824 */ /* 0x000fe200078e029b */
[----:B------:R-:W-:-:S02]  /*11690*/  LEA R116, P0, R131, R41, 0x1 ;  /* 0x0000002983747211 */ /* 0x000fc400078008ff */
[-C--:B------:R-:W-:Y:S01]  /*116a0*/  LEA.HI.X.SX32 R133, R145, R42.reuse, 0x1, P2 ;  /* 0x0000002a91857211 */ /* 0x080fe200010f0eff */
[C---:B------:R-:W-:Y:S01]  /*116b0*/  IMAD R223, R40.reuse, 0x4, R157 ;  /* 0x0000000428df7824 */ /* 0x040fe200078e029d */
[-C--:B------:R-:W-:Y:S02]  /*116c0*/  LEA.HI.X.SX32 R117, R131, R42.reuse, 0x1, P0 ;  /* 0x0000002a83757211 */ /* 0x080fe400000f0eff */
[-C--:B------:R-:W-:Y:S02]  /*116d0*/  LEA R138, P2, R43, R41.reuse, 0x1 ;  /* 0x000000292b8a7211 */ /* 0x080fe400078408ff */
[-C--:B------:R-:W-:Y:S02]  /*116e0*/  LEA R122, P0, R135, R41.reuse, 0x1 ;  /* 0x00000029877a7211 */ /* 0x080fe400078008ff */
[----:B------:R-:W-:Y:S02]  /*116f0*/  LEA R124, P1, R137, R41, 0x1 ;  /* 0x00000029897c7211 */ /* 0x000fe400078208ff */
[-C--:B------:R-:W-:Y:S01]  /*11700*/  LEA.HI.X.SX32 R139, R43, R42.reuse, 0x1, P2 ;  /* 0x0000002a2b8b7211 */ /* 0x080fe200010f0eff */
[----:B------:R-:W-:Y:S01]  /*11710*/  IMAD R43, R40, 0x4, R223 ;  /* 0x00000004282b7824 */ /* 0x000fe200078e02df */
[----:B------:R-:W-:-:S02]  /*11720*/  LEA.HI.X.SX32 R123, R135, R42, 0x1, P0 ;  /* 0x0000002a877b7211 */ /* 0x000fc400000f0eff */
[-C--:B------:R-:W-:Y:S01]  /*11730*/  LEA.HI.X.SX32 R125, R137, R42.reuse, 0x1, P1 ;  /* 0x0000002a897d7211 */ /* 0x080fe200008f0eff */
[----:B------:R-:W-:Y:S01]  /*11740*/  IMAD R237, R40, 0x4, R43 ;  /* 0x0000000428ed7824 */ /* 0x000fe200078e022b */
[-C--:B------:R-:W-:Y:S02]  /*11750*/  LEA R128, P0, R141, R41.reuse, 0x1 ;  /* 0x000000298d807211 */ /* 0x080fe400078008ff */
[-C--:B------:R-:W-:Y:S02]  /*11760*/  LEA R130, P1, R143, R41.reuse, 0x1 ;  /* 0x000000298f827211 */ /* 0x080fe400078208ff */
[----:B------:R-:W-:Y:S02]  /*11770*/  LEA R144, P2, R155, R41, 0x1 ;  /* 0x000000299b907211 */ /* 0x000fe400078408ff */
[-C--:B------:R-:W-:Y:S02]  /*11780*/  LEA.HI.X.SX32 R129, R141, R42.reuse, 0x1, P0 ;  /* 0x0000002a8d817211 */ /* 0x080fe400000f0eff */
[----:B------:R-:W-:-:S02]  /*11790*/  LEA.HI.X.SX32 R131, R143, R42, 0x1, P1 ;  /* 0x0000002a8f837211 */ /* 0x000fc400008f0eff */
[-C--:B------:R-:W-:Y:S02]  /*117a0*/  LEA R134, P0, R147, R41.reuse, 0x1 ;  /* 0x0000002993867211 */ /* 0x080fe400078008ff */
[-C--:B------:R-:W-:Y:S02]  /*117b0*/  LEA R136, P1, R149, R41.reuse, 0x1 ;  /* 0x0000002995887211 */ /* 0x080fe400078208ff */
[-C--:B------:R-:W-:Y:S01]  /*117c0*/  LEA.HI.X.SX32 R145, R155, R42.reuse, 0x1, P2 ;  /* 0x0000002a9b917211 */ /* 0x080fe200010f0eff */
[C---:B------:R-:W-:Y:S01]  /*117d0*/  IMAD R155, R40.reuse, 0x4, R237 ;  /* 0x00000004289b7824 */ /* 0x040fe200078e02ed */
[-C--:B------:R-:W-:Y:S02]  /*117e0*/  LEA.HI.X.SX32 R135, R147, R42.reuse, 0x1, P0 ;  /* 0x0000002a93877211 */ /* 0x080fe400000f0eff */
[----:B------:R-:W-:Y:S01]  /*117f0*/  LEA.HI.X.SX32 R137, R149, R42, 0x1, P1 ;  /* 0x0000002a95897211 */ /* 0x000fe200008f0eff */
[----:B------:R-:W-:Y:S01]  /*11800*/  IMAD R239, R40, 0x4, R155 ;  /* 0x0000000428ef7824 */ /* 0x000fe200078e029b */
[----:B------:R-:W-:-:S02]  /*11810*/  LEA R140, P0, R151, R41, 0x1 ;  /* 0x00000029978c7211 */ /* 0x000fc400078008ff */
[-C--:B------:R-:W-:Y:S02]  /*11820*/  LEA R142, P1, R153, R41.reuse, 0x1 ;  /* 0x00000029998e7211 */ /* 0x080fe400078208ff */
[-C--:B------:R-:W-:Y:S02]  /*11830*/  LEA.HI.X.SX32 R141, R151, R42.reuse, 0x1, P0 ;  /* 0x0000002a978d7211 */ /* 0x080fe400000f0eff */
[----:B------:R-:W-:Y:S02]  /*11840*/  LEA.HI.X.SX32 R143, R153, R42, 0x1, P1 ;  /* 0x0000002a998f7211 */ /* 0x000fe400008f0eff */
[-C--:B------:R-:W-:Y:S02]  /*11850*/  LEA R146, P0, R157, R41.reuse, 0x1 ;  /* 0x000000299d927211 */ /* 0x080fe400078008ff */
[-C--:B------:R-:W-:Y:S02]  /*11860*/  LEA R148, P1, R223, R41.reuse, 0x1 ;  /* 0x00000029df947211 */ /* 0x080fe400078208ff */
[----:B------:R-:W-:-:S02]  /*11870*/  LEA R150, P2, R43, R41, 0x1 ;  /* 0x000000292b967211 */ /* 0x000fc400078408ff */
[----:B------:R-:W-:Y:S02]  /*11880*/  LEA R40, R40, R239, 0x2 ;  /* 0x000000ef28287211 */ /* 0x000fe400078e10ff */
[-C--:B------:R-:W-:Y:S02]  /*11890*/  LEA.HI.X.SX32 R147, R157, R42.reuse, 0x1, P0 ;  /* 0x0000002a9d937211 */ /* 0x080fe400000f0eff */
[-C--:B------:R-:W-:Y:S02]  /*118a0*/  LEA.HI.X.SX32 R149, R223, R42.reuse, 0x1, P1 ;  /* 0x0000002adf957211 */ /* 0x080fe400008f0eff */
[----:B------:R-:W-:Y:S02]  /*118b0*/  LEA.HI.X.SX32 R151, R43, R42, 0x1, P2 ;  /* 0x0000002a2b977211 */ /* 0x000fe400010f0eff */
[-C--:B------:R-:W-:Y:S02]  /*118c0*/  LEA R152, P0, R237, R41.reuse, 0x1 ;  /* 0x00000029ed987211 */ /* 0x080fe400078008ff */
[----:B------:R-:W-:-:S02]  /*118d0*/  LEA R154, P1, R155, R41, 0x1 ;  /* 0x000000299b9a7211 */ /* 0x000fc400078208ff */
[-C--:B------:R-:W-:Y:S02]  /*118e0*/  LEA R156, P2, R239, R41.reuse, 0x1 ;  /* 0x00000029ef9c7211 */ /* 0x080fe400078408ff */
[C---:B------:R-:W-:Y:S02]  /*118f0*/  LEA R222, P3, R40.reuse, R41, 0x1 ;  /* 0x0000002928de7211 */ /* 0x040fe400078608ff */
[-C--:B------:R-:W-:Y:S02]  /*11900*/  LEA.HI.X.SX32 R153, R237, R42.reuse, 0x1, P0 ;  /* 0x0000002aed997211 */ /* 0x080fe400000f0eff */
[-C--:B------:R-:W-:Y:S02]  /*11910*/  LEA.HI.X.SX32 R155, R155, R42.reuse, 0x1, P1 ;  /* 0x0000002a9b9b7211 */ /* 0x080fe400008f0eff */
[-C--:B------:R-:W-:Y:S02]  /*11920*/  LEA.HI.X.SX32 R157, R239, R42.reuse, 0x1, P2 ;  /* 0x0000002aef9d7211 */ /* 0x080fe400010f0eff */
[----:B------:R-:W-:-:S02]  /*11930*/  LEA.HI.X.SX32 R223, R40, R42, 0x1, P3 ;  /* 0x0000002a28df7211 */ /* 0x000fc400018f0eff */
[----:B------:R-:W1:Y:S01]  /*11940*/  LDS.128 R40, [R0+0x1000] ;  /* 0x0010000000287984 */ /* 0x000e620000000c00 */
[----:B------:R-:W-:Y:S02]  /*11950*/  PRMT R36, R37, 0x7632, R36 ;  /* 0x0000763225247816 */ /* 0x000fe40000000024 */
[----:B---3--:R-:W-:Y:S02]  /*11960*/  PRMT R225, R38, 0x7632, R225 ;  /* 0x0000763226e17816 */ /* 0x008fe400000000e1 */
[----:B0-----:R-:W-:Y:S01]  /*11970*/  PRMT R227, R39, 0x7632, R227 ;  /* 0x0000763227e37816 */ /* 0x001fe200000000e3 */
[----:B------:R0:W-:Y:S01]  /*11980*/  STG.E.U16 desc[UR8][R228.64], R36 ;  /* 0x00000024e4007986 */ /* 0x0001e2000c101508 */
[----:B------:R-:W-:Y:S02]  /*11990*/  PRMT R37, R33, 0x7632, R37 ;  /* 0x0000763221257816 */ /* 0x000fe40000000025 */
[----:B------:R-:W-:Y:S01]  /*119a0*/  ISETP.GE.U32.AND P0, PT, R44, 0x40, PT ;  /* 0x000000402c00780c */ /* 0x000fe20003f06070 */
[----:B------:R2:W-:Y:S04]  /*119b0*/  STG.E.U16 desc[UR8][R230.64], R38 ;  /* 0x00000026e6007986 */ /* 0x0005e8000c101508 */
[----:B------:R-:W-:Y:S01]  /*119c0*/  STG.E.U16 desc[UR8][R232.64], R225 ;  /* 0x000000e1e8007986 */ /* 0x000fe2000c101508 */
[----:B0-----:R-:W-:-:S03]  /*119d0*/  PRMT R229, R32, 0x7632, R229 ;  /* 0x0000763220e57816 */ /* 0x001fc600000000e5 */
[----:B------:R0:W-:Y:S01]  /*119e0*/  STG.E.U16 desc[UR8][R234.64], R39 ;  /* 0x00000027ea007986 */ /* 0x0001e2000c101508 */
[----:B------:R-:W-:Y:S02]  /*119f0*/  PRMT R36, R34, 0x7632, R36 ;  /* 0x0000763222247816 */ /* 0x000fe40000000024 */
[----:B--2---:R-:W-:Y:S01]  /*11a00*/  PRMT R38, R35, 0x7632, R38 ;  /* 0x0000763223267816 */ /* 0x004fe20000000026 */
[----:B------:R-:W-:Y:S04]  /*11a10*/  STG.E.U16 desc[UR8][R158.64], R227 ;  /* 0x000000e39e007986 */ /* 0x000fe8000c101508 */
[----:B------:R2:W-:Y:S04]  /*11a20*/  STG.E.U16 desc[UR8][R160.64], R32 ;  /* 0x00000020a0007986 */ /* 0x0005e8000c101508 */
[----:B------:R-:W-:Y:S01]  /*11a30*/  STG.E.U16 desc[UR8][R162.64], R229 ;  /* 0x000000e5a2007986 */ /* 0x000fe2000c101508 */
[----:B0-----:R-:W-:-:S03]  /*11a40*/  PRMT R39, R28, 0x7632, R39 ;  /* 0x000076321c277816 */ /* 0x001fc60000000027 */
[----:B------:R0:W-:Y:S04]  /*11a50*/  STG.E.U16 desc[UR8][R164.64], R33 ;  /* 0x00000021a4007986 */ /* 0x0001e8000c101508 */
[----:B------:R3:W-:Y:S01]  /*11a60*/  STG.E.U16 desc[UR8][R166.64], R37 ;  /* 0x00000025a6007986 */ /* 0x0007e2000c101508 */
[----:B--2---:R-:W-:-:S03]  /*11a70*/  PRMT R32, R29, 0x7632, R32 ;  /* 0x000076321d207816 */ /* 0x004fc60000000020 */
[----:B------:R2:W-:Y:S04]  /*11a80*/  STG.E.U16 desc[UR8][R168.64], R34 ;  /* 0x00000022a8007986 */ /* 0x0005e8000c101508 */
[----:B------:R4:W-:Y:S01]  /*11a90*/  STG.E.U16 desc[UR8][R170.64], R36 ;  /* 0x00000024aa007986 */ /* 0x0009e2000c101508 */
[----:B0-----:R-:W-:-:S03]  /*11aa0*/  PRMT R33, R30, 0x7632, R33 ;  /* 0x000076321e217816 */ /* 0x001fc60000000021 */
[----:B------:R1:W-:Y:S01]  /*11ab0*/  STG.E.U16 desc[UR8][R172.64], R35 ;  /* 0x00000023ac007986 */ /* 0x0003e2000c101508 */
[----:B---3--:R-:W-:-:S03]  /*11ac0*/  PRMT R37, R18, 0x7632, R37 ;  /* 0x0000763212257816 */ /* 0x008fc60000000025 */
[----:B------:R-:W-:Y:S01]  /*11ad0*/  STG.E.U16 desc[UR8][R174.64], R38 ;  /* 0x00000026ae007986 */ /* 0x000fe2000c101508 */
[----:B--2---:R-:W-:-:S03]  /*11ae0*/  PRMT R34, R31, 0x7632, R34 ;  /* 0x000076321f227816 */ /* 0x004fc60000000022 */
[----:B------:R0:W-:Y:S01]  /*11af0*/  STG.E.U16 desc[UR8][R176.64], R28 ;  /* 0x0000001cb0007986 */ /* 0x0001e2000c101508 */
[----:B----4-:R-:W-:-:S03]  /*11b00*/  PRMT R36, R20, 0x7632, R36 ;  /* 0x0000763214247816 */ /* 0x010fc60000000024 */
[----:B------:R2:W-:Y:S01]  /*11b10*/  STG.E.U16 desc[UR8][R178.64], R39 ;  /* 0x00000027b2007986 */ /* 0x0005e2000c101508 */
[----:B-1----:R-:W-:-:S03]  /*11b20*/  PRMT R35, R40, 0x7632, R35 ;  /* 0x0000763228237816 */ /* 0x002fc60000000023 */
[----:B------:R1:W-:Y:S04]  /*11b30*/  STG.E.U16 desc[UR8][R180.64], R29 ;  /* 0x0000001db4007986 */ /* 0x0003e8000c101508 */
[----:B------:R3:W-:Y:S01]  /*11b40*/  STG.E.U16 desc[UR8][R182.64], R32 ;  /* 0x00000020b6007986 */ /* 0x0007e2000c101508 */
[----:B0-----:R-:W-:-:S03]  /*11b50*/  PRMT R28, R41, 0x7632, R28 ;  /* 0x00007632291c7816 */ /* 0x001fc6000000001c */
[----:B------:R0:W-:Y:S01]  /*11b60*/  STG.E.U16 desc[UR8][R184.64], R30 ;  /* 0x0000001eb8007986 */ /* 0x0001e2000c101508 */
[----:B--2---:R-:W-:-:S03]  /*11b70*/  PRMT R39, R19, 0x7632, R39 ;  /* 0x0000763213277816 */ /* 0x004fc60000000027 */
[----:B------:R2:W-:Y:S01]  /*11b80*/  STG.E.U16 desc[UR8][R186.64], R33 ;  /* 0x00000021ba007986 */ /* 0x0005e2000c101508 */
[----:B-1----:R-:W-:-:S03]  /*11b90*/  PRMT R29, R42, 0x7632, R29 ;  /* 0x000076322a1d7816 */ /* 0x002fc6000000001d */
[----:B------:R-:W-:Y:S01]  /*11ba0*/  STG.E.U16 desc[UR8][R188.64], R31 ;  /* 0x0000001fbc007986 */ /* 0x000fe2000c101508 */
[----:B---3--:R-:W-:-:S03]  /*11bb0*/  PRMT R32, R24, 0x7632, R32 ;  /* 0x0000763218207816 */ /* 0x008fc60000000020 */
[----:B------:R1:W-:Y:S01]  /*11bc0*/  STG.E.U16 desc[UR8][R190.64], R34 ;  /* 0x00000022be007986 */ /* 0x0003e2000c101508 */
[----:B0-----:R-:W-:-:S03]  /*11bd0*/  PRMT R30, R43, 0x7632, R30 ;  /* 0x000076322b1e7816 */ /* 0x001fc6000000001e */
[----:B------:R-:W-:Y:S01]  /*11be0*/  STG.E.U16 desc[UR8][R192.64], R40 ;  /* 0x00000028c0007986 */ /* 0x000fe2000c101508 */
[----:B--2---:R-:W-:-:S03]  /*11bf0*/  PRMT R33, R25, 0x7632, R33 ;  /* 0x0000763219217816 */ /* 0x004fc60000000021 */
[----:B------:R0:W-:Y:S04]  /*11c00*/  STG.E.U16 desc[UR8][R194.64], R35 ;  /* 0x00000023c2007986 */ /* 0x0001e8000c101508 */
[----:B------:R-:W-:Y:S01]  /*11c10*/  STG.E.U16 desc[UR8][R196.64], R41 ;  /* 0x00000029c4007986 */ /* 0x000fe2000c101508 */
[----:B-1----:R-:W-:-:S03]  /*11c20*/  PRMT R34, R26, 0x7632, R34 ;  /* 0x000076321a227816 */ /* 0x002fc60000000022 */
[----:B------:R-:W-:Y:S04]  /*11c30*/  STG.E.U16 desc[UR8][R198.64], R28 ;  /* 0x0000001cc6007986 */ /* 0x000fe8000c101508 */
[----:B------:R-:W-:Y:S01]  /*11c40*/  STG.E.U16 desc[UR8][R200.64], R42 ;  /* 0x0000002ac8007986 */ /* 0x000fe2000c101508 */
[----:B0-----:R-:W-:-:S03]  /*11c50*/  PRMT R35, R27, 0x7632, R35 ;  /* 0x000076321b237816 */ /* 0x001fc60000000023 */
[----:B------:R-:W-:Y:S04]  /*11c60*/  STG.E.U16 desc[UR8][R202.64], R29 ;  /* 0x0000001dca007986 */ /* 0x000fe8000c101508 */
[----:B------:R-:W-:Y:S04]  /*11c70*/  STG.E.U16 desc[UR8][R204.64], R43 ;  /* 0x0000002bcc007986 */ /* 0x000fe8000c101508 */
[----:B------:R-:W-:Y:S04]  /*11c80*/  STG.E.U16 desc[UR8][R206.64], R30 ;  /* 0x0000001ece007986 */ /* 0x000fe8000c101508 */
[----:B------:R-:W0:Y:S04]  /*11c90*/  LDS.128 R28, [R0+0x2000] ;  /* 0x00200000001c7984 */ /* 0x000e280000000c00 */
[----:B------:R1:W-:Y:S04]  /*11ca0*/  STG.E.U16 desc[UR8][R208.64], R24 ;  /* 0x00000018d0007986 */ /* 0x0003e8000c101508 */
[----:B------:R-:W-:Y:S04]  /*11cb0*/  STG.E.U16 desc[UR8][R210.64], R32 ;  /* 0x00000020d2007986 */ /* 0x000fe8000c101508 */
[----:B------:R2:W-:Y:S04]  /*11cc0*/  STG.E.U16 desc[UR8][R212.64], R25 ;  /* 0x00000019d4007986 */ /* 0x0005e8000c101508 */
[----:B------:R3:W-:Y:S01]  /*11cd0*/  STG.E.U16 desc[UR8][R214.64], R33 ;  /* 0x00000021d6007986 */ /* 0x0007e2000c101508 */
[----:B-1----:R-:W-:-:S03]  /*11ce0*/  PRMT R24, R21, 0x7632, R24 ;  /* 0x0000763215187816 */ /* 0x002fc60000000018 */
[----:B------:R1:W-:Y:S04]  /*11cf0*/  STG.E.U16 desc[UR8][R216.64], R26 ;  /* 0x0000001ad8007986 */ /* 0x0003e8000c101508 */
[----:B------:R-:W-:Y:S01]  /*11d00*/  STG.E.U16 desc[UR8][R218.64], R34 ;  /* 0x00000022da007986 */ /* 0x000fe2000c101508 */
[----:B--2---:R-:W-:-:S03]  /*11d10*/  PRMT R25, R22, 0x7632, R25 ;  /* 0x0000763216197816 */ /* 0x004fc60000000019 */
[----:B------:R-:W-:Y:S01]  /*11d20*/  STG.E.U16 desc[UR8][R220.64], R27 ;  /* 0x0000001bdc007986 */ /* 0x000fe2000c101508 */
[----:B---3--:R-:W-:-:S03]  /*11d30*/  PRMT R33, R16, 0x7632, R33 ;  /* 0x0000763210217816 */ /* 0x008fc60000000021 */
[----:B------:R2:W-:Y:S01]  /*11d40*/  STG.E.U16 desc[UR8][R46.64], R35 ;  /* 0x000000232e007986 */ /* 0x0005e2000c101508 */
[----:B-1----:R-:W-:-:S03]  /*11d50*/  PRMT R26, R23, 0x7632, R26 ;  /* 0x00007632171a7816 */ /* 0x002fc6000000001a */
[----:B------:R1:W-:Y:S04]  /*11d60*/  STG.E.U16 desc[UR8][R48.64], R20 ;  /* 0x0000001430007986 */ /* 0x0003e8000c101508 */
[----:B------:R3:W-:Y:S01]  /*11d70*/  STG.E.U16 desc[UR8][R50.64], R36 ;  /* 0x0000002432007986 */ /* 0x0007e2000c101508 */
[----:B0-----:R-:W-:Y:S02]  /*11d80*/  PRMT R41, R28, 0x7632, R41 ;  /* 0x000076321c297816 */ /* 0x001fe40000000029 */
[----:B------:R-:W-:Y:S01]  /*11d90*/  PRMT R43, R29, 0x7632, R43 ;  /* 0x000076321d2b7816 */ /* 0x000fe2000000002b */
[----:B------:R0:W-:Y:S01]  /*11da0*/  STG.E.U16 desc[UR8][R52.64], R21 ;  /* 0x0000001534007986 */ /* 0x0001e2000c101508 */
[----:B--2---:R-:W-:Y:S02]  /*11db0*/  PRMT R35, R17, 0x7632, R35 ;  /* 0x0000763211237816 */ /* 0x004fe40000000023 */
[----:B------:R-:W-:Y:S01]  /*11dc0*/  PRMT R47, R31, 0x7632, R47 ;  /* 0x000076321f2f7816 */ /* 0x000fe2000000002f */
[----:B------:R2:W-:Y:S01]  /*11dd0*/  STG.E.U16 desc[UR8][R54.64], R24 ;  /* 0x0000001836007986 */ /* 0x0005e2000c101508 */
[----:B-1----:R-:W-:-:S03]  /*11de0*/  PRMT R49, R12, 0x7632, R49 ;  /* 0x000076320c317816 */ /* 0x002fc60000000031 */
[----:B------:R1:W-:Y:S01]  /*11df0*/  STG.E.U16 desc[UR8][R56.64], R22 ;  /* 0x0000001638007986 */ /* 0x0003e2000c101508 */
[----:B---3--:R-:W-:-:S03]  /*11e00*/  PRMT R51, R13, 0x7632, R51 ;  /* 0x000076320d337816 */ /* 0x008fc60000000033 */
[----:B------:R3:W-:Y:S01]  /*11e10*/  STG.E.U16 desc[UR8][R58.64], R25 ;  /* 0x000000193a007986 */ /* 0x0007e2000c101508 */
[----:B0-----:R-:W-:-:S03]  /*11e20*/  PRMT R53, R14, 0x7632, R53 ;  /* 0x000076320e357816 */ /* 0x001fc60000000035 */
[----:B------:R0:W-:Y:S01]  /*11e30*/  STG.E.U16 desc[UR8][R60.64], R23 ;  /* 0x000000173c007986 */ /* 0x0001e2000c101508 */
[----:B--2---:R-:W-:-:S03]  /*11e40*/  PRMT R55, R15, 0x7632, R55 ;  /* 0x000076320f377816 */ /* 0x004fc60000000037 */
        /* <DEDUP_REMOVED lines=9> */
[----:B-1----:R-:W-:Y:S02]  /*11ee0*/  PRMT R16, R30, 0x7632, R16 ;  /* 0x000076321e107816 */ /* 0x002fe40000000010 */
[----:B------:R-:W-:Y:S01]  /*11ef0*/  PRMT R65, R4, 0x7632, R65 ;  /* 0x0000763204417816 */ /* 0x000fe20000000041 */
[----:B------:R-:W-:Y:S01]  /*11f00*/  STG.E.U16 desc[UR8][R72.64], R18 ;  /* 0x0000001248007986 */ /* 0x000fe2000c101508 */
[----:B---3--:R-:W-:-:S03]  /*11f10*/  PRMT R67, R5, 0x7632, R67 ;  /* 0x0000763205437816 */ /* 0x008fc60000000043 */
[----:B------:R-:W-:Y:S01]  /*11f20*/  STG.E.U16 desc[UR8][R74.64], R37 ;  /* 0x000000254a007986 */ /* 0x000fe2000c101508 */
[----:B0-----:R-:W-:-:S03]  /*11f30*/  PRMT R69, R6, 0x7632, R69 ;  /* 0x0000763206457816 */ /* 0x001fc60000000045 */
[----:B------:R-:W-:Y:S01]  /*11f40*/  STG.E.U16 desc[UR8][R76.64], R19 ;  /* 0x000000134c007986 */ /* 0x000fe2000c101508 */
[----:B--2---:R-:W-:-:S03]  /*11f50*/  PRMT R71, R7, 0x7632, R71 ;  /* 0x0000763207477816 */ /* 0x004fc60000000047 */
[----:B------:R-:W-:Y:S04]  /*11f60*/  STG.E.U16 desc[UR8][R78.64], R39 ;  /* 0x000000274e007986 */ /* 0x000fe8000c101508 */
[----:B------:R-:W-:Y:S04]  /*11f70*/  STG.E.U16 desc[UR8][R80.64], R28 ;  /* 0x0000001c50007986 */ /* 0x000fe8000c101508 */
[----:B------:R-:W-:Y:S04]  /*11f80*/  STG.E.U16 desc[UR8][R82.64], R41 ;  /* 0x0000002952007986 */ /* 0x000fe8000c101508 */
[----:B------:R-:W-:Y:S04]  /*11f90*/  STG.E.U16 desc[UR8][R84.64], R29 ;  /* 0x0000001d54007986 */ /* 0x000fe8000c101508 */
[----:B------:R-:W-:Y:S04]  /*11fa0*/  STG.E.U16 desc[UR8][R86.64], R43 ;  /* 0x0000002b56007986 */ /* 0x000fe8000c101508 */
[----:B------:R-:W-:Y:S04]  /*11fb0*/  STG.E.U16 desc[UR8][R88.64], R30 ;  /* 0x0000001e58007986 */ /* 0x000fe8000c101508 */
[----:B------:R-:W-:Y:S04]  /*11fc0*/  STG.E.U16 desc[UR8][R90.64], R16 ;  /* 0x000000105a007986 */ /* 0x000fe8000c101508 */
[----:B------:R0:W1:Y:S04]  /*11fd0*/  LDS.128 R16, [R0+0x3000] ;  /* 0x0030000000107984 */ /* 0x0000680000000c00 */
[----:B------:R-:W-:Y:S04]  /*11fe0*/  STG.E.U16 desc[UR8][R92.64], R31 ;  /* 0x0000001f5c007986 */ /* 0x000fe8000c101508 */
[----:B------:R-:W-:Y:S01]  /*11ff0*/  STG.E.U16 desc[UR8][R94.64], R47 ;  /* 0x0000002f5e007986 */ /* 0x000fe2000c101508 */
[----:B0-----:R-:W0:Y:S03]  /*12000*/  LDC R0, c[0x0][0x3ec] ;  /* 0x0000fb00ff007b82 */ /* 0x001e260000000800 */
[----:B------:R-:W-:Y:S04]  /*12010*/  STG.E.U16 desc[UR8][R96.64], R12 ;  /* 0x0000000c60007986 */ /* 0x000fe8000c101508 */
[----:B------:R-:W-:Y:S04]  /*12020*/  STG.E.U16 desc[UR8][R98.64], R49 ;  /* 0x0000003162007986 */ /* 0x000fe8000c101508 */
[----:B------:R-:W-:Y:S04]  /*12030*/  STG.E.U16 desc[UR8][R100.64], R13 ;  /* 0x0000000d64007986 */ /* 0x000fe8000c101508 */
[----:B------:R-:W-:Y:S04]  /*12040*/  STG.E.U16 desc[UR8][R102.64], R51 ;  /* 0x0000003366007986 */ /* 0x000fe8000c101508 */
[----:B------:R-:W-:Y:S04]  /*12050*/  STG.E.U16 desc[UR8][R104.64], R14 ;  /* 0x0000000e68007986 */ /* 0x000fe8000c101508 */
[----:B------:R-:W-:Y:S01]  /*12060*/  STG.E.U16 desc[UR8][R106.64], R53 ;  /* 0x000000356a007986 */ /* 0x000fe2000c101508 */
[----:B0-----:R-:W-:-:S03]  /*12070*/  IMAD R0, R241, R0, RZ ;  /* 0x00000000f1007224 */ /* 0x001fc600078e02ff */
[----:B------:R-:W-:Y:S04]  /*12080*/  STG.E.U16 desc[UR8][R108.64], R15 ;  /* 0x0000000f6c007986 */ /* 0x000fe8000c101508 */
[----:B------:R0:W-:Y:S01]  /*12090*/  STG.E.U16 desc[UR8][R110.64], R55 ;  /* 0x000000376e007986 */ /* 0x0001e2000c101508 */
[----:B-1----:R-:W-:Y:S02]  /*120a0*/  PRMT R73, R16, 0x7632, R73 ;  /* 0x0000763210497816 */ /* 0x002fe40000000049 */
[----:B------:R-:W-:Y:S01]  /*120b0*/  PRMT R75, R17, 0x7632, R75 ;  /* 0x00007632114b7816 */ /* 0x000fe2000000004b */
[----:B------:R-:W-:Y:S01]  /*120c0*/  STG.E.U16 desc[UR8][R112.64], R8 ;  /* 0x0000000870007986 */ /* 0x000fe2000c101508 */
[----:B------:R-:W-:-:S03]  /*120d0*/  PRMT R77, R18, 0x7632, R77 ;  /* 0x00007632124d7816 */ /* 0x000fc6000000004d */
[----:B------:R-:W-:Y:S04]  /*120e0*/  STG.E.U16 desc[UR8][R114.64], R57 ;  /* 0x0000003972007986 */ /* 0x000fe8000c101508 */
[----:B------:R1:W-:Y:S01]  /*120f0*/  STG.E.U16 desc[UR8][R116.64], R9 ;  /* 0x0000000974007986 */ /* 0x0003e2000c101508 */
[----:B0-----:R-:W-:-:S03]  /*12100*/  PRMT R111, R19, 0x7632, R111 ;  /* 0x00007632136f7816 */ /* 0x001fc6000000006f */
[----:B------:R-:W-:Y:S04]  /*12110*/  STG.E.U16 desc[UR8][R118.64], R59 ;  /* 0x0000003b76007986 */ /* 0x000fe8000c101508 */
[----:B------:R-:W-:Y:S04]  /*12120*/  STG.E.U16 desc[UR8][R120.64], R10 ;  /* 0x0000000a78007986 */ /* 0x000fe8000c101508 */
[----:B------:R-:W-:Y:S01]  /*12130*/  STG.E.U16 desc[UR8][R122.64], R61 ;  /* 0x0000003d7a007986 */ /* 0x000fe2000c101508 */
[----:B-1----:R-:W0:Y:S03]  /*12140*/  LDC.64 R8, c[0x0][0x3a0] ;  /* 0x0000e800ff087b82 */ /* 0x002e260000000a00 */
[----:B------:R-:W-:Y:S04]  /*12150*/  STG.E.U16 desc[UR8][R124.64], R11 ;  /* 0x0000000b7c007986 */ /* 0x000fe8000c101508 */
[----:B------:R-:W-:Y:S04]  /*12160*/  STG.E.U16 desc[UR8][R126.64], R63 ;  /* 0x0000003f7e007986 */ /* 0x000fe8000c101508 */
[----:B------:R1:W-:Y:S04]  /*12170*/  STG.E.U16 desc[UR8][R128.64], R4 ;  /* 0x0000000480007986 */ /* 0x0003e8000c101508 */
[----:B------:R-:W-:Y:S04]  /*12180*/  STG.E.U16 desc[UR8][R130.64], R65 ;  /* 0x0000004182007986 */ /* 0x000fe8000c101508 */
[----:B------:R2:W-:Y:S04]  /*12190*/  STG.E.U16 desc[UR8][R132.64], R5 ;  /* 0x0000000584007986 */ /* 0x0005e8000c101508 */
[----:B------:R-:W-:Y:S01]  /*121a0*/  STG.E.U16 desc[UR8][R134.64], R67 ;  /* 0x0000004386007986 */ /* 0x000fe2000c101508 */
[----:B-1----:R-:W-:-:S03]  /*121b0*/  IMAD.SHL.U32 R4, R240, 0x4, RZ ;  /* 0x00000004f0047824 */ /* 0x002fc600078e00ff */
[----:B------:R1:W-:Y:S04]  /*121c0*/  STG.E.U16 desc[UR8][R136.64], R6 ;  /* 0x0000000688007986 */ /* 0x0003e8000c101508 */
[----:B------:R-:W-:Y:S01]  /*121d0*/  STG.E.U16 desc[UR8][R138.64], R69 ;  /* 0x000000458a007986 */ /* 0x000fe2000c101508 */
[C---:B--2---:R-:W-:Y:S02]  /*121e0*/  IMAD.SHL.U32 R5, R0.reuse, 0x4, RZ ;  /* 0x0000000400057824 */ /* 0x044fe400078e00ff */
[----:B------:R-:W-:Y:S01]  /*121f0*/  IMAD.HI R0, R0, 0x4, RZ ;  /* 0x0000000400007827 */ /* 0x000fe200078e02ff */
[----:B------:R-:W-:Y:S02]  /*12200*/  STG.E.U16 desc[UR8][R140.64], R7 ;  /* 0x000000078c007986 */ /* 0x000fe4000c101508 */
[----:B0-----:R-:W-:-:S02]  /*12210*/  IADD3 R4, P1, P2, R4, R8, R5 ;  /* 0x0000000804047210 */ /* 0x001fc40007a3e005 */
[----:B------:R-:W-:Y:S01]  /*12220*/  STG.E.U16 desc[UR8][R142.64], R71 ;  /* 0x000000478e007986 */ /* 0x000fe2000c101508 */
[----:B-1----:R-:W-:Y:S01]  /*12230*/  LOP3.LUT R6, R3, 0xf0, RZ, 0xc0, !PT ;  /* 0x000000f003067812 */ /* 0x002fe200078ec0ff */
[----:B------:R-:W-:Y:S02]  /*12240*/  IMAD.HI R3, R240, 0x4, RZ ;  /* 0x00000004f0037827 */ /* 0x000fe400078e02ff */
[----:B------:R-:W-:Y:S03]  /*12250*/  STG.E.U16 desc[UR8][R144.64], R16 ;  /* 0x0000001090007986 */ /* 0x000fe6000c101508 */
[----:B------:R-:W-:Y:S01]  /*12260*/  IADD3.X R5, PT, PT, R3, R9, R0, P1, P2 ;  /* 0x0000000903057210 */ /* 0x000fe20000fe4400 */
[----:B------:R-:W-:Y:S04]  /*12270*/  STG.E.U16 desc[UR8][R146.64], R73 ;  /* 0x0000004992007986 */ /* 0x000fe8000c101508 */
[----:B------:R-:W-:Y:S04]  /*12280*/  STG.E.U16 desc[UR8][R148.64], R17 ;  /* 0x0000001194007986 */ /* 0x000fe8000c101508 */
[----:B------:R-:W-:Y:S04]  /*12290*/  STG.E.U16 desc[UR8][R150.64], R75 ;  /* 0x0000004b96007986 */ /* 0x000fe8000c101508 */
[----:B------:R-:W-:Y:S04]  /*122a0*/  STG.E.U16 desc[UR8][R152.64], R18 ;  /* 0x0000001298007986 */ /* 0x000fe8000c101508 */
[----:B------:R-:W-:Y:S04]  /*122b0*/  STG.E.U16 desc[UR8][R154.64], R77 ;  /* 0x0000004d9a007986 */ /* 0x000fe8000c101508 */
[----:B------:R-:W-:Y:S04]  /*122c0*/  STG.E.U16 desc[UR8][R156.64], R19 ;  /* 0x000000139c007986 */ /* 0x000fe8000c101508 */
[----:B------:R-:W-:Y:S01]  /*122d0*/  STG.E.U16 desc[UR8][R222.64], R111 ;  /* 0x0000006fde007986 */ /* 0x000fe2000c101508 */
[----:B------:R-:W-:Y:S06]  /*122e0*/  BAR.SYNC.DEFER_BLOCKING 0x0 ;  /* 0x0000000000007b1d */ /* 0x000fec0000010000 */
[----:B------:R-:W-:Y:S02]  /*122f0*/  STSM.16.M88 [R2], R45 ;  /* 0x0000002d02007844 */ /* 0x000fe40000000000 */
[----:B------:R-:W-:Y:S06]  /*12300*/  BAR.SYNC.DEFER_BLOCKING 0x0 ;  /* 0x0000000000007b1d */ /* 0x000fec0000010000 */
[----:B------:R-:W0:Y:S04]  /*12310*/  LDSM.16.M88 R7, [R6+UR4] ;  /* 0x000000040607783b */ /* 0x000e280008000000 */
[----:B0-----:R0:W-:Y:S01]  /*12320*/  @!P0 STG.E desc[UR8][R4.64], R7 ;  /* 0x0000000704008986 */ /* 0x0011e2000c101908 */
[----:B------:R-:W-:Y:S06]  /*12330*/  BAR.SYNC.DEFER_BLOCKING 0x0 ;  /* 0x0000000000007b1d */ /* 0x000fec0000010000 */
[----:B------:R-:W-:Y:S05]  /*12340*/  @P4 BRA `(.L_x_22) ;  /* 0x0000000000a04947 */ /* 0x000fea0003800000 */
[----:B------:R-:W1:Y:S01]  /*12350*/  S2R R3, SR_CgaCtaId ;  /* 0x0000000000037919 */ /* 0x000e620000008800 */
[----:B------:R-:W-:Y:S01]  /*12360*/  NOP ;  /* 0x0000000000007918 */ /* 0x000fe20000000000 */
[----:B------:R-:W-:Y:S01]  /*12370*/  MOV R0, 0x50 ;  /* 0x0000005000007802 */ /* 0x000fe20000000f00 */
[----:B0-----:R-:W-:-:S03]  /*12380*/  IMAD.MOV.U32 R7, RZ, RZ, 0x1 ;  /* 0x00000001ff077424 */ /* 0x001fc600078e00ff */
[----:B-1----:R-:W-:Y:S01]  /*12390*/  LEA R9, R3, R0, 0x18 ;  /* 0x0000000003097211 */ /* 0x002fe200078ec0ff */
[----:B------:R-:W-:Y:S02]  /*123a0*/  IMAD.U32 R0, RZ, RZ, UR5 ;  /* 0x00000005ff007e24 */ /* 0x000fe4000f8e00ff */
[----:B------:R-:W-:Y:S02]  /*123b0*/  IMAD.MOV.U32 R3, RZ, RZ, 0xffff ;  /* 0x0000ffffff037424 */ /* 0x000fe400078e00ff */
[----:B------:R-:W0:Y:S01]  /*123c0*/  LDS R5, [R9] ;  /* 0x0000000009057984 */ /* 0x000e220000000800 */
[----:B------:R-:W-:-:S04]  /*123d0*/  LOP3.LUT R0, R0, 0xffff, RZ, 0xc0, !PT ;  /* 0x0000ffff00007812 */ /* 0x000fc800078ec0ff */
[----:B------:R-:W-:-:S04]  /*123e0*/  SHF.R.U32.HI R0, RZ, 0x5, R0 ;  /* 0x00000005ff007819 */ /* 0x000fc80000011600 */
[----:B------:R-:W-:Y:S02]  /*123f0*/  IADD3 R2, PT, PT, R0, 0x10, RZ ;  /* 0x0000001000027810 */ /* 0x000fe40007ffe0ff */
[----:B------:R-:W-:Y:S02]  /*12400*/  SHF.L.U32 R0, R3, R0, RZ ;  /* 0x0000000003007219 */ /* 0x000fe400000006ff */
[----:B------:R-:W-:-:S04]  /*12410*/  SHF.L.U32 R3, R7, R2, RZ ;  /* 0x0000000207037219 */ /* 0x000fc800000006ff */
[----:B------:R-:W-:-:S04]  /*12420*/  LOP3.LUT R0, R3, R0, RZ, 0xfc, !PT ;  /* 0x0000000003007212 */ /* 0x000fc800078efcff */
[C---:B------:R-:W-:Y:S02]  /*12430*/  LOP3.LUT R2, R0.reuse, 0xffff, RZ, 0xc0, !PT ;  /* 0x0000ffff00027812 */ /* 0x040fe400078ec0ff */
[----:B0-----:R-:W-:-:S04]  /*12440*/  LOP3.LUT R3, R0, 0xffff, R5, 0x80, !PT ;  /* 0x0000ffff00037812 */ /* 0x001fc800078e8005 */
[----:B------:R-:W-:-:S13]  /*12450*/  ISETP.NE.AND P0, PT, R3, R2, PT ;  /* 0x000000020300720c */ /* 0x000fda0003f05270 */
[----:B------:R-:W-:Y:S05]  /*12460*/  @P0 BRA `(.L_x_23) ;  /* 0x0000000000500947 */ /* 0x000fea0003800000 */
[----:B------:R-:W-:Y:S02]  /*12470*/  SHF.R.U32.HI R5, RZ, 0x10, R5 ;  /* 0x00000010ff057819 */ /* 0x000fe40000011605 */
[----:B------:R-:W-:-:S04]  /*12480*/  SHF.R.U32.HI R2, RZ, 0x10, R0 ;  /* 0x00000010ff027819 */ /* 0x000fc80000011600 */
[----:B------:R-:W-:-:S04]  /*12490*/  LOP3.LUT R5, R5, R2, RZ, 0xc0, !PT ;  /* 0x0000000205057212 */ /* 0x000fc800078ec0ff */
[----:B------:R-:W-:-:S13]  /*124a0*/  ISETP.NE.AND P0, PT, R5, R2, PT ;  /* 0x000000020500720c */ /* 0x000fda0003f05270 */
[----:B------:R-:W-:Y:S05]  /*124b0*/  @P0 BRA `(.L_x_24) ;  /* 0x0000000000300947 */ /* 0x000fea0003800000 */
[----:B------:R-:W-:Y:S01]  /*124c0*/  R2UR UR4, R0 ;  /* 0x00000000000472ca */ /* 0x000fe200000e0000 */
[----:B------:R-:W0:Y:S01]  /*124d0*/  S2R R3, SR_LANEID ;  /* 0x0000000000037919 */ /* 0x000e220000000000 */
[----:B------:R-:W-:-:S06]  /*124e0*/  VOTE.ANY R2, PT, PT ;  /* 0x0000000000027806 */ /* 0x000fcc00038e0100 */
[----:B------:R-:W0:Y:S05]  /*124f0*/  FLO.U32 R2, R2 ;  /* 0x0000000200027300 */ /* 0x000e2a00000e0000 */
[----:B------:R-:W-:-:S06]  /*12500*/  ULOP3.LUT UR4, URZ, UR4, URZ, 0x33, !UPT ;  /* 0x00000004ff047292 */ /* 0x000fcc000f8e33ff */
[----:B------:R-:W-:-:S04]  /*12510*/  IMAD.U32 R4, RZ, RZ, UR4 ;  /* 0x00000004ff047e24 */ /* 0x000fc8000f8e00ff */
[----:B------:R-:W1:Y:S02]  /*12520*/  REDUX UR6, R4 ;  /* 0x00000000040673c4 */ /* 0x000e640000000000 */
[----:B------:R2:W-:Y:S01]  /*12530*/  UTCATOMSWS.AND URZ, UR4 ;  /* 0x0000000400ff79e3 */ /* 0x0005e20008000000 */
[----:B0-----:R-:W-:Y:S01]  /*12540*/  ISETP.EQ.U32.AND P0, PT, R2, R3, PT ;  /* 0x000000030200720c */ /* 0x001fe20003f02070 */
[----:B-1----:R-:W-:-:S12]  /*12550*/  IMAD.U32 R0, RZ, RZ, UR6 ;  /* 0x00000006ff007e24 */ /* 0x002fd8000f8e00ff */
[----:B------:R2:W-:Y:S01]  /*12560*/  @P0 ATOMS.AND RZ, [R9], R0 ;  /* 0x0000000009ff038c */ /* 0x0005e20002800000 */
[----:B------:R-:W-:Y:S05]  /*12570*/  BRA `(.L_x_22) ;  /* 0x0000000000147947 */ /* 0x000fea0003800000 */
.L_x_24:
[----:B------:R-:W-:-:S07]  /*12580*/  MOV R2, 0x125a0 ;  /* 0x000125a000027802 */ /* 0x000fce0000000f00 */
[----:B------:R-:W-:Y:S05]  /*12590*/  CALL.REL.NOINC `($__internal_0_$__cuda_sm10x_tcgen05_guardrail_trap_col_being_dealloced_not_returned_by_alloc) ;  /* 0x0000000000447944 */ /* 0x000fea0003c00000 */
[----:B------:R-:W-:Y:S05]  /*125a0*/  BRA `(.L_x_22) ;  /* 0x0000000000087947 */ /* 0x000fea0003800000 */
.L_x_23:
[----:B------:R-:W-:-:S07]  /*125b0*/  MOV R2, 0x125d0 ;  /* 0x000125d000027802 */ /* 0x000fce0000000f00 */
[----:B------:R-:W-:Y:S05]  /*125c0*/  CALL.REL.NOINC `($__internal_2_$__cuda_sm10x_tcgen05_guardrail_trap_unallocated_columns_being_dealloced) ;  /* 0x0000000000507944 */ /* 0x000fea0003c00000 */
.L_x_22:
[----:B------:R-:W-:Y:S01]  /*125d0*/  NOP ;  /* 0x0000000000007918 */ /* 0x000fe20000000000 */
[----:B--2---:R-:W-:Y:S05]  /*125e0*/  EXIT ;  /* 0x000000000000794d */ /* 0x004fea0003800000 */
.L_x_8:
[----:B------:R-:W1:Y:S02]  /*125f0*/  SYNCS.PHASECHK.TRANS64.TRYWAIT P0, [UR4+0x18000], RZ ;  /* 0x018000ffff0075a7 */ /* 0x000e640008001104 */
[----:B-1----:R-:W-:Y:S05]  /*12600*/  @!P0 BRA `(.L_x_8) ;  /* 0xfffffffc00f88947 */ /* 0x002fea000383ffff */
[----:B------:R-:W-:Y:S05]  /*12610*/  BRA `(.L_x_7) ;  /* 0xffffff2c00fc7947 */ /* 0x000fea000383ffff */
.L_x_17:
[----:B------:R-:W0:Y:S02]  /*12620*/  SYNCS.PHASECHK.TRANS64.TRYWAIT P5, [UR4+0x28010], RZ ;  /* 0x028010ffff0075a7 */ /* 0x000e2400080a1104 */
[----:B0-----:R-:W-:Y:S05]  /*12630*/  @!P5 BRA `(.L_x_17) ;  /* 0xfffffffc00f8d947 */ /* 0x001fea000383ffff */
[----:B------:R-:W-:Y:S05]  /*12640*/  BRA `(.L_x_25) ;  /* 0xffffff9000487947 */ /* 0x000fea000383ffff */
.L_x_18:
[----:B------:R-:W0:Y:S02]  /*12650*/  SYNCS.PHASECHK.TRANS64.TRYWAIT P5, [R12+URZ], R13 ;  /* 0x0000000d0c0075a7 */ /* 0x000e2400080a11ff */
[----:B0-----:R-:W-:Y:S05]  /*12660*/  @!P5 BRA `(.L_x_18) ;  /* 0xfffffffc00f8d947 */ /* 0x001fea000383ffff */
[----:B------:R-:W-:Y:S05]  /*12670*/  BRA `(.L_x_26) ;  /* 0xffffff9800207947 */ /* 0x000fea000383ffff */
.L_x_21:
[----:B------:R-:W1:Y:S02]  /*12680*/  SYNCS.PHASECHK.TRANS64.TRYWAIT P0, [R12+URZ], R13 ;  /* 0x0000000d0c0075a7 */ /* 0x000e6400080011ff */
[----:B-1----:R-:W-:Y:S05]  /*12690*/  @!P0 BRA `(.L_x_21) ;  /* 0xfffffffc00f88947 */ /* 0x002fea000383ffff */
[----:B------:R-:W-:Y:S05]  /*126a0*/  BRA `(.L_x_27) ;  /* 0xffffffb400007947 */ /* 0x000fea000383ffff */
        .weak           $__internal_0_$__cuda_sm10x_tcgen05_guardrail_trap_col_being_dealloced_not_returned_by_alloc
        .type           $__internal_0_$__cuda_sm10x_tcgen05_guardrail_trap_col_being_dealloced_not_returned_by_alloc,@function
        .size           $__internal_0_$__cuda_sm10x_tcgen05_guardrail_trap_col_being_dealloced_not_returned_by_alloc,($__internal_1_$__cuda_sm10x_tcgen05_guardrail_trap_phase_invalid_during_alloc - $__internal_0_$__cuda_sm10x_tcgen05_guardrail_trap_col_being_dealloced_not_returned_by_alloc)
$__internal_0_$__cuda_sm10x_tcgen05_guardrail_trap_col_being_dealloced_not_returned_by_alloc:
[----:B------:R-:W-:Y:S05]  /*126b0*/  BPT.TRAP 0x1 ;  /* 0x000000040000795c */ /* 0x000fea0000300000 */
[----:B------:R-:W-:-:S04]  /*126c0*/  IMAD.MOV.U32 R3, RZ, RZ, 0x0 ;  /* 0x00000000ff037424 */ /* 0x000fc800078e00ff */
[----:B------:R-:W-:Y:S05]  /*126d0*/  RET.REL.NODEC R2 `(attn_fwd) ;  /* 0xfffffed802487950 */ /* 0x000fea0003c3ffff */
        .weak           $__internal_1_$__cuda_sm10x_tcgen05_guardrail_trap_phase_invalid_during_alloc
        .type           $__internal_1_$__cuda_sm10x_tcgen05_guardrail_trap_phase_invalid_during_alloc,@function
        .size           $__internal_1_$__cuda_sm10x_tcgen05_guardrail_trap_phase_invalid_during_alloc,($__internal_2_$__cuda_sm10x_tcgen05_guardrail_trap_unallocated_columns_being_dealloced - $__internal_1_$__cuda_sm10x_tcgen05_guardrail_trap_phase_invalid_during_alloc)
$__internal_1_$__cuda_sm10x_tcgen05_guardrail_trap_phase_invalid_during_alloc:
[----:B------:R-:W-:Y:S05]  /*126e0*/  BPT.TRAP 0x1 ;  /* 0x000000040000795c */ /* 0x000fea0000300000 */
[----:B------:R-:W-:-:S04]  /*126f0*/  IMAD.MOV.U32 R3, RZ, RZ, 0x0 ;  /* 0x00000000ff037424 */ /* 0x000fc800078e00ff */
[----:B------:R-:W-:Y:S05]  /*12700*/  RET.REL.NODEC R2 `(attn_fwd) ;  /* 0xfffffed8023c7950 */ /* 0x000fea0003c3ffff */
        .weak           $__internal_2_$__cuda_sm10x_tcgen05_guardrail_trap_unallocated_columns_being_dealloced
        .type           $__internal_2_$__cuda_sm10x_tcgen05_guardrail_trap_unallocated_columns_being_dealloced,@function
        .size           $__internal_2_$__cuda_sm10x_tcgen05_guardrail_trap_unallocated_columns_being_dealloced,(.L_x_31 - $__internal_2_$__cuda_sm10x_tcgen05_guardrail_trap_unallocated_columns_being_dealloced)
$__internal_2_$__cuda_sm10x_tcgen05_guardrail_trap_unallocated_columns_being_dealloced:
[----:B------:R-:W-:Y:S05]  /*12710*/  BPT.TRAP 0x1 ;  /* 0x000000040000795c */ /* 0x000fea0000300000 */
[----:B------:R-:W-:-:S04]  /*12720*/  IMAD.MOV.U32 R3, RZ, RZ, 0x0 ;  /* 0x00000000ff037424 */ /* 0x000fc800078e00ff */
[----:B------:R-:W-:Y:S05]  /*12730*/  RET.REL.NODEC R2 `(attn_fwd) ;  /* 0xfffffed802307950 */ /* 0x000fea0003c3ffff */
.L_x_28:
[----:B------:R-:W-:-:S00]  /*12740*/  BRA `(.L_x_28) ;  /* 0xfffffffc00fc7947 */ /* 0x000fc0000383ffff */
[----:B------:R-:W-:-:S00]  /*12750*/  NOP ;  /* 0x0000000000007918 */ /* 0x000fc00000000000 */
        /* <DEDUP_REMOVED lines=10> */
.L_x_31:


//--------------------- .nv.global.init           --------------------------
	.section	.nv.global.init,"aw",@progbits
.nv.global.init:
	.type		_$_str,@object
	.size		_$_str,(.L_3 - _$_str)
_$_str:
        /*0000*/ 	.byte	0x5f, 0x5f, 0x43, 0x55, 0x44, 0x41, 0x5f, 0x46, 0x54, 0x5a, 0x00
.L_3:


//--------------------- .nv.shared.attn_fwd       --------------------------
	.section	.nv.shared.attn_fwd,"aw",@nobits
	.sectionflags	@""
	.align	16
	.zero		1024


//--------------------- .nv.shared.reserved.0     --------------------------
	.section	.nv.shared.reserved.0,"aw",@nobits
	.align	8
	.weak		__nv_reservedSMEM_offset_0_alias
	.size		__nv_reservedSMEM_offset_0_alias, 0, 64
	.other		__nv_reservedSMEM_offset_0_alias,@"STO_CUDA_RESERVED_SHARED STV_DEFAULT"
__nv_reservedSMEM_offset_0_alias:
	.zero		0
.nv.shared.reserved.0:
	.zero		64
	.weak		__nv_reservedSMEM_allocation_phase
	.type		__nv_reservedSMEM_allocation_phase,@object
	.size		__nv_reservedSMEM_allocation_phase,(.L_0 - __nv_reservedSMEM_allocation_phase)
__nv_reservedSMEM_allocation_phase:
	.zero		1
.L_0:
	.zero		7
	.weak		__nv_reservedSMEM_devtool_atexit_pc
	.type		__nv_reservedSMEM_devtool_atexit_pc,@object
	.size		__nv_reservedSMEM_devtool_atexit_pc,(__nv_reservedSMEM_allocation_mask - __nv_reservedSMEM_devtool_atexit_pc)
__nv_reservedSMEM_devtool_atexit_pc:
	.zero		8
	.weak		__nv_reservedSMEM_allocation_mask
	.type		__nv_reservedSMEM_allocation_mask,@object
	.size		__nv_reservedSMEM_allocation_mask,(.L_2 - __nv_reservedSMEM_allocation_mask)
__nv_reservedSMEM_allocation_mask:
	.zero		4
.L_2:


//--------------------- .nv.constant0.attn_fwd    --------------------------
	.section	.nv.constant0.attn_fwd,"a",@progbits
	.sectionflags	@""
	.align	4
.nv.constant0.attn_fwd:
	.zero		1032


//--------------------- SYMBOLS --------------------------

	.type		.nv.reservedSmem.offset0,@object
	.size		.nv.reservedSmem.offset0,0x4
	.type		.nv.reservedSmem.cap,@object
	.size		.nv.reservedSmem.cap,0x4
